	.target	sm_100a

	.elftype	@"ET_EXEC"


//--------------------- .note.nv.tkinfo           --------------------------
	.section	.note.nv.tkinfo,"",@"SHT_NOTE"
	.sectionflags	@"SHF_NOTE_NV_TKINFO"
	.tkinfo
        /*0018*/ 	.word	0x00000002
        /*0030*/ 	.string	""
        /*0030*/ 	.string	"ptxas"
        /*0030*/ 	.string	"Cuda compilation tools, release 13.0, V13.0.88"
        /*0030*/ 	.string	"Build cuda_13.0.r13.0/compiler.36424714_0"
        /*0030*/ 	.string	"-arch sm_100a -m 64 "



//--------------------- .note.nv.cuinfo           --------------------------
	.section	.note.nv.cuinfo,"",@"SHT_NOTE"
	.sectionflags	@"SHF_NOTE_NV_CUINFO"
        /*0018*/ 	.short	0x0002
        /*001a*/ 	.short	0x0064
        /*001c*/ 	.short	0x0082
	.zero		2


//--------------------- .nv.info                  --------------------------
	.section	.nv.info,"",@"SHT_CUDA_INFO"
	.align	4


	//----- nvinfo : EIATTR_REGCOUNT
	.align		4
        /*0000*/ 	.byte	0x04, 0x2f
        /*0002*/ 	.short	(.L_34 - .L_33)
	.align		4
.L_33:
        /*0004*/ 	.word	index@(_ZN7cutlass13device_kernelINS_4fmha6kernel36Sm100FmhaFwdKernelTmaWarpspecializedIN4cute5tupleIJiiiNS5_IJNS5_IJiiEEEiEEEEEENS1_10collective38Sm100FmhaFwdMainloopTmaWarpspecializedINS_6half_tEffNS5_IJNS4_1CILi256EEENSC_ILi128EEESE_EEENS5_IJiNSC_ILi1EEES7_EEENS5_IJiSG_NS5_IJNS5_IJNSC_ILi0EEEiEEEiEEEEEESL_NS9_12ResidualMaskENS5_IJNSC_ILi2EEESG_SG_EEENSC_ILb0EEEEENS9_38Sm100FmhaFwdEpilogueTmaWarpspecializedISB_fNS5_IJSE_SE_SE_EEESH_NS5_IJSG_S7_EEESP_EENS2_23IndividualTileSchedulerENS2_41Sm100FmhaCtxKernelWarpspecializedScheduleEEEEEvNT_6ParamsE)
        /*0008*/ 	.word	0x00000080


	//----- nvinfo : EIATTR_FRAME_SIZE
	.align		4
.L_34:
        /*000c*/ 	.byte	0x04, 0x11
        /*000e*/ 	.short	(.L_36 - .L_35)
	.align		4
.L_35:
        /*0010*/ 	.word	index@($__internal_3_$__cuda_sm3x_div_rn_noftz_f32_slowpath)
        /*0014*/ 	.word	0x000000c8


	//----- nvinfo : EIATTR_FRAME_SIZE
	.align		4
.L_36:
        /*0018*/ 	.byte	0x04, 0x11
        /*001a*/ 	.short	(.L_38 - .L_37)
	.align		4
.L_37:
        /*001c*/ 	.word	index@($__internal_2_$__cuda_sm10x_tcgen05_guardrail_trap_unallocated_columns_being_dealloced)
        /*0020*/ 	.word	0x000000c8


	//----- nvinfo : EIATTR_FRAME_SIZE
	.align		4
.L_38:
        /*0024*/ 	.byte	0x04, 0x11
        /*0026*/ 	.short	(.L_40 - .L_39)
	.align		4
.L_39:
        /*0028*/ 	.word	index@($__internal_1_$__cuda_sm10x_tcgen05_guardrail_trap_phase_invalid_during_alloc)
        /*002c*/ 	.word	0x000000c8


	//----- nvinfo : EIATTR_FRAME_SIZE
	.align		4
.L_40:
        /*0030*/ 	.byte	0x04, 0x11
        /*0032*/ 	.short	(.L_42 - .L_41)
	.align		4
.L_41:
        /*0034*/ 	.word	index@($__internal_0_$__cuda_sm10x_tcgen05_guardrail_trap_col_being_dealloced_not_returned_by_alloc)
        /*0038*/ 	.word	0x000000c8


	//----- nvinfo : EIATTR_FRAME_SIZE
	.align		4
.L_42:
        /*003c*/ 	.byte	0x04, 0x11
        /*003e*/ 	.short	(.L_44 - .L_43)
	.align		4
.L_43:
        /*0040*/ 	.word	index@(_ZN7cutlass13device_kernelINS_4fmha6kernel36Sm100FmhaFwdKernelTmaWarpspecializedIN4cute5tupleIJiiiNS5_IJNS5_IJiiEEEiEEEEEENS1_10collective38Sm100FmhaFwdMainloopTmaWarpspecializedINS_6half_tEffNS5_IJNS4_1CILi256EEENSC_ILi128EEESE_EEENS5_IJiNSC_ILi1EEES7_EEENS5_IJiSG_NS5_IJNS5_IJNSC_ILi0EEEiEEEiEEEEEESL_NS9_12ResidualMaskENS5_IJNSC_ILi2EEESG_SG_EEENSC_ILb0EEEEENS9_38Sm100FmhaFwdEpilogueTmaWarpspecializedISB_fNS5_IJSE_SE_SE_EEESH_NS5_IJSG_S7_EEESP_EENS2_23IndividualTileSchedulerENS2_41Sm100FmhaCtxKernelWarpspecializedScheduleEEEEEvNT_6ParamsE)
        /*0044*/ 	.word	0x000000c8


	//----- nvinfo : EIATTR_MIN_STACK_SIZE
	.align		4
.L_44:
        /*0048*/ 	.byte	0x04, 0x12
        /*004a*/ 	.short	(.L_46 - .L_45)
	.align		4
.L_45:
        /*004c*/ 	.word	index@(_ZN7cutlass13device_kernelINS_4fmha6kernel36Sm100FmhaFwdKernelTmaWarpspecializedIN4cute5tupleIJiiiNS5_IJNS5_IJiiEEEiEEEEEENS1_10collective38Sm100FmhaFwdMainloopTmaWarpspecializedINS_6half_tEffNS5_IJNS4_1CILi256EEENSC_ILi128EEESE_EEENS5_IJiNSC_ILi1EEES7_EEENS5_IJiSG_NS5_IJNS5_IJNSC_ILi0EEEiEEEiEEEEEESL_NS9_12ResidualMaskENS5_IJNSC_ILi2EEESG_SG_EEENSC_ILb0EEEEENS9_38Sm100FmhaFwdEpilogueTmaWarpspecializedISB_fNS5_IJSE_SE_SE_EEESH_NS5_IJSG_S7_EEESP_EENS2_23IndividualTileSchedulerENS2_41Sm100FmhaCtxKernelWarpspecializedScheduleEEEEEvNT_6ParamsE)
        /*0050*/ 	.word	0x000000c8
.L_46:


//--------------------- .nv.compat                --------------------------
	.section	.nv.compat,"",@"SHT_CUDA_COMPAT_INFO"
	.align	4
        /*0000*/ 	.byte	0x02, 0x09, 0x01, 0x00, 0x02, 0x02, 0x02, 0x00, 0x02, 0x05, 0x05, 0x00, 0x03, 0x07, 0x01, 0x01
        /*0010*/ 	.byte	0x02, 0x03, 0x01, 0x00, 0x02, 0x06, 0x01, 0x00, 0x04, 0x0b, 0x08, 0x00, 0x01, 0x00, 0x00, 0x00
        /*0020*/ 	.byte	0x00, 0x00, 0x00, 0x00


//--------------------- .nv.info._ZN7cutlass13device_kernelINS_4fmha6kernel36Sm100FmhaFwdKernelTmaWarpspecializedIN4cute5tupleIJiiiNS5_IJNS5_IJiiEEEiEEEEEENS1_10collective38Sm100FmhaFwdMainloopTmaWarpspecializedINS_6half_tEffNS5_IJNS4_1CILi256EEENSC_ILi128EEESE_EEENS5_IJiNSC_ILi1EEES7_EEENS5_IJiSG_NS5_IJNS5_IJNSC_ILi0EEEiEEEiEEEEEESL_NS9_12ResidualMaskENS5_IJNSC_ILi2EEESG_SG_EEENSC_ILb0EEEEENS9_38Sm100FmhaFwdEpilogueTmaWarpspecializedISB_fNS5_IJSE_SE_SE_EEESH_NS5_IJSG_S7_EEESP_EENS2_23IndividualTileSchedulerENS2_41Sm100FmhaCtxKernelWarpspecializedScheduleEEEEEvNT_6ParamsE --------------------------
	.section	.nv.info._ZN7cutlass13device_kernelINS_4fmha6kernel36Sm100FmhaFwdKernelTmaWarpspecializedIN4cute5tupleIJiiiNS5_IJNS5_IJiiEEEiEEEEEENS1_10collective38Sm100FmhaFwdMainloopTmaWarpspecializedINS_6half_tEffNS5_IJNS4_1CILi256EEENSC_ILi128EEESE_EEENS5_IJiNSC_ILi1EEES7_EEENS5_IJiSG_NS5_IJNS5_IJNSC_ILi0EEEiEEEiEEEEEESL_NS9_12ResidualMaskENS5_IJNSC_ILi2EEESG_SG_EEENSC_ILb0EEEEENS9_38Sm100FmhaFwdEpilogueTmaWarpspecializedISB_fNS5_IJSE_SE_SE_EEESH_NS5_IJSG_S7_EEESP_EENS2_23IndividualTileSchedulerENS2_41Sm100FmhaCtxKernelWarpspecializedScheduleEEEEEvNT_6ParamsE,"",@"SHT_CUDA_INFO"
	.sectionflags	@""
	.align	4


	//----- nvinfo : EIATTR_CUDA_API_VERSION
	.align		4
        /*0000*/ 	.byte	0x04, 0x37
        /*0002*/ 	.short	(.L_48 - .L_47)
.L_47:
        /*0004*/ 	.word	0x00000082


	//----- nvinfo : EIATTR_KPARAM_INFO
	.align		4
.L_48:
        /*0008*/ 	.byte	0x04, 0x17
        /*000a*/ 	.short	(.L_50 - .L_49)
.L_49:
        /*000c*/ 	.word	0x00000000
        /*0010*/ 	.short	0x0000
        /*0012*/ 	.short	0x0000
        /*0014*/ 	.byte	0x00, 0xf0, 0x01, 0x18


	//----- nvinfo : EIATTR_AT_ENTRY_FRAGMENTS
	.align		4
.L_50:
        /*0018*/ 	.byte	0x04, 0x4f
        /*001a*/ 	.short	(.L_52 - .L_51)


	//   ....[0]....
.L_51:
        /*001c*/ 	.word	0x00000006


	//----- nvinfo : EIATTR_RESERVED_SMEM_USED
	.align		4
.L_52:
        /*0020*/ 	.byte	0x01, 0x41
	.zero		2


	//----- nvinfo : EIATTR_SPARSE_MMA_MASK
	.align		4
        /*0024*/ 	.byte	0x03, 0x50
        /*0026*/ 	.short	0x0000


	//----- nvinfo : EIATTR_TCGEN05_1CTA_USED
	.align		4
        /*0028*/ 	.byte	0x01, 0x51
	.zero		2


	//----- nvinfo : EIATTR_MAXREG_COUNT
	.align		4
        /*002c*/ 	.byte	0x03, 0x1b
        /*002e*/ 	.short	0x0080


	//----- nvinfo : EIATTR_NUM_BARRIERS
	.align		4
        /*0030*/ 	.byte	0x02, 0x4c
        /*0032*/ 	.byte	0x01
	.zero		1


	//----- nvinfo : EIATTR_EXTERNS
	.align		4
        /*0034*/ 	.byte	0x04, 0x0f
        /*0036*/ 	.short	(.L_54 - .L_53)


	//   ....[0]....
	.align		4
.L_53:
        /*0038*/ 	.word	index@(vprintf)


	//   ....[1]....
	.align		4
        /*003c*/ 	.word	index@(__assertfail)


	//----- nvinfo : EIATTR_ANNOTATIONS
	.align		4
.L_54:
        /*0040*/ 	.byte	0x04, 0x55
        /*0042*/ 	.short	(.L_56 - .L_55)


	//   ....[0]....
.L_55:
        /*0044*/ 	.word	0x00000001
        /*0048*/ 	.byte	0x30, 0x87, 0x00, 0x00, 0x01, 0x00, 0x00, 0x00, 0xc0, 0x8e, 0x00, 0x00, 0x01, 0x00, 0x00, 0x00
        /* <DEDUP_REMOVED lines=59> */
        /*0408*/ 	.byte	0x70, 0xcb, 0x01, 0x00


	//----- nvinfo : EIATTR_MERCURY_ISA_VERSION
	.align		4
.L_56:
        /*040c*/ 	.byte	0x03, 0x5f
        /*040e*/ 	.short	0x0101


	//----- nvinfo : EIATTR_INT_WARP_WIDE_INSTR_OFFSETS
	.align		4
        /*0410*/ 	.byte	0x04, 0x31
        /*0412*/ 	.short	(.L_58 - .L_57)


	//   ....[0]....
.L_57:
        /*0414*/ 	.word	0x000213b0


	//   ....[1]....
        /*0418*/ 	.word	0x000213d0


	//   ....[2]....
        /*041c*/ 	.word	0x00021400


	//----- nvinfo : EIATTR_COOP_GROUP_MASK_REGIDS
	.align		4
.L_58:
        /*0420*/ 	.byte	0x04, 0x29
        /*0422*/ 	.short	(.L_60 - .L_59)


	//   ....[0]....
.L_59:
        /*0424*/ 	.word	0xffffffff


	//   ....[1]....
        /*0428*/ 	.word	0xffffffff


	//   ....[2]....
        /*042c*/ 	.word	0xffffffff


	//   ....[3]....
        /*0430*/ 	.word	0xffffffff


	//   ....[4]....
        /*0434*/ 	.word	0xffffffff


	//   ....[5]....
        /*0438*/ 	.word	0xffffffff


	//   ....[6]....
        /*043c*/ 	.word	0xffffffff


	//   ....[7]....
        /*0440*/ 	.word	0xffffffff


	//   ....[8]....
        /*0444*/ 	.word	0xffffffff


	//   ....[9]....
        /*0448*/ 	.word	0xffffffff


	//   ....[10]....
        /*044c*/ 	.word	0xffffffff


	//   ....[11]....
        /*0450*/ 	.word	0xffffffff


	//   ....[12]....
        /*0454*/ 	.word	0xffffffff


	//   ....[13]....
        /*0458*/ 	.word	0xffffffff


	//   ....[14]....
        /*045c*/ 	.word	0xffffffff


	//   ....[15]....
        /*0460*/ 	.word	0xffffffff


	//   ....[16]....
        /*0464*/ 	.word	0xffffffff


	//   ....[17]....
        /*0468*/ 	.word	0xffffffff


	//   ....[18]....
        /*046c*/ 	.word	0xffffffff


	//----- nvinfo : EIATTR_COOP_GROUP_INSTR_OFFSETS
	.align		4
.L_60:
        /*0470*/ 	.byte	0x04, 0x28
        /*0472*/ 	.short	(.L_62 - .L_61)


	//   ....[0]....
.L_61:
        /*0474*/ 	.word	0x00000110


	//   ....[1]....
        /*0478*/ 	.word	0x000008d0


	//   ....[2]....
        /*047c*/ 	.word	0x00000b00


	//   ....[3]....
        /*0480*/ 	.word	0x00000c30


	//   ....[4]....
        /*0484*/ 	.word	0x00000d70


	//   ....[5]....
        /*0488*/ 	.word	0x00001030


	//   ....[6]....
        /*048c*/ 	.word	0x00001220


	//   ....[7]....
        /*0490*/ 	.word	0x00001330


	//   ....[8]....
        /*0494*/ 	.word	0x00001490


	//   ....[9]....
        /*0498*/ 	.word	0x000015f0


	//   ....[10]....
        /*049c*/ 	.word	0x000017f0


	//   ....[11]....
        /*04a0*/ 	.word	0x00001a00


	//   ....[12]....
        /*04a4*/ 	.word	0x00001a30


	//   ....[13]....
        /*04a8*/ 	.word	0x0000a890


	//   ....[14]....
        /*04ac*/ 	.word	0x0000c630


	//   ....[15]....
        /*04b0*/ 	.word	0x000128a0


	//   ....[16]....
        /*04b4*/ 	.word	0x00016eb0


	//   ....[17]....
        /*04b8*/ 	.word	0x000212b0


	//   ....[18]....
        /*04bc*/ 	.word	0x000214d0


	//----- nvinfo : EIATTR_REG_RECONFIG
	.align		4
.L_62:
        /*04c0*/ 	.byte	0x01, 0x54
	.zero		2


	//----- nvinfo : EIATTR_VRC_CTA_INIT_COUNT
	.align		4
        /*04c4*/ 	.byte	0x02, 0x4a
        /*04c6*/ 	.byte	0x80
	.zero		1


	//----- nvinfo : EIATTR_SYSCALL_OFFSETS
	.align		4
        /*04c8*/ 	.byte	0x04, 0x46
        /*04ca*/ 	.short	(.L_64 - .L_63)


	//   ....[0]....
.L_63:
        /*04cc*/ 	.word	0x00004d80


	//   ....[1]....
        /*04d0*/ 	.word	0x00004e40


	//   ....[2]....
        /*04d4*/ 	.word	0x00004eb0


	//   ....[3]....
        /*04d8*/ 	.word	0x00004f20


	//   ....[4]....
        /*04dc*/ 	.word	0x00004f90


	//   ....[5]....
        /*04e0*/ 	.word	0x00005030


	//   ....[6]....
        /*04e4*/ 	.word	0x000050f0


	//   ....[7]....
        /*04e8*/ 	.word	0x00005190


	//   ....[8]....
        /*04ec*/ 	.word	0x00005230


	//   ....[9]....
        /*04f0*/ 	.word	0x000052d0


	//   ....[10]....
        /*04f4*/ 	.word	0x00005340


	//   ....[11]....
        /*04f8*/ 	.word	0x000053e0


	//   ....[12]....
        /*04fc*/ 	.word	0x00005480


	//   ....[13]....
        /*0500*/ 	.word	0x000054f0


	//   ....[14]....
        /*0504*/ 	.word	0x00005590


	//   ....[15]....
        /*0508*/ 	.word	0x00005630


	//   ....[16]....
        /*050c*/ 	.word	0x000056d0


	//   ....[17]....
        /*0510*/ 	.word	0x00005770


	//   ....[18]....
        /*0514*/ 	.word	0x000057e0


	//   ....[19]....
        /*0518*/ 	.word	0x00005880


	//   ....[20]....
        /*051c*/ 	.word	0x00005920


	//   ....[21]....
        /*0520*/ 	.word	0x00005990


	//   ....[22]....
        /*0524*/ 	.word	0x00005a30


	//   ....[23]....
        /*0528*/ 	.word	0x00005ad0


	//   ....[24]....
        /*052c*/ 	.word	0x00005b70


	//   ....[25]....
        /*0530*/ 	.word	0x00005c10


	//   ....[26]....
        /*0534*/ 	.word	0x00005c80


	//   ....[27]....
        /*0538*/ 	.word	0x00005d20


	//   ....[28]....
        /*053c*/ 	.word	0x00005dc0


	//   ....[29]....
        /*0540*/ 	.word	0x00005e30


	//   ....[30]....
        /*0544*/ 	.word	0x00005ed0


	//   ....[31]....
        /*0548*/ 	.word	0x00005f70


	//   ....[32]....
        /*054c*/ 	.word	0x00006010


	//   ....[33]....
        /*0550*/ 	.word	0x000060b0


	//   ....[34]....
        /*0554*/ 	.word	0x00006150


	//   ....[35]....
        /*0558*/ 	.word	0x000061f0


	//   ....[36]....
        /*055c*/ 	.word	0x00006260


	//   ....[37]....
        /*0560*/ 	.word	0x00006300


	//   ....[38]....
        /*0564*/ 	.word	0x000063a0


	//   ....[39]....
        /*0568*/ 	.word	0x00006410


	//   ....[40]....
        /*056c*/ 	.word	0x000064b0


	//   ....[41]....
        /*0570*/ 	.word	0x00006550


	//   ....[42]....
        /*0574*/ 	.word	0x000065f0


	//   ....[43]....
        /*0578*/ 	.word	0x00006690


	//   ....[44]....
        /*057c*/ 	.word	0x00006700


	//   ....[45]....
        /*0580*/ 	.word	0x000067a0


	//   ....[46]....
        /*0584*/ 	.word	0x00006840


	//   ....[47]....
        /*0588*/ 	.word	0x000068b0


	//   ....[48]....
        /*058c*/ 	.word	0x00006950


	//   ....[49]....
        /*0590*/ 	.word	0x000069f0


	//   ....[50]....
        /*0594*/ 	.word	0x00006a90


	//   ....[51]....
        /*0598*/ 	.word	0x00006b30


	//   ....[52]....
        /*059c*/ 	.word	0x00006ba0


	//   ....[53]....
        /*05a0*/ 	.word	0x00006c30


	//   ....[54]....
        /*05a4*/ 	.word	0x00006cd0


	//   ....[55]....
        /*05a8*/ 	.word	0x00006d40


	//   ....[56]....
        /*05ac*/ 	.word	0x00006de0


	//   ....[57]....
        /*05b0*/ 	.word	0x00006e80


	//   ....[58]....
        /*05b4*/ 	.word	0x00006f20


	//   ....[59]....
        /*05b8*/ 	.word	0x00006fc0


	//   ....[60]....
        /*05bc*/ 	.word	0x0000a9c0


	//   ....[61]....
        /*05c0*/ 	.word	0x0000ab10


	//   ....[62]....
        /*05c4*/ 	.word	0x0000acf0


	//   ....[63]....
        /*05c8*/ 	.word	0x0000ae40


	//   ....[64]....
        /*05cc*/ 	.word	0x0000b020


	//   ....[65]....
        /*05d0*/ 	.word	0x0000b170


	//   ....[66]....
        /*05d4*/ 	.word	0x0000b350


	//   ....[67]....
        /*05d8*/ 	.word	0x0000b4a0


	//   ....[68]....
        /*05dc*/ 	.word	0x0000b680


	//   ....[69]....
        /*05e0*/ 	.word	0x0000b7d0


	//   ....[70]....
        /*05e4*/ 	.word	0x0000b9b0


	//   ....[71]....
        /*05e8*/ 	.word	0x0000bb00


	//   ....[72]....
        /*05ec*/ 	.word	0x0000bce0


	//   ....[73]....
        /*05f0*/ 	.word	0x0000be30


	//   ....[74]....
        /*05f4*/ 	.word	0x0000c020


	//   ....[75]....
        /*05f8*/ 	.word	0x0000c200


	//   ....[76]....
        /*05fc*/ 	.word	0x0000c4b0


	//   ....[77]....
        /*0600*/ 	.word	0x0000c760


	//   ....[78]....
        /*0604*/ 	.word	0x0000c8b0


	//   ....[79]....
        /*0608*/ 	.word	0x0000ca90


	//   ....[80]....
        /*060c*/ 	.word	0x0000cbe0


	//   ....[81]....
        /*0610*/ 	.word	0x0000cdc0


	//   ....[82]....
        /*0614*/ 	.word	0x0000cf10


	//   ....[83]....
        /*0618*/ 	.word	0x0000d0f0


	//   ....[84]....
        /*061c*/ 	.word	0x0000d240


	//   ....[85]....
        /*0620*/ 	.word	0x0000d420


	//   ....[86]....
        /*0624*/ 	.word	0x0000d570


	//   ....[87]....
        /*0628*/ 	.word	0x0000d750


	//   ....[88]....
        /*062c*/ 	.word	0x0000d8a0


	//   ....[89]....
        /*0630*/ 	.word	0x0000da80


	//   ....[90]....
        /*0634*/ 	.word	0x0000dbd0


	//   ....[91]....
        /*0638*/ 	.word	0x0000ddc0


	//   ....[92]....
        /*063c*/ 	.word	0x0000dfa0


	//   ....[93]....
        /*0640*/ 	.word	0x0000e5e0


	//   ....[94]....
        /*0644*/ 	.word	0x0000e920


	//   ....[95]....
        /*0648*/ 	.word	0x0000ec30


	//   ....[96]....
        /*064c*/ 	.word	0x0000ef40


	//   ....[97]....
        /*0650*/ 	.word	0x0000f250


	//   ....[98]....
        /*0654*/ 	.word	0x0000f560


	//   ....[99]....
        /*0658*/ 	.word	0x0000f870


	//   ....[100]....
        /*065c*/ 	.word	0x0000fb80


	//   ....[101]....
        /*0660*/ 	.word	0x00010470


	//   ....[102]....
        /*0664*/ 	.word	0x00010800


	//   ....[103]....
        /*0668*/ 	.word	0x00010b10


	//   ....[104]....
        /*066c*/ 	.word	0x00010e20


	//   ....[105]....
        /*0670*/ 	.word	0x00011130


	//   ....[106]....
        /*0674*/ 	.word	0x00011440


	//   ....[107]....
        /*0678*/ 	.word	0x00011750


	//   ....[108]....
        /*067c*/ 	.word	0x00011a60


	//   ....[109]....
        /*0680*/ 	.word	0x00011d70


	//   ....[110]....
        /*0684*/ 	.word	0x00012ae0


	//   ....[111]....
        /*0688*/ 	.word	0x00012c50


	//   ....[112]....
        /*068c*/ 	.word	0x00012dc0


	//   ....[113]....
        /*0690*/ 	.word	0x00012f30


	//   ....[114]....
        /*0694*/ 	.word	0x000134c0


	//   ....[115]....
        /*0698*/ 	.word	0x00016000


	//   ....[116]....
        /*069c*/ 	.word	0x00016300


	//   ....[117]....
        /*06a0*/ 	.word	0x00016d20


	//   ....[118]....
        /*06a4*/ 	.word	0x000170d0


	//   ....[119]....
        /*06a8*/ 	.word	0x00017240


	//   ....[120]....
        /*06ac*/ 	.word	0x000173b0


	//   ....[121]....
        /*06b0*/ 	.word	0x00017520


	//   ....[122]....
        /*06b4*/ 	.word	0x000192c0


	//   ....[123]....
        /*06b8*/ 	.word	0x0001be30


	//   ....[124]....
        /*06bc*/ 	.word	0x0001c150


	//   ....[125]....
        /*06c0*/ 	.word	0x0001cb50


	//----- nvinfo : EIATTR_MBARRIER_INSTR_OFFSETS
	.align		4
.L_64:
        /*06c4*/ 	.byte	0x04, 0x39
        /*06c6*/ 	.short	(.L_66 - .L_65)


	//   ....[0]....
.L_65:
        /*06c8*/ 	.word	0x000009b0
        /*06cc*/ 	.word	0x000000ff
        /*06d0*/ 	.word	0x00028000
        /*06d4*/ 	.short	0x0100
        /*06d6*/ 	.byte	0x04
	.zero		1


	//   ....[1]....
        /*06d8*/ 	.word	0x000009c0
        /*06dc*/ 	.word	0x000000ff
        /*06e0*/ 	.word	0x00028010
        /*06e4*/ 	.short	0x0100
        /*06e6*/ 	.byte	0x04
	.zero		1


	//   ....[2]....
        /*06e8*/ 	.word	0x000009d0
        /*06ec*/ 	.word	0x000000ff
        /*06f0*/ 	.word	0x00028008
        /*06f4*/ 	.short	0x0100
        /*06f6*/ 	.byte	0x04
	.zero		1


	//   ....[3]....
        /*06f8*/ 	.word	0x000009e0
        /*06fc*/ 	.word	0x000000ff
        /*0700*/ 	.word	0x00028018
        /*0704*/ 	.short	0x0100
        /*0706*/ 	.byte	0x04
	.zero		1


	//   ....[4]....
        /*0708*/ 	.word	0x00000bc0
        /*070c*/ 	.word	0x000000ff
        /*0710*/ 	.word	0x00028020
        /*0714*/ 	.short	0x0100
        /*0716*/ 	.byte	0x04
	.zero		1


	//   ....[5]....
        /*0718*/ 	.word	0x00000bd0
        /*071c*/ 	.word	0x000000ff
        /*0720*/ 	.word	0x00028038
        /*0724*/ 	.short	0x0100
        /*0726*/ 	.byte	0x04
	.zero		1


	//   ....[6]....
        /*0728*/ 	.word	0x00000be0
        /*072c*/ 	.word	0x000000ff
        /*0730*/ 	.word	0x00028028
        /*0734*/ 	.short	0x0100
        /*0736*/ 	.byte	0x04
	.zero		1


	//   ....[7]....
        /*0738*/ 	.word	0x00000bf0
        /*073c*/ 	.word	0x000000ff
        /*0740*/ 	.word	0x00028040
        /*0744*/ 	.short	0x0100
        /*0746*/ 	.byte	0x04
	.zero		1


	//   ....[8]....
        /*0748*/ 	.word	0x00000c00
        /*074c*/ 	.word	0x000000ff
        /*0750*/ 	.word	0x00028030
        /*0754*/ 	.short	0x0100
        /*0756*/ 	.byte	0x04
	.zero		1


	//   ....[9]....
        /*0758*/ 	.word	0x00000c10
        /*075c*/ 	.word	0x000000ff
        /*0760*/ 	.word	0x00028048
        /*0764*/ 	.short	0x0100
        /*0766*/ 	.byte	0x04
	.zero		1


	//   ....[10]....
        /*0768*/ 	.word	0x00000d40
        /*076c*/ 	.word	0x000000ff
        /*0770*/ 	.word	0x00028050
        /*0774*/ 	.short	0x0100
        /*0776*/ 	.byte	0x04
	.zero		1


	//   ....[11]....
        /*0778*/ 	.word	0x00000d50
        /*077c*/ 	.word	0x000000ff
        /*0780*/ 	.word	0x00028058
        /*0784*/ 	.short	0x0100
        /*0786*/ 	.byte	0x04
	.zero		1


	//   ....[12]....
        /*0788*/ 	.word	0x00000f00
        /*078c*/ 	.word	0x000000ff
        /*0790*/ 	.word	0x00028060
        /*0794*/ 	.short	0x0100
        /*0796*/ 	.byte	0x04
	.zero		1


	//   ....[13]....
        /*0798*/ 	.word	0x00000f10
        /*079c*/ 	.word	0x000000ff
        /*07a0*/ 	.word	0x00028068
        /*07a4*/ 	.short	0x0100
        /*07a6*/ 	.byte	0x04
	.zero		1


	//   ....[14]....
        /*07a8*/ 	.word	0x000010f0
        /*07ac*/ 	.word	0x000000ff
        /*07b0*/ 	.word	0x00028070
        /*07b4*/ 	.short	0x0100
        /*07b6*/ 	.byte	0x06
	.zero		1


	//   ....[15]....
        /*07b8*/ 	.word	0x00001100
        /*07bc*/ 	.word	0x000000ff
        /*07c0*/ 	.word	0x00028078
        /*07c4*/ 	.short	0x0100
        /*07c6*/ 	.byte	0x06
	.zero		1


	//   ....[16]....
        /*07c8*/ 	.word	0x00001300
        /*07cc*/ 	.word	0x000000ff
        /*07d0*/ 	.word	0x00028080
        /*07d4*/ 	.short	0x0100
        /*07d6*/ 	.byte	0x06
	.zero		1


	//   ....[17]....
        /*07d8*/ 	.word	0x00001310
        /*07dc*/ 	.word	0x000000ff
        /*07e0*/ 	.word	0x00028088
        /*07e4*/ 	.short	0x0100
        /*07e6*/ 	.byte	0x06
	.zero		1


	//   ....[18]....
        /*07e8*/ 	.word	0x00001440
        /*07ec*/ 	.word	0x000000ff
        /*07f0*/ 	.word	0x00028090
        /*07f4*/ 	.short	0x0100
        /*07f6*/ 	.byte	0x04
	.zero		1


	//   ....[19]....
        /*07f8*/ 	.word	0x00001450
        /*07fc*/ 	.word	0x000000ff
        /*0800*/ 	.word	0x000280a0
        /*0804*/ 	.short	0x0100
        /*0806*/ 	.byte	0x04
	.zero		1


	//   ....[20]....
        /*0808*/ 	.word	0x00001460
        /*080c*/ 	.word	0x000000ff
        /*0810*/ 	.word	0x00028098
        /*0814*/ 	.short	0x0100
        /*0816*/ 	.byte	0x04
	.zero		1


	//   ....[21]....
        /*0818*/ 	.word	0x00001470
        /*081c*/ 	.word	0x000000ff
        /*0820*/ 	.word	0x000280a8
        /*0824*/ 	.short	0x0100
        /*0826*/ 	.byte	0x04
	.zero		1


	//   ....[22]....
        /*0828*/ 	.word	0x000015a0
        /*082c*/ 	.word	0x000000ff
        /*0830*/ 	.word	0x000280b0
        /*0834*/ 	.short	0x0100
        /*0836*/ 	.byte	0x04
	.zero		1


	//   ....[23]....
        /*0838*/ 	.word	0x000015b0
        /*083c*/ 	.word	0x000000ff
        /*0840*/ 	.word	0x000280c0
        /*0844*/ 	.short	0x0100
        /*0846*/ 	.byte	0x04
	.zero		1


	//   ....[24]....
        /*0848*/ 	.word	0x000015c0
        /*084c*/ 	.word	0x000000ff
        /*0850*/ 	.word	0x000280b8
        /*0854*/ 	.short	0x0100
        /*0856*/ 	.byte	0x04
	.zero		1


	//   ....[25]....
        /*0858*/ 	.word	0x000015d0
        /*085c*/ 	.word	0x000000ff
        /*0860*/ 	.word	0x000280c8
        /*0864*/ 	.short	0x0100
        /*0866*/ 	.byte	0x04
	.zero		1


	//   ....[26]....
        /*0868*/ 	.word	0x000016c0
        /*086c*/ 	.word	0x000000ff
        /*0870*/ 	.word	0x000280d0
        /*0874*/ 	.short	0x0100
        /*0876*/ 	.byte	0x06
	.zero		1


	//   ....[27]....
        /*0878*/ 	.word	0x000016d0
        /*087c*/ 	.word	0x000000ff
        /*0880*/ 	.word	0x000280d8
        /*0884*/ 	.short	0x0100
        /*0886*/ 	.byte	0x06
	.zero		1


	//   ....[28]....
        /*0888*/ 	.word	0x00001b30
        /*088c*/ 	.word	0x000000ff
        /*0890*/ 	.word	0x00028000
        /*0894*/ 	.short	0x010a
        /*0896*/ 	.byte	0x14
	.zero		1


	//   ....[29]....
        /*0898*/ 	.word	0x00001b70
        /*089c*/ 	.word	0x000000ff
        /*08a0*/ 	.word	0x00028020
        /*08a4*/ 	.short	0x010a
        /*08a6*/ 	.byte	0x14
	.zero		1


	//   ....[30]....
        /*08a8*/ 	.word	0x00001c10
        /*08ac*/ 	.word	0x000000ff
        /*08b0*/ 	.word	0x00028058
        /*08b4*/ 	.short	0x010a
        /*08b6*/ 	.byte	0x14
	.zero		1


	//   ....[31]....
        /*08b8*/ 	.word	0x000020c0
        /*08bc*/ 	.word	0x000000ff
        /*08c0*/ 	.word	0x00028008
        /*08c4*/ 	.short	0x010a
        /*08c6*/ 	.byte	0x14
	.zero		1


	//   ....[32]....
        /*08c8*/ 	.word	0x00002120
        /*08cc*/ 	.word	0x000000ff
        /*08d0*/ 	.word	0x00028068
        /*08d4*/ 	.short	0x010a
        /*08d6*/ 	.byte	0x14
	.zero		1


	//   ....[33]....
        /*08d8*/ 	.word	0x000025f0
        /*08dc*/ 	.word	0x000000ff
        /*08e0*/ 	.word	0x00028028
        /*08e4*/ 	.short	0x010a
        /*08e6*/ 	.byte	0x14
	.zero		1


	//   ....[34]....
        /*08e8*/ 	.word	0x00002630
        /*08ec*/ 	.word	0x000000ff
        /*08f0*/ 	.word	0x000280a0
        /*08f4*/ 	.short	0x010a
        /*08f6*/ 	.byte	0x14
	.zero		1


	//   ....[35]....
        /*08f8*/ 	.word	0x00002670
        /*08fc*/ 	.word	0x000000ff
        /*0900*/ 	.word	0x00028058
        /*0904*/ 	.short	0x010a
        /*0906*/ 	.byte	0x14
	.zero		1


	//   ....[36]....
        /*0908*/ 	.word	0x00002cd0
        /*090c*/ 	.word	0x000000ff
        /*0910*/ 	.word	0x00028020
        /*0914*/ 	.short	0x010a
        /*0916*/ 	.byte	0x05
	.zero		1


	//   ....[37]....
        /*0918*/ 	.word	0x00003220
        /*091c*/ 	.word	0x000000ff
        /*0920*/ 	.word	0x000280a8
        /*0924*/ 	.short	0x010a
        /*0926*/ 	.byte	0x18
	.zero		1


	//   ....[38]....
        /*0928*/ 	.word	0x00003290
        /*092c*/ 	.word	0x000000ff
        /*0930*/ 	.word	0x00028068
        /*0934*/ 	.short	0x010a
        /*0936*/ 	.byte	0x18
	.zero		1


	//   ....[39]....
        /*0938*/ 	.word	0x00003d20
        /*093c*/ 	.word	0x000000ff
        /*0940*/ 	.word	0x00028020
        /*0944*/ 	.short	0x010a
        /*0946*/ 	.byte	0x04
	.zero		1


	//   ....[40]....
        /*0948*/ 	.word	0x00003d70
        /*094c*/ 	.word	0x000000ff
        /*0950*/ 	.word	0x000280a0
        /*0954*/ 	.short	0x010a
        /*0956*/ 	.byte	0x18
	.zero		1


	//   ....[41]....
        /*0958*/ 	.word	0x00003de0
        /*095c*/ 	.word	0x000000ff
        /*0960*/ 	.word	0x00028058
        /*0964*/ 	.short	0x010a
        /*0966*/ 	.byte	0x18
	.zero		1


	//   ....[42]....
        /*0968*/ 	.word	0x000044a0
        /*096c*/ 	.word	0x000000ff
        /*0970*/ 	.word	0x000280a8
        /*0974*/ 	.short	0x010a
        /*0976*/ 	.byte	0x15
	.zero		1


	//   ....[43]....
        /*0978*/ 	.word	0x00004510
        /*097c*/ 	.word	0x000000ff
        /*0980*/ 	.word	0x00028068
        /*0984*/ 	.short	0x010a
        /*0986*/ 	.byte	0x15
	.zero		1


	//   ....[44]....
        /*0988*/ 	.word	0x00004be0
        /*098c*/ 	.word	0x00000011
        /*0990*/ 	.word	0x000280c0
        /*0994*/ 	.short	0x010a
        /*0996*/ 	.byte	0xff
	.zero		1


	//   ....[45]....
        /*0998*/ 	.word	0x00008710
        /*099c*/ 	.word	0x00000011
        /*09a0*/ 	.word	0x000280b0
        /*09a4*/ 	.short	0x0101
        /*09a6*/ 	.byte	0xff
	.zero		1


	//   ....[46]....
        /*09a8*/ 	.word	0x00009ef0
        /*09ac*/ 	.word	0x00000011
        /*09b0*/ 	.word	0x000280c8
        /*09b4*/ 	.short	0x010a
        /*09b6*/ 	.byte	0xff
	.zero		1


	//   ....[47]....
        /*09b8*/ 	.word	0x0000a1f0
        /*09bc*/ 	.word	0x00000011
        /*09c0*/ 	.word	0x000280b8
        /*09c4*/ 	.short	0x0101
        /*09c6*/ 	.byte	0xff
	.zero		1


	//   ....[48]....
        /*09c8*/ 	.word	0x0000a2c0
        /*09cc*/ 	.word	0x000000ff
        /*09d0*/ 	.word	0x00028070
        /*09d4*/ 	.short	0x010a
        /*09d6*/ 	.byte	0x24
	.zero		1


	//   ....[49]....
        /*09d8*/ 	.word	0x0000a340
        /*09dc*/ 	.word	0x000000ff
        /*09e0*/ 	.word	0x00000000
        /*09e4*/ 	.short	0x0101
        /*09e6*/ 	.byte	0x05
	.zero		1


	//   ....[50]....
        /*09e8*/ 	.word	0x0000a370
        /*09ec*/ 	.word	0x000000ff
        /*09f0*/ 	.word	0x00028080
        /*09f4*/ 	.short	0x010a
        /*09f6*/ 	.byte	0x24
	.zero		1


	//   ....[51]....
        /*09f8*/ 	.word	0x0000a710
        /*09fc*/ 	.word	0x000000ff
        /*0a00*/ 	.word	0x00028070
        /*0a04*/ 	.short	0x010a
        /*0a06*/ 	.byte	0x24
	.zero		1


	//   ....[52]....
        /*0a08*/ 	.word	0x0000a870
        /*0a0c*/ 	.word	0x000000ff
        /*0a10*/ 	.word	0x00028090
        /*0a14*/ 	.short	0x010a
        /*0a16*/ 	.byte	0x24
	.zero		1


	//   ....[53]....
        /*0a18*/ 	.word	0x0000c2b0
        /*0a1c*/ 	.word	0x000000ff
        /*0a20*/ 	.word	0x00000000
        /*0a24*/ 	.short	0x0101
        /*0a26*/ 	.byte	0x04
	.zero		1


	//   ....[54]....
        /*0a28*/ 	.word	0x0000c330
        /*0a2c*/ 	.word	0x000000ff
        /*0a30*/ 	.word	0x00000000
        /*0a34*/ 	.short	0x0101
        /*0a36*/ 	.byte	0x04
	.zero		1


	//   ....[55]....
        /*0a38*/ 	.word	0x0000c390
        /*0a3c*/ 	.word	0x000000ff
        /*0a40*/ 	.word	0x00028080
        /*0a44*/ 	.short	0x010a
        /*0a46*/ 	.byte	0x24
	.zero		1


	//   ....[56]....
        /*0a48*/ 	.word	0x0000c610
        /*0a4c*/ 	.word	0x000000ff
        /*0a50*/ 	.word	0x00028098
        /*0a54*/ 	.short	0x010a
        /*0a56*/ 	.byte	0x24
	.zero		1


	//   ....[57]....
        /*0a58*/ 	.word	0x0000e040
        /*0a5c*/ 	.word	0x000000ff
        /*0a60*/ 	.word	0x00000000
        /*0a64*/ 	.short	0x0101
        /*0a66*/ 	.byte	0x05
	.zero		1


	//   ....[58]....
        /*0a68*/ 	.word	0x0000e0e0
        /*0a6c*/ 	.word	0x000000ff
        /*0a70*/ 	.word	0x00000000
        /*0a74*/ 	.short	0x0101
        /*0a76*/ 	.byte	0x04
	.zero		1


	//   ....[59]....
        /*0a78*/ 	.word	0x0000e190
        /*0a7c*/ 	.word	0x00000000
        /*0a80*/ 	.word	0x00000000
        /*0a84*/ 	.short	0x0101
        /*0a86*/ 	.byte	0xff
	.zero		1


	//   ....[60]....
        /*0a88*/ 	.word	0x0000e1e0
        /*0a8c*/ 	.word	0x0000001a
        /*0a90*/ 	.word	0x00028070
        /*0a94*/ 	.short	0x010a
        /*0a96*/ 	.byte	0xff
	.zero		1


	//   ....[61]....
        /*0a98*/ 	.word	0x0000e250
        /*0a9c*/ 	.word	0x000000ff
        /*0aa0*/ 	.word	0x00000000
        /*0aa4*/ 	.short	0x0101
        /*0aa6*/ 	.byte	0x05
	.zero		1


	//   ....[62]....
        /*0aa8*/ 	.word	0x0000e2b0
        /*0aac*/ 	.word	0x0000001a
        /*0ab0*/ 	.word	0x00028090
        /*0ab4*/ 	.short	0x010a
        /*0ab6*/ 	.byte	0xff
	.zero		1


	//   ....[63]....
        /*0ab8*/ 	.word	0x0000e330
        /*0abc*/ 	.word	0x0000001a
        /*0ac0*/ 	.word	0x000280c0
        /*0ac4*/ 	.short	0x010a
        /*0ac6*/ 	.byte	0xff
	.zero		1


	//   ....[64]....
        /*0ac8*/ 	.word	0x000102a0
        /*0acc*/ 	.word	0x00000000
        /*0ad0*/ 	.word	0x00000000
        /*0ad4*/ 	.short	0x0101
        /*0ad6*/ 	.byte	0xff
	.zero		1


	//   ....[65]....
        /*0ad8*/ 	.word	0x000102d0
        /*0adc*/ 	.word	0x0000001a
        /*0ae0*/ 	.word	0x000280b0
        /*0ae4*/ 	.short	0x0101
        /*0ae6*/ 	.byte	0xff
	.zero		1


	//   ....[66]....
        /*0ae8*/ 	.word	0x00010350
        /*0aec*/ 	.word	0x0000001a
        /*0af0*/ 	.word	0x00028080
        /*0af4*/ 	.short	0x010a
        /*0af6*/ 	.byte	0xff
	.zero		1


	//   ....[67]....
        /*0af8*/ 	.word	0x00010500
        /*0afc*/ 	.word	0x00000022
        /*0b00*/ 	.word	0x00000000
        /*0b04*/ 	.short	0x0101
        /*0b06*/ 	.byte	0xff
	.zero		1


	//   ....[68]....
        /*0b08*/ 	.word	0x00010550
        /*0b0c*/ 	.word	0x0000001a
        /*0b10*/ 	.word	0x00028098
        /*0b14*/ 	.short	0x010a
        /*0b16*/ 	.byte	0xff
	.zero		1


	//   ....[69]....
        /*0b18*/ 	.word	0x000105d0
        /*0b1c*/ 	.word	0x0000001a
        /*0b20*/ 	.word	0x000280c8
        /*0b24*/ 	.short	0x010a
        /*0b26*/ 	.byte	0xff
	.zero		1


	//   ....[70]....
        /*0b28*/ 	.word	0x00012470
        /*0b2c*/ 	.word	0x00000000
        /*0b30*/ 	.word	0x00000000
        /*0b34*/ 	.short	0x0101
        /*0b36*/ 	.byte	0xff
	.zero		1


	//   ....[71]....
        /*0b38*/ 	.word	0x000124a0
        /*0b3c*/ 	.word	0x0000001a
        /*0b40*/ 	.word	0x000280b8
        /*0b44*/ 	.short	0x0101
        /*0b46*/ 	.byte	0xff
	.zero		1


	//   ....[72]....
        /*0b48*/ 	.word	0x000126b0
        /*0b4c*/ 	.word	0x000000ff
        /*0b50*/ 	.word	0x00000000
        /*0b54*/ 	.short	0x010a
        /*0b56*/ 	.byte	0x04
	.zero		1


	//   ....[73]....
        /*0b58*/ 	.word	0x000129c0
        /*0b5c*/ 	.word	0x000000ff
        /*0b60*/ 	.word	0x00000000
        /*0b64*/ 	.short	0x010a
        /*0b66*/ 	.byte	0x04
	.zero		1


	//   ....[74]....
        /*0b68*/ 	.word	0x00013610
        /*0b6c*/ 	.word	0x000000ff
        /*0b70*/ 	.word	0x00000000
        /*0b74*/ 	.short	0x0101
        /*0b76*/ 	.byte	0x04
	.zero		1


	//   ....[75]....
        /*0b78*/ 	.word	0x00013690
        /*0b7c*/ 	.word	0x000000ff
        /*0b80*/ 	.word	0x00000000
        /*0b84*/ 	.short	0x010a
        /*0b86*/ 	.byte	0x07
	.zero		1


	//   ....[76]....
        /*0b88*/ 	.word	0x00013a00
        /*0b8c*/ 	.word	0x000000ff
        /*0b90*/ 	.word	0x00000000
        /*0b94*/ 	.short	0x0101
        /*0b96*/ 	.byte	0x04
	.zero		1


	//   ....[77]....
        /*0b98*/ 	.word	0x00016420
        /*0b9c*/ 	.word	0x000000ff
        /*0ba0*/ 	.word	0x00000000
        /*0ba4*/ 	.short	0x0101
        /*0ba6*/ 	.byte	0x04
	.zero		1


	//   ....[78]....
        /*0ba8*/ 	.word	0x000165a0
        /*0bac*/ 	.word	0x000000ff
        /*0bb0*/ 	.word	0x00000000
        /*0bb4*/ 	.short	0x010a
        /*0bb6*/ 	.byte	0x04
	.zero		1


	//   ....[79]....
        /*0bb8*/ 	.word	0x00016c00
        /*0bbc*/ 	.word	0x000000ff
        /*0bc0*/ 	.word	0x00000000
        /*0bc4*/ 	.short	0x010a
        /*0bc6*/ 	.byte	0x04
	.zero		1


	//   ....[80]....
        /*0bc8*/ 	.word	0x00016fb0
        /*0bcc*/ 	.word	0x000000ff
        /*0bd0*/ 	.word	0x00000000
        /*0bd4*/ 	.short	0x010a
        /*0bd6*/ 	.byte	0x04
	.zero		1


	//   ....[81]....
        /*0bd8*/ 	.word	0x000193f0
        /*0bdc*/ 	.word	0x000000ff
        /*0be0*/ 	.word	0x00000000
        /*0be4*/ 	.short	0x0101
        /*0be6*/ 	.byte	0x04
	.zero		1


	//   ....[82]....
        /*0be8*/ 	.word	0x00019410
        /*0bec*/ 	.word	0x00000003
        /*0bf0*/ 	.word	0x00000000
        /*0bf4*/ 	.short	0x010a
        /*0bf6*/ 	.byte	0x05
	.zero		1


	//   ....[83]....
        /*0bf8*/ 	.word	0x0001bb50
        /*0bfc*/ 	.word	0x00000000
        /*0c00*/ 	.word	0x00000000
        /*0c04*/ 	.short	0x0101
        /*0c06*/ 	.byte	0x06
	.zero		1


	//   ....[84]....
        /*0c08*/ 	.word	0x0001c280
        /*0c0c*/ 	.word	0x000000ff
        /*0c10*/ 	.word	0x00000000
        /*0c14*/ 	.short	0x0101
        /*0c16*/ 	.byte	0x04
	.zero		1


	//   ....[85]....
        /*0c18*/ 	.word	0x0001c400
        /*0c1c*/ 	.word	0x000000ff
        /*0c20*/ 	.word	0x00000000
        /*0c24*/ 	.short	0x010a
        /*0c26*/ 	.byte	0x04
	.zero		1


	//   ....[86]....
        /*0c28*/ 	.word	0x0001ca20
        /*0c2c*/ 	.word	0x000000ff
        /*0c30*/ 	.word	0x00000000
        /*0c34*/ 	.short	0x010a
        /*0c36*/ 	.byte	0x04
	.zero		1


	//   ....[87]....
        /*0c38*/ 	.word	0x0001cc60
        /*0c3c*/ 	.word	0x000000ff
        /*0c40*/ 	.word	0x00000000
        /*0c44*/ 	.short	0x0101
        /*0c46*/ 	.byte	0x04
	.zero		1


	//   ....[88]....
        /*0c48*/ 	.word	0x0001cd00
        /*0c4c*/ 	.word	0x000000ff
        /*0c50*/ 	.word	0x00000000
        /*0c54*/ 	.short	0x010a
        /*0c56*/ 	.byte	0x04
	.zero		1


	//   ....[89]....
        /*0c58*/ 	.word	0x0001cdc0
        /*0c5c*/ 	.word	0x000000ff
        /*0c60*/ 	.word	0x00000000
        /*0c64*/ 	.short	0x0101
        /*0c66*/ 	.byte	0x04
	.zero		1


	//   ....[90]....
        /*0c68*/ 	.word	0x0001d140
        /*0c6c*/ 	.word	0x000000ff
        /*0c70*/ 	.word	0x00028010
        /*0c74*/ 	.short	0x010a
        /*0c76*/ 	.byte	0x08
	.zero		1


	//   ....[91]....
        /*0c78*/ 	.word	0x0001d360
        /*0c7c*/ 	.word	0x000000ff
        /*0c80*/ 	.word	0x00028038
        /*0c84*/ 	.short	0x010a
        /*0c86*/ 	.byte	0x08
	.zero		1


	//   ....[92]....
        /*0c88*/ 	.word	0x0001d590
        /*0c8c*/ 	.word	0x000000ff
        /*0c90*/ 	.word	0x00028018
        /*0c94*/ 	.short	0x010a
        /*0c96*/ 	.byte	0x08
	.zero		1


	//   ....[93]....
        /*0c98*/ 	.word	0x0001d7c0
        /*0c9c*/ 	.word	0x000000ff
        /*0ca0*/ 	.word	0x00028040
        /*0ca4*/ 	.short	0x010a
        /*0ca6*/ 	.byte	0x08
	.zero		1


	//   ....[94]....
        /*0ca8*/ 	.word	0x0001dba0
        /*0cac*/ 	.word	0x000000ff
        /*0cb0*/ 	.word	0x00028038
        /*0cb4*/ 	.short	0x010a
        /*0cb6*/ 	.byte	0x29
	.zero		1


	//   ....[95]....
        /*0cb8*/ 	.word	0x0001dde0
        /*0cbc*/ 	.word	0x000000ff
        /*0cc0*/ 	.word	0x00028038
        /*0cc4*/ 	.short	0x010a
        /*0cc6*/ 	.byte	0x19
	.zero		1


	//   ....[96]....
        /*0cc8*/ 	.word	0x0001e040
        /*0ccc*/ 	.word	0x000000ff
        /*0cd0*/ 	.word	0x00028038
        /*0cd4*/ 	.short	0x010a
        /*0cd6*/ 	.byte	0x21
	.zero		1


	//   ....[97]....
        /*0cd8*/ 	.word	0x0001e290
        /*0cdc*/ 	.word	0x000000ff
        /*0ce0*/ 	.word	0x00028038
        /*0ce4*/ 	.short	0x010a
        /*0ce6*/ 	.byte	0x19
	.zero		1


	//   ....[98]....
        /*0ce8*/ 	.word	0x0001e4f0
        /*0cec*/ 	.word	0x000000ff
        /*0cf0*/ 	.word	0x00028038
        /*0cf4*/ 	.short	0x010a
        /*0cf6*/ 	.byte	0x19
	.zero		1


	//   ....[99]....
        /*0cf8*/ 	.word	0x0001e750
        /*0cfc*/ 	.word	0x000000ff
        /*0d00*/ 	.word	0x00028038
        /*0d04*/ 	.short	0x010a
        /*0d06*/ 	.byte	0x19
	.zero		1


	//   ....[100]....
        /*0d08*/ 	.word	0x0001e9b0
        /*0d0c*/ 	.word	0x000000ff
        /*0d10*/ 	.word	0x00028038
        /*0d14*/ 	.short	0x010a
        /*0d16*/ 	.byte	0x19
	.zero		1


	//   ....[101]....
        /*0d18*/ 	.word	0x0001ec10
        /*0d1c*/ 	.word	0x000000ff
        /*0d20*/ 	.word	0x00028038
        /*0d24*/ 	.short	0x010a
        /*0d26*/ 	.byte	0x19
	.zero		1


	//   ....[102]....
        /*0d28*/ 	.word	0x0001ef10
        /*0d2c*/ 	.word	0x000000ff
        /*0d30*/ 	.word	0x00028038
        /*0d34*/ 	.short	0x010a
        /*0d36*/ 	.byte	0x19
	.zero		1


	//   ....[103]....
        /*0d38*/ 	.word	0x0001f160
        /*0d3c*/ 	.word	0x000000ff
        /*0d40*/ 	.word	0x00028038
        /*0d44*/ 	.short	0x010a
        /*0d46*/ 	.byte	0x19
	.zero		1


	//   ....[104]....
        /*0d48*/ 	.word	0x0001f630
        /*0d4c*/ 	.word	0x000000ff
        /*0d50*/ 	.word	0x000280b0
        /*0d54*/ 	.short	0x010a
        /*0d56*/ 	.byte	0x18
	.zero		1


	//   ....[105]....
        /*0d58*/ 	.word	0x000202c0
        /*0d5c*/ 	.word	0x000000ff
        /*0d60*/ 	.word	0x000280b8
        /*0d64*/ 	.short	0x010a
        /*0d66*/ 	.byte	0x18
	.zero		1


	//   ....[106]....
        /*0d68*/ 	.word	0x000211f0
        /*0d6c*/ 	.word	0x000000ff
        /*0d70*/ 	.word	0x00000000
        /*0d74*/ 	.short	0x0101
        /*0d76*/ 	.byte	0x04
	.zero		1


	//   ....[107]....
        /*0d78*/ 	.word	0x00021270
        /*0d7c*/ 	.word	0x000000ff
        /*0d80*/ 	.word	0x00000000
        /*0d84*/ 	.short	0x0101
        /*0d86*/ 	.byte	0x04
	.zero		1


	//   ....[108]....
        /*0d88*/ 	.word	0x00021500
        /*0d8c*/ 	.word	0x00000003
        /*0d90*/ 	.word	0x00028000
        /*0d94*/ 	.short	0x010a
        /*0d96*/ 	.byte	0xff
	.zero		1


	//   ....[109]....
        /*0d98*/ 	.word	0x00021560
        /*0d9c*/ 	.word	0x00000003
        /*0da0*/ 	.word	0x00028020
        /*0da4*/ 	.short	0x010a
        /*0da6*/ 	.byte	0xff
	.zero		1


	//   ....[110]....
        /*0da8*/ 	.word	0x000215c0
        /*0dac*/ 	.word	0x00000004
        /*0db0*/ 	.word	0x00028058
        /*0db4*/ 	.short	0x010a
        /*0db6*/ 	.byte	0xff
	.zero		1


	//   ....[111]....
        /*0db8*/ 	.word	0x00021620
        /*0dbc*/ 	.word	0x00000003
        /*0dc0*/ 	.word	0x00028008
        /*0dc4*/ 	.short	0x010a
        /*0dc6*/ 	.byte	0xff
	.zero		1


	//   ....[112]....
        /*0dc8*/ 	.word	0x00021680
        /*0dcc*/ 	.word	0x00000004
        /*0dd0*/ 	.word	0x00028068
        /*0dd4*/ 	.short	0x010a
        /*0dd6*/ 	.byte	0xff
	.zero		1


	//   ....[113]....
        /*0dd8*/ 	.word	0x000216e0
        /*0ddc*/ 	.word	0x00000003
        /*0de0*/ 	.word	0x00028028
        /*0de4*/ 	.short	0x010a
        /*0de6*/ 	.byte	0xff
	.zero		1


	//   ....[114]....
        /*0de8*/ 	.word	0x00021740
        /*0dec*/ 	.word	0x00000000
        /*0df0*/ 	.word	0x000280a0
        /*0df4*/ 	.short	0x010a
        /*0df6*/ 	.byte	0xff
	.zero		1


	//   ....[115]....
        /*0df8*/ 	.word	0x000217a0
        /*0dfc*/ 	.word	0x00000003
        /*0e00*/ 	.word	0x00028058
        /*0e04*/ 	.short	0x010a
        /*0e06*/ 	.byte	0xff
	.zero		1


	//   ....[116]....
        /*0e08*/ 	.word	0x00021800
        /*0e0c*/ 	.word	0x00000003
        /*0e10*/ 	.word	0x00028020
        /*0e14*/ 	.short	0x010a
        /*0e16*/ 	.byte	0xff
	.zero		1


	//   ....[117]....
        /*0e18*/ 	.word	0x00021860
        /*0e1c*/ 	.word	0x00000000
        /*0e20*/ 	.word	0x000280a8
        /*0e24*/ 	.short	0x010a
        /*0e26*/ 	.byte	0xff
	.zero		1


	//   ....[118]....
        /*0e28*/ 	.word	0x000218c0
        /*0e2c*/ 	.word	0x00000000
        /*0e30*/ 	.word	0x00028068
        /*0e34*/ 	.short	0x010a
        /*0e36*/ 	.byte	0xff
	.zero		1


	//   ....[119]....
        /*0e38*/ 	.word	0x00021920
        /*0e3c*/ 	.word	0x00000000
        /*0e40*/ 	.word	0x00028020
        /*0e44*/ 	.short	0x010a
        /*0e46*/ 	.byte	0xff
	.zero		1


	//   ....[120]....
        /*0e48*/ 	.word	0x00021980
        /*0e4c*/ 	.word	0x00000000
        /*0e50*/ 	.word	0x000280a0
        /*0e54*/ 	.short	0x010a
        /*0e56*/ 	.byte	0xff
	.zero		1


	//   ....[121]....
        /*0e58*/ 	.word	0x000219e0
        /*0e5c*/ 	.word	0x00000003
        /*0e60*/ 	.word	0x00028058
        /*0e64*/ 	.short	0x010a
        /*0e66*/ 	.byte	0xff
	.zero		1


	//   ....[122]....
        /*0e68*/ 	.word	0x00021a40
        /*0e6c*/ 	.word	0x00000000
        /*0e70*/ 	.word	0x000280a8
        /*0e74*/ 	.short	0x010a
        /*0e76*/ 	.byte	0xff
	.zero		1


	//   ....[123]....
        /*0e78*/ 	.word	0x00021aa0
        /*0e7c*/ 	.word	0x00000000
        /*0e80*/ 	.word	0x00028068
        /*0e84*/ 	.short	0x010a
        /*0e86*/ 	.byte	0xff
	.zero		1


	//   ....[124]....
        /*0e88*/ 	.word	0x00021af0
        /*0e8c*/ 	.word	0x00000011
        /*0e90*/ 	.word	0x000280c0
        /*0e94*/ 	.short	0x010a
        /*0e96*/ 	.byte	0xff
	.zero		1


	//   ....[125]....
        /*0e98*/ 	.word	0x00021b40
        /*0e9c*/ 	.word	0x00000011
        /*0ea0*/ 	.word	0x000280c8
        /*0ea4*/ 	.short	0x010a
        /*0ea6*/ 	.byte	0xff
	.zero		1


	//   ....[126]....
        /*0ea8*/ 	.word	0x00021ba0
        /*0eac*/ 	.word	0x00000000
        /*0eb0*/ 	.word	0x00028070
        /*0eb4*/ 	.short	0x010a
        /*0eb6*/ 	.byte	0xff
	.zero		1


	//   ....[127]....
        /*0eb8*/ 	.word	0x00021c00
        /*0ebc*/ 	.word	0x00000000
        /*0ec0*/ 	.word	0x00028080
        /*0ec4*/ 	.short	0x010a
        /*0ec6*/ 	.byte	0xff
	.zero		1


	//   ....[128]....
        /*0ec8*/ 	.word	0x00021c60
        /*0ecc*/ 	.word	0x00000000
        /*0ed0*/ 	.word	0x00028070
        /*0ed4*/ 	.short	0x010a
        /*0ed6*/ 	.byte	0xff
	.zero		1


	//   ....[129]....
        /*0ed8*/ 	.word	0x00021cc0
        /*0edc*/ 	.word	0x00000000
        /*0ee0*/ 	.word	0x00028090
        /*0ee4*/ 	.short	0x010a
        /*0ee6*/ 	.byte	0xff
	.zero		1


	//   ....[130]....
        /*0ee8*/ 	.word	0x00021d20
        /*0eec*/ 	.word	0x00000000
        /*0ef0*/ 	.word	0x00028080
        /*0ef4*/ 	.short	0x010a
        /*0ef6*/ 	.byte	0xff
	.zero		1


	//   ....[131]....
        /*0ef8*/ 	.word	0x00021d80
        /*0efc*/ 	.word	0x00000000
        /*0f00*/ 	.word	0x00028098
        /*0f04*/ 	.short	0x010a
        /*0f06*/ 	.byte	0xff
	.zero		1


	//   ....[132]....
        /*0f08*/ 	.word	0x00021dd0
        /*0f0c*/ 	.word	0x0000001a
        /*0f10*/ 	.word	0x00028070
        /*0f14*/ 	.short	0x010a
        /*0f16*/ 	.byte	0xff
	.zero		1


	//   ....[133]....
        /*0f18*/ 	.word	0x00021e20
        /*0f1c*/ 	.word	0x0000001a
        /*0f20*/ 	.word	0x00028090
        /*0f24*/ 	.short	0x010a
        /*0f26*/ 	.byte	0xff
	.zero		1


	//   ....[134]....
        /*0f28*/ 	.word	0x00021e70
        /*0f2c*/ 	.word	0x0000001a
        /*0f30*/ 	.word	0x000280c0
        /*0f34*/ 	.short	0x010a
        /*0f36*/ 	.byte	0xff
	.zero		1


	//   ....[135]....
        /*0f38*/ 	.word	0x00021ec0
        /*0f3c*/ 	.word	0x0000001a
        /*0f40*/ 	.word	0x00028080
        /*0f44*/ 	.short	0x010a
        /*0f46*/ 	.byte	0xff
	.zero		1


	//   ....[136]....
        /*0f48*/ 	.word	0x00021f10
        /*0f4c*/ 	.word	0x0000001a
        /*0f50*/ 	.word	0x00028098
        /*0f54*/ 	.short	0x010a
        /*0f56*/ 	.byte	0xff
	.zero		1


	//   ....[137]....
        /*0f58*/ 	.word	0x00021f60
        /*0f5c*/ 	.word	0x0000001a
        /*0f60*/ 	.word	0x000280c8
        /*0f64*/ 	.short	0x010a
        /*0f66*/ 	.byte	0xff
	.zero		1


	//   ....[138]....
        /*0f68*/ 	.word	0x00021fc0
        /*0f6c*/ 	.word	0x00000000
        /*0f70*/ 	.word	0x00000000
        /*0f74*/ 	.short	0x010a
        /*0f76*/ 	.byte	0xff
	.zero		1


	//   ....[139]....
        /*0f78*/ 	.word	0x00022020
        /*0f7c*/ 	.word	0x00000000
        /*0f80*/ 	.word	0x00000000
        /*0f84*/ 	.short	0x010a
        /*0f86*/ 	.byte	0xff
	.zero		1


	//   ....[140]....
        /*0f88*/ 	.word	0x00022080
        /*0f8c*/ 	.word	0x00000004
        /*0f90*/ 	.word	0x00000000
        /*0f94*/ 	.short	0x010a
        /*0f96*/ 	.byte	0xff
	.zero		1


	//   ....[141]....
        /*0f98*/ 	.word	0x000220e0
        /*0f9c*/ 	.word	0x00000005
        /*0fa0*/ 	.word	0x00000000
        /*0fa4*/ 	.short	0x010a
        /*0fa6*/ 	.byte	0xff
	.zero		1


	//   ....[142]....
        /*0fa8*/ 	.word	0x00022140
        /*0fac*/ 	.word	0x00000003
        /*0fb0*/ 	.word	0x00000000
        /*0fb4*/ 	.short	0x010a
        /*0fb6*/ 	.byte	0xff
	.zero		1


	//   ....[143]....
        /*0fb8*/ 	.word	0x000221a0
        /*0fbc*/ 	.word	0x00000000
        /*0fc0*/ 	.word	0x00000000
        /*0fc4*/ 	.short	0x010a
        /*0fc6*/ 	.byte	0xff
	.zero		1


	//   ....[144]....
        /*0fc8*/ 	.word	0x00022200
        /*0fcc*/ 	.word	0x00000003
        /*0fd0*/ 	.word	0x00000000
        /*0fd4*/ 	.short	0x010a
        /*0fd6*/ 	.byte	0xff
	.zero		1


	//   ....[145]....
        /*0fd8*/ 	.word	0x00022260
        /*0fdc*/ 	.word	0x00000003
        /*0fe0*/ 	.word	0x00000000
        /*0fe4*/ 	.short	0x010a
        /*0fe6*/ 	.byte	0xff
	.zero		1


	//   ....[146]....
        /*0fe8*/ 	.word	0x000222c0
        /*0fec*/ 	.word	0x00000003
        /*0ff0*/ 	.word	0x00000000
        /*0ff4*/ 	.short	0x010a
        /*0ff6*/ 	.byte	0xff
	.zero		1


	//   ....[147]....
        /*0ff8*/ 	.word	0x00022320
        /*0ffc*/ 	.word	0x00000000
        /*1000*/ 	.word	0x00000000
        /*1004*/ 	.short	0x010a
        /*1006*/ 	.byte	0xff
	.zero		1


	//   ....[148]....
        /*1008*/ 	.word	0x00022380
        /*100c*/ 	.word	0x00000000
        /*1010*/ 	.word	0x00028010
        /*1014*/ 	.short	0x010a
        /*1016*/ 	.byte	0xff
	.zero		1


	//   ....[149]....
        /*1018*/ 	.word	0x000223e0
        /*101c*/ 	.word	0x00000000
        /*1020*/ 	.word	0x00028038
        /*1024*/ 	.short	0x010a
        /*1026*/ 	.byte	0xff
	.zero		1


	//   ....[150]....
        /*1028*/ 	.word	0x00022440
        /*102c*/ 	.word	0x00000000
        /*1030*/ 	.word	0x00028018
        /*1034*/ 	.short	0x010a
        /*1036*/ 	.byte	0xff
	.zero		1


	//   ....[151]....
        /*1038*/ 	.word	0x000224a0
        /*103c*/ 	.word	0x00000000
        /*1040*/ 	.word	0x00028040
        /*1044*/ 	.short	0x010a
        /*1046*/ 	.byte	0xff
	.zero		1


	//   ....[152]....
        /*1048*/ 	.word	0x00022500
        /*104c*/ 	.word	0x00000000
        /*1050*/ 	.word	0x00028038
        /*1054*/ 	.short	0x010a
        /*1056*/ 	.byte	0xff
	.zero		1


	//   ....[153]....
        /*1058*/ 	.word	0x00022560
        /*105c*/ 	.word	0x00000000
        /*1060*/ 	.word	0x00028038
        /*1064*/ 	.short	0x010a
        /*1066*/ 	.byte	0xff
	.zero		1


	//   ....[154]....
        /*1068*/ 	.word	0x000225c0
        /*106c*/ 	.word	0x00000000
        /*1070*/ 	.word	0x00028038
        /*1074*/ 	.short	0x010a
        /*1076*/ 	.byte	0xff
	.zero		1


	//   ....[155]....
        /*1078*/ 	.word	0x00022620
        /*107c*/ 	.word	0x00000000
        /*1080*/ 	.word	0x00028038
        /*1084*/ 	.short	0x010a
        /*1086*/ 	.byte	0xff
	.zero		1


	//   ....[156]....
        /*1088*/ 	.word	0x00022680
        /*108c*/ 	.word	0x00000000
        /*1090*/ 	.word	0x00028038
        /*1094*/ 	.short	0x010a
        /*1096*/ 	.byte	0xff
	.zero		1


	//   ....[157]....
        /*1098*/ 	.word	0x000226e0
        /*109c*/ 	.word	0x00000000
        /*10a0*/ 	.word	0x00028038
        /*10a4*/ 	.short	0x010a
        /*10a6*/ 	.byte	0xff
	.zero		1


	//   ....[158]....
        /*10a8*/ 	.word	0x00022740
        /*10ac*/ 	.word	0x00000000
        /*10b0*/ 	.word	0x00028038
        /*10b4*/ 	.short	0x010a
        /*10b6*/ 	.byte	0xff
	.zero		1


	//   ....[159]....
        /*10b8*/ 	.word	0x000227a0
        /*10bc*/ 	.word	0x00000000
        /*10c0*/ 	.word	0x00028038
        /*10c4*/ 	.short	0x010a
        /*10c6*/ 	.byte	0xff
	.zero		1


	//   ....[160]....
        /*10c8*/ 	.word	0x00022800
        /*10cc*/ 	.word	0x00000000
        /*10d0*/ 	.word	0x00028038
        /*10d4*/ 	.short	0x010a
        /*10d6*/ 	.byte	0xff
	.zero		1


	//   ....[161]....
        /*10d8*/ 	.word	0x00022860
        /*10dc*/ 	.word	0x00000000
        /*10e0*/ 	.word	0x00028038
        /*10e4*/ 	.short	0x010a
        /*10e6*/ 	.byte	0xff
	.zero		1


	//   ....[162]....
        /*10e8*/ 	.word	0x000228c0
        /*10ec*/ 	.word	0x00000003
        /*10f0*/ 	.word	0x000280b0
        /*10f4*/ 	.short	0x010a
        /*10f6*/ 	.byte	0xff
	.zero		1


	//   ....[163]....
        /*10f8*/ 	.word	0x00022920
        /*10fc*/ 	.word	0x00000003
        /*1100*/ 	.word	0x000280b8
        /*1104*/ 	.short	0x010a
        /*1106*/ 	.byte	0xff
	.zero		1


	//----- nvinfo : EIATTR_NUM_MBARRIERS
	.align		4
.L_66:
        /*1108*/ 	.byte	0x03, 0x38
        /*110a*/ 	.short	0x001c


	//----- nvinfo : EIATTR_EXIT_INSTR_OFFSETS
	.align		4
        /*110c*/ 	.byte	0x04, 0x1c
        /*110e*/ 	.short	(.L_68 - .L_67)


	//   ....[0]....
.L_67:
        /*1110*/ 	.word	0x000017c0


	//   ....[1]....
        /*1114*/ 	.word	0x00001a40


	//   ....[2]....
        /*1118*/ 	.word	0x00004a50


	//   ....[3]....
        /*111c*/ 	.word	0x00004a90


	//   ....[4]....
        /*1120*/ 	.word	0x00004b00


	//   ....[5]....
        /*1124*/ 	.word	0x0000a200


	//   ....[6]....
        /*1128*/ 	.word	0x000124b0


	//   ....[7]....
        /*112c*/ 	.word	0x00012550


	//   ....[8]....
        /*1130*/ 	.word	0x0001cdd0


	//   ....[9]....
        /*1134*/ 	.word	0x0001ce60


	//   ....[10]....
        /*1138*/ 	.word	0x0001cf00


	//   ....[11]....
        /*113c*/ 	.word	0x0001d9c0


	//   ....[12]....
        /*1140*/ 	.word	0x0001ee90


	//   ....[13]....
        /*1144*/ 	.word	0x0001f3a0


	//   ....[14]....
        /*1148*/ 	.word	0x0001f410


	//   ....[15]....
        /*114c*/ 	.word	0x000214e0


	//----- nvinfo : EIATTR_INDIRECT_BRANCH_TARGETS
	.align		4
.L_68:
        /*1150*/ 	.byte	0x04, 0x34
        /*1152*/ 	.short	(.L_70 - .L_69)


	//   ....[0]....
.L_69:
        /*1154*/ 	.word	.L_x_505@srel
        /*1158*/ 	.short	0x0
        /*115a*/ 	.short	0x0
        /*115c*/ 	.word	0x3
        /*1160*/ 	.word	.L_x_506@srel
        /*1164*/ 	.word	.L_x_507@srel
        /*1168*/ 	.word	.L_x_508@srel


	//----- nvinfo : EIATTR_MAX_THREADS
	.align		4
.L_70:
        /*116c*/ 	.byte	0x04, 0x05
        /*116e*/ 	.short	(.L_72 - .L_71)
.L_71:
        /*1170*/ 	.word	0x00000200
        /*1174*/ 	.word	0x00000001
        /*1178*/ 	.word	0x00000001


	//----- nvinfo : EIATTR_CRS_STACK_SIZE
	.align		4
.L_72:
        /*117c*/ 	.byte	0x04, 0x1e
        /*117e*/ 	.short	(.L_74 - .L_73)
.L_73:
        /*1180*/ 	.word	0x00000000


	//----- nvinfo : EIATTR_CBANK_PARAM_SIZE
	.align		4
.L_74:
        /*1184*/ 	.byte	0x03, 0x19
        /*1186*/ 	.short	0x0600


	//----- nvinfo : EIATTR_PARAM_CBANK
	.align		4
        /*1188*/ 	.byte	0x04, 0x0a
        /*118a*/ 	.short	(.L_76 - .L_75)
	.align		4
.L_75:
        /*118c*/ 	.word	index@(.nv.constant0._ZN7cutlass13device_kernelINS_4fmha6kernel36Sm100FmhaFwdKernelTmaWarpspecializedIN4cute5tupleIJiiiNS5_IJNS5_IJiiEEEiEEEEEENS1_10collective38Sm100FmhaFwdMainloopTmaWarpspecializedINS_6half_tEffNS5_IJNS4_1CILi256EEENSC_ILi128EEESE_EEENS5_IJiNSC_ILi1EEES7_EEENS5_IJiSG_NS5_IJNS5_IJNSC_ILi0EEEiEEEiEEEEEESL_NS9_12ResidualMaskENS5_IJNSC_ILi2EEESG_SG_EEENSC_ILb0EEEEENS9_38Sm100FmhaFwdEpilogueTmaWarpspecializedISB_fNS5_IJSE_SE_SE_EEESH_NS5_IJSG_S7_EEESP_EENS2_23IndividualTileSchedulerENS2_41Sm100FmhaCtxKernelWarpspecializedScheduleEEEEEvNT_6ParamsE)
        /*1190*/ 	.short	0x0380
        /*1192*/ 	.short	0x0600


	//----- nvinfo : EIATTR_SW_WAR
	.align		4
.L_76:
        /*1194*/ 	.byte	0x04, 0x36
        /*1196*/ 	.short	(.L_78 - .L_77)
.L_77:
        /*1198*/ 	.word	0x00000008
.L_78:


//--------------------- .nv.callgraph             --------------------------
	.section	.nv.callgraph,"",@"SHT_CUDA_CALLGRAPH"
	.align	4
	.sectionentsize	8
	.align		4
        /*0000*/ 	.word	0x00000000
	.align		4
        /*0004*/ 	.word	0xffffffff
	.align		4
        /*0008*/ 	.word	index@(_ZN7cutlass13device_kernelINS_4fmha6kernel36Sm100FmhaFwdKernelTmaWarpspecializedIN4cute5tupleIJiiiNS5_IJNS5_IJiiEEEiEEEEEENS1_10collective38Sm100FmhaFwdMainloopTmaWarpspecializedINS_6half_tEffNS5_IJNS4_1CILi256EEENSC_ILi128EEESE_EEENS5_IJiNSC_ILi1EEES7_EEENS5_IJiSG_NS5_IJNS5_IJNSC_ILi0EEEiEEEiEEEEEESL_NS9_12ResidualMaskENS5_IJNSC_ILi2EEESG_SG_EEENSC_ILb0EEEEENS9_38Sm100FmhaFwdEpilogueTmaWarpspecializedISB_fNS5_IJSE_SE_SE_EEESH_NS5_IJSG_S7_EEESP_EENS2_23IndividualTileSchedulerENS2_41Sm100FmhaCtxKernelWarpspecializedScheduleEEEEEvNT_6ParamsE)
	.align		4
        /*000c*/ 	.word	index@(__assertfail)
	.align		4
        /*0010*/ 	.word	index@(_ZN7cutlass13device_kernelINS_4fmha6kernel36Sm100FmhaFwdKernelTmaWarpspecializedIN4cute5tupleIJiiiNS5_IJNS5_IJiiEEEiEEEEEENS1_10collective38Sm100FmhaFwdMainloopTmaWarpspecializedINS_6half_tEffNS5_IJNS4_1CILi256EEENSC_ILi128EEESE_EEENS5_IJiNSC_ILi1EEES7_EEENS5_IJiSG_NS5_IJNS5_IJNSC_ILi0EEEiEEEiEEEEEESL_NS9_12ResidualMaskENS5_IJNSC_ILi2EEESG_SG_EEENSC_ILb0EEEEENS9_38Sm100FmhaFwdEpilogueTmaWarpspecializedISB_fNS5_IJSE_SE_SE_EEESH_NS5_IJSG_S7_EEESP_EENS2_23IndividualTileSchedulerENS2_41Sm100FmhaCtxKernelWarpspecializedScheduleEEEEEvNT_6ParamsE)
	.align		4
        /*0014*/ 	.word	index@(vprintf)
	.align		4
        /*0018*/ 	.word	0x00000000
	.align		4
        /*001c*/ 	.word	0xfffffffe
	.align		4
        /*0020*/ 	.word	0x00000000
	.align		4
        /*0024*/ 	.word	0xfffffffd
	.align		4
        /*0028*/ 	.word	0x00000000
	.align		4
        /*002c*/ 	.word	0xfffffffc


//--------------------- .nv.constant4             --------------------------
	.section	.nv.constant4,"a",@progbits
	.align	8
	.align		8
.nv.constant4:
        /*0000*/ 	.dword	vprintf
	.align		8
        /*0008*/ 	.dword	__assertfail
	.align		8
        /*0010*/ 	.dword	__unnamed_1
	.align		8
        /*0018*/ 	.dword	__unnamed_2
	.align		8
        /*0020*/ 	.dword	__unnamed_3
	.align		8
        /*0028*/ 	.dword	__unnamed_4
	.align		8
        /*0030*/ 	.dword	__unnamed_5
	.align		8
        /*0038*/ 	.dword	__unnamed_6
	.align		8
        /*0040*/ 	.dword	__unnamed_7
	.align		8
        /*0048*/ 	.dword	_ZN39_INTERNAL_db60bb7d_4_k_cu_e21df32a_35094cuda3std3__45__cpo5beginE
	.align		8
        /*0050*/ 	.dword	_ZN39_INTERNAL_db60bb7d_4_k_cu_e21df32a_35094cuda3std3__45__cpo3endE
	.align		8
        /*0058*/ 	.dword	_ZN39_INTERNAL_db60bb7d_4_k_cu_e21df32a_35094cuda3std3__45__cpo6cbeginE
	.align		8
        /*0060*/ 	.dword	_ZN39_INTERNAL_db60bb7d_4_k_cu_e21df32a_35094cuda3std3__45__cpo4cendE
	.align		8
        /*0068*/ 	.dword	_ZN39_INTERNAL_db60bb7d_4_k_cu_e21df32a_35094cuda3std3__441_GLOBAL__N__db60bb7d_4_k_cu_e21df32a_35096ignoreE
	.align		8
        /*0070*/ 	.dword	_ZN39_INTERNAL_db60bb7d_4_k_cu_e21df32a_35094cuda3std3__419piecewise_constructE
	.align		8
        /*0078*/ 	.dword	_ZN39_INTERNAL_db60bb7d_4_k_cu_e21df32a_35094cuda3std3__48in_placeE
	.align		8
        /*0080*/ 	.dword	_ZN39_INTERNAL_db60bb7d_4_k_cu_e21df32a_35094cuda3std6ranges3__45__cpo4swapE
	.align		8
        /*0088*/ 	.dword	_ZN39_INTERNAL_db60bb7d_4_k_cu_e21df32a_35094cuda3std6ranges3__45__cpo9iter_moveE
	.align		8
        /*0090*/ 	.dword	_ZN39_INTERNAL_db60bb7d_4_k_cu_e21df32a_35094cute7productE
	.align		8
        /*0098*/ 	.dword	_ZN39_INTERNAL_db60bb7d_4_k_cu_e21df32a_35094cute1_E
	.align		8
        /*00a0*/ 	.dword	$str$22
	.align		8
        /*00a8*/ 	.dword	$str$23
	.align		8
        /*00b0*/ 	.dword	$str$26
	.align		8
        /*00b8*/ 	.dword	$str$27
	.align		8
        /*00c0*/ 	.dword	$str$28
	.align		8
        /*00c8*/ 	.dword	$str$29
	.align		8
        /*00d0*/ 	.dword	$str$30
	.align		8
        /*00d8*/ 	.dword	$str$31
	.align		8
        /*00e0*/ 	.dword	$str$32
	.align		8
        /*00e8*/ 	.dword	$str$33
	.align		8
        /*00f0*/ 	.dword	$str$34
	.align		8
        /*00f8*/ 	.dword	$str$35
	.align		8
        /*0100*/ 	.dword	$str$36
	.align		8
        /*0108*/ 	.dword	$str$37


//--------------------- .nv.constant2._ZN7cutlass13device_kernelINS_4fmha6kernel36Sm100FmhaFwdKernelTmaWarpspecializedIN4cute5tupleIJiiiNS5_IJNS5_IJiiEEEiEEEEEENS1_10collective38Sm100FmhaFwdMainloopTmaWarpspecializedINS_6half_tEffNS5_IJNS4_1CILi256EEENSC_ILi128EEESE_EEENS5_IJiNSC_ILi1EEES7_EEENS5_IJiSG_NS5_IJNS5_IJNSC_ILi0EEEiEEEiEEEEEESL_NS9_12ResidualMaskENS5_IJNSC_ILi2EEESG_SG_EEENSC_ILb0EEEEENS9_38Sm100FmhaFwdEpilogueTmaWarpspecializedISB_fNS5_IJSE_SE_SE_EEESH_NS5_IJSG_S7_EEESP_EENS2_23IndividualTileSchedulerENS2_41Sm100FmhaCtxKernelWarpspecializedScheduleEEEEEvNT_6ParamsE --------------------------
	.section	.nv.constant2._ZN7cutlass13device_kernelINS_4fmha6kernel36Sm100FmhaFwdKernelTmaWarpspecializedIN4cute5tupleIJiiiNS5_IJNS5_IJiiEEEiEEEEEENS1_10collective38Sm100FmhaFwdMainloopTmaWarpspecializedINS_6half_tEffNS5_IJNS4_1CILi256EEENSC_ILi128EEESE_EEENS5_IJiNSC_ILi1EEES7_EEENS5_IJiSG_NS5_IJNS5_IJNSC_ILi0EEEiEEEiEEEEEESL_NS9_12ResidualMaskENS5_IJNSC_ILi2EEESG_SG_EEENSC_ILb0EEEEENS9_38Sm100FmhaFwdEpilogueTmaWarpspecializedISB_fNS5_IJSE_SE_SE_EEESH_NS5_IJSG_S7_EEESP_EENS2_23IndividualTileSchedulerENS2_41Sm100FmhaCtxKernelWarpspecializedScheduleEEEEEvNT_6ParamsE,"a",@progbits
	.sectionflags	@""
	.align	4
.nv.constant2._ZN7cutlass13device_kernelINS_4fmha6kernel36Sm100FmhaFwdKernelTmaWarpspecializedIN4cute5tupleIJiiiNS5_IJNS5_IJiiEEEiEEEEEENS1_10collective38Sm100FmhaFwdMainloopTmaWarpspecializedINS_6half_tEffNS5_IJNS4_1CILi256EEENSC_ILi128EEESE_EEENS5_IJiNSC_ILi1EEES7_EEENS5_IJiSG_NS5_IJNS5_IJNSC_ILi0EEEiEEEiEEEEEESL_NS9_12ResidualMaskENS5_IJNSC_ILi2EEESG_SG_EEENSC_ILb0EEEEENS9_38Sm100FmhaFwdEpilogueTmaWarpspecializedISB_fNS5_IJSE_SE_SE_EEESH_NS5_IJSG_S7_EEESP_EENS2_23IndividualTileSchedulerENS2_41Sm100FmhaCtxKernelWarpspecializedScheduleEEEEEvNT_6ParamsE:
        /*0000*/ 	.byte	0x70, 0xce, 0x01, 0x00, 0xb0, 0xf3, 0x01, 0x00, 0x40, 0xce, 0x01, 0x00


//--------------------- .text._ZN7cutlass13device_kernelINS_4fmha6kernel36Sm100FmhaFwdKernelTmaWarpspecializedIN4cute5tupleIJiiiNS5_IJNS5_IJiiEEEiEEEEEENS1_10collective38Sm100FmhaFwdMainloopTmaWarpspecializedINS_6half_tEffNS5_IJNS4_1CILi256EEENSC_ILi128EEESE_EEENS5_IJiNSC_ILi1EEES7_EEENS5_IJiSG_NS5_IJNS5_IJNSC_ILi0EEEiEEEiEEEEEESL_NS9_12ResidualMaskENS5_IJNSC_ILi2EEESG_SG_EEENSC_ILb0EEEEENS9_38Sm100FmhaFwdEpilogueTmaWarpspecializedISB_fNS5_IJSE_SE_SE_EEESH_NS5_IJSG_S7_EEESP_EENS2_23IndividualTileSchedulerENS2_41Sm100FmhaCtxKernelWarpspecializedScheduleEEEEEvNT_6ParamsE --------------------------
	.section	.text._ZN7cutlass13device_kernelINS_4fmha6kernel36Sm100FmhaFwdKernelTmaWarpspecializedIN4cute5tupleIJiiiNS5_IJNS5_IJiiEEEiEEEEEENS1_10collective38Sm100FmhaFwdMainloopTmaWarpspecializedINS_6half_tEffNS5_IJNS4_1CILi256EEENSC_ILi128EEESE_EEENS5_IJiNSC_ILi1EEES7_EEENS5_IJiSG_NS5_IJNS5_IJNSC_ILi0EEEiEEEiEEEEEESL_NS9_12ResidualMaskENS5_IJNSC_ILi2EEESG_SG_EEENSC_ILb0EEEEENS9_38Sm100FmhaFwdEpilogueTmaWarpspecializedISB_fNS5_IJSE_SE_SE_EEESH_NS5_IJSG_S7_EEESP_EENS2_23IndividualTileSchedulerENS2_41Sm100FmhaCtxKernelWarpspecializedScheduleEEEEEvNT_6ParamsE,"ax",@progbits
	.align	128
.text._ZN7cutlass13device_kernelINS_4fmha6kernel36Sm100FmhaFwdKernelTmaWarpspecializedIN4cute5tupleIJiiiNS5_IJNS5_IJiiEEEiEEEEEENS1_10collective38Sm100FmhaFwdMainloopTmaWarpspecializedINS_6half_tEffNS5_IJNS4_1CILi256EEENSC_ILi128EEESE_EEENS5_IJiNSC_ILi1EEES7_EEENS5_IJiSG_NS5_IJNS5_IJNSC_ILi0EEEiEEEiEEEEEESL_NS9_12ResidualMaskENS5_IJNSC_ILi2EEESG_SG_EEENSC_ILb0EEEEENS9_38Sm100FmhaFwdEpilogueTmaWarpspecializedISB_fNS5_IJSE_SE_SE_EEESH_NS5_IJSG_S7_EEESP_EENS2_23IndividualTileSchedulerENS2_41Sm100FmhaCtxKernelWarpspecializedScheduleEEEEEvNT_6ParamsE:
        .type           _ZN7cutlass13device_kernelINS_4fmha6kernel36Sm100FmhaFwdKernelTmaWarpspecializedIN4cute5tupleIJiiiNS5_IJNS5_IJiiEEEiEEEEEENS1_10collective38Sm100FmhaFwdMainloopTmaWarpspecializedINS_6half_tEffNS5_IJNS4_1CILi256EEENSC_ILi128EEESE_EEENS5_IJiNSC_ILi1EEES7_EEENS5_IJiSG_NS5_IJNS5_IJNSC_ILi0EEEiEEEiEEEEEESL_NS9_12ResidualMaskENS5_IJNSC_ILi2EEESG_SG_EEENSC_ILb0EEEEENS9_38Sm100FmhaFwdEpilogueTmaWarpspecializedISB_fNS5_IJSE_SE_SE_EEESH_NS5_IJSG_S7_EEESP_EENS2_23IndividualTileSchedulerENS2_41Sm100FmhaCtxKernelWarpspecializedScheduleEEEEEvNT_6ParamsE,@function
        .size           _ZN7cutlass13device_kernelINS_4fmha6kernel36Sm100FmhaFwdKernelTmaWarpspecializedIN4cute5tupleIJiiiNS5_IJNS5_IJiiEEEiEEEEEENS1_10collective38Sm100FmhaFwdMainloopTmaWarpspecializedINS_6half_tEffNS5_IJNS4_1CILi256EEENSC_ILi128EEESE_EEENS5_IJiNSC_ILi1EEES7_EEENS5_IJiSG_NS5_IJNS5_IJNSC_ILi0EEEiEEEiEEEEEESL_NS9_12ResidualMaskENS5_IJNSC_ILi2EEESG_SG_EEENSC_ILb0EEEEENS9_38Sm100FmhaFwdEpilogueTmaWarpspecializedISB_fNS5_IJSE_SE_SE_EEESH_NS5_IJSG_S7_EEESP_EENS2_23IndividualTileSchedulerENS2_41Sm100FmhaCtxKernelWarpspecializedScheduleEEEEEvNT_6ParamsE,(.L_x_509 - _ZN7cutlass13device_kernelINS_4fmha6kernel36Sm100FmhaFwdKernelTmaWarpspecializedIN4cute5tupleIJiiiNS5_IJNS5_IJiiEEEiEEEEEENS1_10collective38Sm100FmhaFwdMainloopTmaWarpspecializedINS_6half_tEffNS5_IJNS4_1CILi256EEENSC_ILi128EEESE_EEENS5_IJiNSC_ILi1EEES7_EEENS5_IJiSG_NS5_IJNS5_IJNSC_ILi0EEEiEEEiEEEEEESL_NS9_12ResidualMaskENS5_IJNSC_ILi2EEESG_SG_EEENSC_ILb0EEEEENS9_38Sm100FmhaFwdEpilogueTmaWarpspecializedISB_fNS5_IJSE_SE_SE_EEESH_NS5_IJSG_S7_EEESP_EENS2_23IndividualTileSchedulerENS2_41Sm100FmhaCtxKernelWarpspecializedScheduleEEEEEvNT_6ParamsE)
        .other          _ZN7cutlass13device_kernelINS_4fmha6kernel36Sm100FmhaFwdKernelTmaWarpspecializedIN4cute5tupleIJiiiNS5_IJNS5_IJiiEEEiEEEEEENS1_10collective38Sm100FmhaFwdMainloopTmaWarpspecializedINS_6half_tEffNS5_IJNS4_1CILi256EEENSC_ILi128EEESE_EEENS5_IJiNSC_ILi1EEES7_EEENS5_IJiSG_NS5_IJNS5_IJNSC_ILi0EEEiEEEiEEEEEESL_NS9_12ResidualMaskENS5_IJNSC_ILi2EEESG_SG_EEENSC_ILb0EEEEENS9_38Sm100FmhaFwdEpilogueTmaWarpspecializedISB_fNS5_IJSE_SE_SE_EEESH_NS5_IJSG_S7_EEESP_EENS2_23IndividualTileSchedulerENS2_41Sm100FmhaCtxKernelWarpspecializedScheduleEEEEEvNT_6ParamsE,@"STO_CUDA_ENTRY STV_DEFAULT"
_ZN7cutlass13device_kernelINS_4fmha6kernel36Sm100FmhaFwdKernelTmaWarpspecializedIN4cute5tupleIJiiiNS5_IJNS5_IJiiEEEiEEEEEENS1_10collective38Sm100FmhaFwdMainloopTmaWarpspecializedINS_6half_tEffNS5_IJNS4_1CILi256EEENSC_ILi128EEESE_EEENS5_IJiNSC_ILi1EEES7_EEENS5_IJiSG_NS5_IJNS5_IJNSC_ILi0EEEiEEEiEEEEEESL_NS9_12ResidualMaskENS5_IJNSC_ILi2EEESG_SG_EEENSC_ILb0EEEEENS9_38Sm100FmhaFwdEpilogueTmaWarpspecializedISB_fNS5_IJSE_SE_SE_EEESH_NS5_IJSG_S7_EEESP_EENS2_23IndividualTileSchedulerENS2_41Sm100FmhaCtxKernelWarpspecializedScheduleEEEEEvNT_6ParamsE:
[----:B------:R-:W1:Y:S02]  /*0000*/  LDC R1, c[0x0][0x37c] ;  /* 0x0000df00ff017b82 */ /* 0x000e640000000800 */
[----:B-1----:R-:W-:Y:S01]  /*0010*/  IADD3 R1, PT, PT, R1, -0xc8, RZ ;  /* 0xffffff3801017810 */ /* 0x002fe20007ffe0ff */
[----:B------:R-:W1:Y:S01]  /*0020*/  S2R R16, SR_TID.X ;  /* 0x0000000000107919 */ /* 0x000e620000002100 */
[----:B------:R-:W2:Y:S01]  /*0030*/  LDCU UR5, c[0x0][0x2f8] ;  /* 0x00005f00ff0577ac */ /* 0x000ea20008000800 */
[----:B------:R-:W3:Y:S01]  /*0040*/  LDCU UR4, c[0x0][0x2fc] ;  /* 0x00005f80ff0477ac */ /* 0x000ee20008000800 */
[----:B------:R-:W-:Y:S02]  /*0050*/  UPLOP3.LUT UP2, UPT, UPT, UPT, UPT, 0x40, 0x4 ;  /* 0x000000000004789c */ /* 0x000fe40003f4e870 */
[----:B------:R-:W-:Y:S02]  /*0060*/  UPLOP3.LUT UP1, UPT, UPT, UPT, UPT, 0x80, 0x8 ;  /* 0x000000000008789c */ /* 0x000fe40003f2f070 */
[----:B------:R-:W-:-:S02]  /*0070*/  UP2UR UR41, UPR, URZ, 0x4 ;  /* 0x00000004ff297883 */ /* 0x000fc40008000000 */
[----:B------:R-:W-:Y:S02]  /*0080*/  UPLOP3.LUT UP2, UPT, UPT, UPT, UPT, 0x80, 0x8 ;  /* 0x000000000008789c */ /* 0x000fe40003f4f070 */
[----:B------:R-:W-:Y:S01]  /*0090*/  UPLOP3.LUT UP0, UPT, UPT, UPT, UPT, 0x40, 0x4 ;  /* 0x000000000004789c */ /* 0x000fe20003f0e870 */
[----:B--2---:R-:W-:Y:S01]  /*00a0*/  IADD3 R23, P0, PT, R1, UR5, RZ ;  /* 0x0000000501177c10 */ /* 0x004fe2000ff1e0ff */
[----:B------:R-:W-:Y:S02]  /*00b0*/  UPLOP3.LUT UP6, UPT, UPT, UPT, UPT, 0x40, 0x4 ;  /* 0x000000000004789c */ /* 0x000fe40003fce870 */
[----:B------:R-:W-:Y:S02]  /*00c0*/  UPLOP3.LUT UP5, UPT, UPT, UPT, UPT, 0x40, 0x4 ;  /* 0x000000000004789c */ /* 0x000fe40003fae870 */
[----:B------:R-:W-:Y:S01]  /*00d0*/  UPLOP3.LUT UP4, UPT, UPT, UPT, UPT, 0x40, 0x4 ;  /* 0x000000000004789c */ /* 0x000fe20003f8e870 */
[----:B---3--:R-:W-:Y:S01]  /*00e0*/  IMAD.X R22, RZ, RZ, UR4, P0 ;  /* 0x00000004ff167e24 */ /* 0x008fe200080e06ff */
[----:B------:R-:W-:Y:S01]  /*00f0*/  UP2UR UR40, UPR, URZ, 0x4 ;  /* 0x00000004ff287883 */ /* 0x000fe20008000000 */
[----:B-1----:R-:W-:-:S05]  /*0100*/  SHF.R.U32.HI R17, RZ, 0x5, R16 ;  /* 0x00000005ff117819 */ /* 0x002fca0000011610 */
[----:B------:R-:W1:Y:S02]  /*0110*/  SHFL.IDX PT, R0, R17, RZ, 0x1f ;  /* 0x00001fff11007589 */ /* 0x000e6400000e0000 */
[----:B-1----:R-:W-:-:S04]  /*0120*/  SHF.R.S32.HI R3, RZ, 0x1f, R0 ;  /* 0x0000001fff037819 */ /* 0x002fc80000011400 */
[----:B------:R-:W-:-:S04]  /*0130*/  LEA.HI R2, R3, R0, RZ, 0x2 ;  /* 0x0000000003027211 */ /* 0x000fc800078f10ff */
[----:B------:R-:W-:-:S04]  /*0140*/  SHF.R.S32.HI R2, RZ, 0x2, R2 ;  /* 0x00000002ff027819 */ /* 0x000fc80000011402 */
[----:B------:R-:W-:-:S13]  /*0150*/  ISETP.NE.AND P1, PT, R2, RZ, PT ;  /* 0x000000ff0200720c */ /* 0x000fda0003f25270 */
[----:B------:R-:W-:Y:S05]  /*0160*/  @!P1 BRA `(.L_x_0) ;  /* 0x0000000400249947 */ /* 0x000fea0003800000 */
[----:B------:R-:W-:-:S13]  /*0170*/  ISETP.NE.AND P0, PT, R2, 0x2, PT ;  /* 0x000000020200780c */ /* 0x000fda0003f05270 */
[----:B------:R-:W-:Y:S05]  /*0180*/  @!P0 BRA `(.L_x_1) ;  /* 0x0000000000f48947 */ /* 0x000fea0003800000 */
[----:B------:R-:W-:-:S13]  /*0190*/  ISETP.NE.AND P0, PT, R2, 0x1, PT ;  /* 0x000000010200780c */ /* 0x000fda0003f05270 */
[----:B------:R-:W-:Y:S05]  /*01a0*/  @P0 BRA `(.L_x_2) ;  /* 0x00000000002c0947 */ /* 0x000fea0003800000 */
[----:B------:R-:W-:Y:S01]  /*01b0*/  HFMA2 R2, -RZ, RZ, 0, 5.9604644775390625e-08 ;  /* 0x00000001ff027431 */ /* 0x000fe200000001ff */
[----:B------:R-:W-:Y:S02]  /*01c0*/  UPLOP3.LUT UP3, UPT, UPT, UPT, UPT, 0x40, 0x4 ;  /* 0x000000000004789c */ /* 0x000fe40003f6e870 */
[----:B------:R-:W-:Y:S02]  /*01d0*/  UPLOP3.LUT UP2, UPT, UPT, UPT, UPT, 0x40, 0x4 ;  /* 0x000000000004789c */ /* 0x000fe40003f4e870 */
[----:B------:R-:W-:Y:S02]  /*01e0*/  UPLOP3.LUT UP1, UPT, UPT, UPT, UPT, 0x80, 0x8 ;  /* 0x000000000008789c */ /* 0x000fe40003f2f070 */
[----:B------:R-:W-:Y:S02]  /*01f0*/  UPLOP3.LUT UP0, UPT, UPT, UPT, UPT, 0x40, 0x4 ;  /* 0x000000000004789c */ /* 0x000fe40003f0e870 */
[----:B------:R-:W-:Y:S02]  /*0200*/  UPLOP3.LUT UP6, UPT, UPT, UPT, UPT, 0x40, 0x4 ;  /* 0x000000000004789c */ /* 0x000fe40003fce870 */
[----:B------:R-:W-:-:S02]  /*0210*/  UPLOP3.LUT UP5, UPT, UPT, UPT, UPT, 0x40, 0x4 ;  /* 0x000000000004789c */ /* 0x000fc40003fae870 */
[----:B------:R-:W-:Y:S02]  /*0220*/  UPLOP3.LUT UP4, UPT, UPT, UPT, UPT, 0x80, 0x8 ;  /* 0x000000000008789c */ /* 0x000fe40003f8f070 */
[----:B------:R-:W-:Y:S02]  /*0230*/  UP2UR UR41, UPR, URZ, 0x8 ;  /* 0x00000008ff297883 */ /* 0x000fe40008000000 */
[----:B------:R-:W-:Y:S01]  /*0240*/  UP2UR UR40, UPR, URZ, 0x4 ;  /* 0x00000004ff287883 */ /* 0x000fe20008000000 */
[----:B------:R-:W-:Y:S11]  /*0250*/  BRA `(.L_x_0) ;  /* 0x0000000000e87947 */ /* 0x000ff60003800000 */
.L_x_2:
[----:B------:R-:W-:Y:S01]  /*0260*/  ISETP.NE.AND P0, PT, R0, 0xc, PT ;  /* 0x0000000c0000780c */ /* 0x000fe20003f05270 */
[----:B------:R-:W-:Y:S01]  /*0270*/  UPLOP3.LUT UP2, UPT, UPT, UPT, UPT, 0x40, 0x4 ;  /* 0x000000000004789c */ /* 0x000fe20003f4e870 */
[----:B------:R-:W-:Y:S01]  /*0280*/  HFMA2 R2, -RZ, RZ, 0, 1.78813934326171875e-07 ;  /* 0x00000003ff027431 */ /* 0x000fe200000001ff */
[----:B------:R-:W-:Y:S02]  /*0290*/  UPLOP3.LUT UP1, UPT, UPT, UPT, UPT, 0x80, 0x8 ;  /* 0x000000000008789c */ /* 0x000fe40003f2f070 */
[----:B------:R-:W-:Y:S02]  /*02a0*/  UP2UR UR41, UPR, URZ, 0x4 ;  /* 0x00000004ff297883 */ /* 0x000fe40008000000 */
[----:B------:R-:W-:Y:S02]  /*02b0*/  UPLOP3.LUT UP2, UPT, UPT, UPT, UPT, 0x40, 0x4 ;  /* 0x000000000004789c */ /* 0x000fe40003f4e870 */
[----:B------:R-:W-:Y:S02]  /*02c0*/  UPLOP3.LUT UP0, UPT, UPT, UPT, UPT, 0x40, 0x4 ;  /* 0x000000000004789c */ /* 0x000fe40003f0e870 */
[----:B------:R-:W-:-:S02]  /*02d0*/  UPLOP3.LUT UP6, UPT, UPT, UPT, UPT, 0x40, 0x4 ;  /* 0x000000000004789c */ /* 0x000fc40003fce870 */
[----:B------:R-:W-:Y:S02]  /*02e0*/  UPLOP3.LUT UP5, UPT, UPT, UPT, UPT, 0x80, 0x8 ;  /* 0x000000000008789c */ /* 0x000fe40003faf070 */
[----:B------:R-:W-:Y:S02]  /*02f0*/  UPLOP3.LUT UP4, UPT, UPT, UPT, UPT, 0x40, 0x4 ;  /* 0x000000000004789c */ /* 0x000fe40003f8e870 */
[----:B------:R-:W-:Y:S01]  /*0300*/  UP2UR UR40, UPR, URZ, 0x4 ;  /* 0x00000004ff287883 */ /* 0x000fe20008000000 */
[----:B------:R-:W-:Y:S11]  /*0310*/  @!P0 BRA `(.L_x_0) ;  /* 0x0000000000b88947 */ /* 0x000ff60003800000 */
[----:B------:R-:W-:-:S13]  /*0320*/  ISETP.NE.AND P0, PT, R0, 0xe, PT ;  /* 0x0000000e0000780c */ /* 0x000fda0003f05270 */
[----:B------:R-:W-:Y:S05]  /*0330*/  @!P0 BRA `(.L_x_3) ;  /* 0x00000000005c8947 */ /* 0x000fea0003800000 */
[----:B------:R-:W-:-:S13]  /*0340*/  ISETP.NE.AND P0, PT, R0, 0xd, PT ;  /* 0x0000000d0000780c */ /* 0x000fda0003f05270 */
[----:B------:R-:W-:Y:S05]  /*0350*/  @P0 BRA `(.L_x_4) ;  /* 0x00000000002c0947 */ /* 0x000fea0003800000 */
[----:B------:R-:W-:Y:S01]  /*0360*/  HFMA2 R2, -RZ, RZ, 0, 2.384185791015625e-07 ;  /* 0x00000004ff027431 */ /* 0x000fe200000001ff */
        /* <DEDUP_REMOVED lines=10> */
.L_x_4:
[----:B------:R-:W-:Y:S01]  /*0410*/  HFMA2 R2, -RZ, RZ, 0, 3.5762786865234375e-07 ;  /* 0x00000006ff027431 */ /* 0x000fe200000001ff */
[----:B------:R-:W-:Y:S02]  /*0420*/  UPLOP3.LUT UP3, UPT, UPT, UPT, UPT, 0x40, 0x4 ;  /* 0x000000000004789c */ /* 0x000fe40003f6e870 */
[----:B------:R-:W-:Y:S02]  /*0430*/  UPLOP3.LUT UP2, UPT, UPT, UPT, UPT, 0x40, 0x4 ;  /* 0x000000000004789c */ /* 0x000fe40003f4e870 */
[----:B------:R-:W-:Y:S02]  /*0440*/  UPLOP3.LUT UP0, UPT, UPT, UPT, UPT, 0x40, 0x4 ;  /* 0x000000000004789c */ /* 0x000fe40003f0e870 */
[----:B------:R-:W-:Y:S02]  /*0450*/  UPLOP3.LUT UP6, UPT, UPT, UPT, UPT, 0x40, 0x4 ;  /* 0x000000000004789c */ /* 0x000fe40003fce870 */
[----:B------:R-:W-:Y:S02]  /*0460*/  UPLOP3.LUT UP5, UPT, UPT, UPT, UPT, 0x40, 0x4 ;  /* 0x000000000004789c */ /* 0x000fe40003fae870 */
[----:B------:R-:W-:-:S02]  /*0470*/  UPLOP3.LUT UP4, UPT, UPT, UPT, UPT, 0x40, 0x4 ;  /* 0x000000000004789c */ /* 0x000fc40003f8e870 */
[----:B------:R-:W-:Y:S02]  /*0480*/  UP2UR UR41, UPR, URZ, 0x8 ;  /* 0x00000008ff297883 */ /* 0x000fe40008000000 */
[----:B------:R-:W-:Y:S01]  /*0490*/  UP2UR UR40, UPR, URZ, 0x4 ;  /* 0x00000004ff287883 */ /* 0x000fe20008000000 */
[----:B------:R-:W-:Y:S11]  /*04a0*/  BRA `(.L_x_0) ;  /* 0x0000000000547947 */ /* 0x000ff60003800000 */
.L_x_3:
[----:B------:R-:W-:Y:S01]  /*04b0*/  HFMA2 R2, -RZ, RZ, 0, 2.98023223876953125e-07 ;  /* 0x00000005ff027431 */ /* 0x000fe200000001ff */
        /* <DEDUP_REMOVED lines=10> */
.L_x_1:
[----:B------:R-:W-:Y:S01]  /*0560*/  HFMA2 R2, -RZ, RZ, 0, 1.1920928955078125e-07 ;  /* 0x00000002ff027431 */ /* 0x000fe200000001ff */
        /* <DEDUP_REMOVED lines=8> */
[----:B------:R-:W-:-:S12]  /*05f0*/  UP2UR UR40, UPR, URZ, 0x4 ;  /* 0x00000004ff287883 */ /* 0x000fd80008000000 */
.L_x_0:
[----:B------:R-:W-:Y:S01]  /*0600*/  ELECT P0, URZ, PT ;  /* 0x0000000000ff782f */ /* 0x000fe20003800000 */
[----:B------:R-:W-:Y:S03]  /*0610*/  BSSY.RECONVERGENT B0, `(.L_x_5) ;  /* 0x000000f000007945 */ /* 0x000fe60003800200 */
[----:B------:R-:W-:Y:S02]  /*0620*/  PLOP3.LUT P2, PT, P0, PT, UP0, 0x5d, 0xd5 ;  /* 0x0000000000d5781c */ /* 0x000fe4000074eb0d */
[----:B------:R-:W-:-:S11]  /*0630*/  PLOP3.LUT P1, PT, P0, PT, UP6, 0x5d, 0xd5 ;  /* 0x0000000000d5781c */ /* 0x000fd6000072eb6d */
[----:B------:R-:W-:Y:S05]  /*0640*/  @P2 BRA `(.L_x_6) ;  /* 0x00000000002c2947 */ /* 0x000fea0003800000 */
[----:B------:R-:W1:Y:S02]  /*0650*/  LDCU.64 UR4, c[0x0][0x348] ;  /* 0x00006900ff0477ac */ /* 0x000e640008000a00 */
[----:B-1----:R-:W-:-:S04]  /*0660*/  UIADD3 UR8, UP0, UPT, UR4, 0x80, URZ ;  /* 0x0000008004087890 */ /* 0x002fc8000ff1e0ff */
[----:B------:R-:W-:Y:S02]  /*0670*/  UIADD3.X UR9, UPT, UPT, URZ, UR5, URZ, UP0, !UPT ;  /* 0x00000005ff097290 */ /* 0x000fe400087fe4ff */
[----:B------:R-:W-:-:S04]  /*0680*/  UIADD3 UR6, UP0, UPT, UR4, 0x180, URZ ;  /* 0x0000018004067890 */ /* 0x000fc8000ff1e0ff */
[----:B------:R-:W-:Y:S02]  /*0690*/  UIADD3.X UR7, UPT, UPT, URZ, UR5, URZ, UP0, !UPT ;  /* 0x00000005ff077290 */ /* 0x000fe400087fe4ff */
[----:B------:R-:W-:Y:S01]  /*06a0*/  UIADD3 UR4, UP0, UPT, UR4, 0x280, URZ ;  /* 0x0000028004047890 */ /* 0x000fe2000ff1e0ff */
[----:B------:R1:W-:Y:S03]  /*06b0*/  UTMACCTL.PF [UR8] ;  /* 0x00000000080079b9 */ /* 0x0003e60008040000 */
[----:B------:R-:W-:-:S03]  /*06c0*/  UIADD3.X UR5, UPT, UPT, URZ, UR5, URZ, UP0, !UPT ;  /* 0x00000005ff057290 */ /* 0x000fc600087fe4ff */
[----:B------:R1:W-:Y:S06]  /*06d0*/  UTMACCTL.PF [UR6] ;  /* 0x00000000060079b9 */ /* 0x0003ec0008040000 */
[----:B------:R1:W-:Y:S02]  /*06e0*/  UTMACCTL.PF [UR4] ;  /* 0x00000000040079b9 */ /* 0x0003e40008040000 */
[----:B-1----:R-:W-:Y:S01]  /*06f0*/  NOP ;  /* 0x0000000000007918 */ /* 0x002fe20000000000 */
.L_x_6:
[----:B------:R-:W-:Y:S05]  /*0700*/  BSYNC.RECONVERGENT B0 ;  /* 0x0000000000007941 */ /* 0x000fea0003800200 */
.L_x_5:
[----:B------:R-:W-:Y:S04]  /*0710*/  BSSY.RECONVERGENT B0, `(.L_x_7) ;  /* 0x000001b000007945 */ /* 0x000fe80003800200 */
[----:B------:R-:W-:Y:S05]  /*0720*/  @P1 BRA `(.L_x_8) ;  /* 0x0000000000241947 */ /* 0x000fea0003800000 */
[----:B------:R-:W1:Y:S01]  /*0730*/  LDCU.64 UR4, c[0x0][0x348] ;  /* 0x00006900ff0477ac */ /* 0x000e620008000a00 */
[----:B------:R-:W-:Y:S02]  /*0740*/  PLOP3.LUT P6, PT, PT, PT, PT, 0x80, 0x8 ;  /* 0x000000000008781c */ /* 0x000fe40003fcf070 */
[----:B------:R-:W-:Y:S02]  /*0750*/  PLOP3.LUT P5, PT, PT, PT, PT, 0x8, 0x80 ;  /* 0x000000000080781c */ /* 0x000fe40003fae170 */
[----:B------:R-:W-:Y:S02]  /*0760*/  PLOP3.LUT P4, PT, PT, PT, PT, 0x80, 0x8 ;  /* 0x000000000008781c */ /* 0x000fe40003f8f070 */
[----:B------:R-:W-:Y:S01]  /*0770*/  PLOP3.LUT P3, PT, PT, PT, PT, 0x80, 0x8 ;  /* 0x000000000008781c */ /* 0x000fe20003f6f070 */
[----:B-1----:R-:W-:-:S04]  /*0780*/  UIADD3 UR4, UP0, UPT, UR4, 0x400, URZ ;  /* 0x0000040004047890 */ /* 0x002fc8000ff1e0ff */
[----:B------:R-:W-:-:S09]  /*0790*/  UIADD3.X UR5, UPT, UPT, URZ, UR5, URZ, UP0, !UPT ;  /* 0x00000005ff057290 */ /* 0x000fd200087fe4ff */
[----:B------:R1:W-:Y:S02]  /*07a0*/  UTMACCTL.PF [UR4] ;  /* 0x00000000040079b9 */ /* 0x0003e40008040000 */
[----:B-1----:R-:W-:Y:S05]  /*07b0*/  BRA `(.L_x_9) ;  /* 0x0000000000407947 */ /* 0x002fea0003800000 */
.L_x_8:
[----:B------:R-:W-:-:S13]  /*07c0*/  ISETP.NE.AND P1, PT, R2, 0x3, PT ;  /* 0x000000030200780c */ /* 0x000fda0003f25270 */
[----:B------:R-:W-:Y:S05]  /*07d0*/  @!P1 BRA `(.L_x_10) ;  /* 0x0000000000289947 */ /* 0x000fea0003800000 */
[----:B------:R-:W-:Y:S02]  /*07e0*/  ISETP.NE.AND P1, PT, R2, 0x4, PT ;  /* 0x000000040200780c */ /* 0x000fe40003f25270 */
[----:B------:R-:W-:Y:S02]  /*07f0*/  PLOP3.LUT P4, PT, PT, PT, PT, 0x80, 0x8 ;  /* 0x000000000008781c */ /* 0x000fe40003f8f070 */
[----:B------:R-:W-:Y:S02]  /*0800*/  PLOP3.LUT P5, PT, PT, PT, PT, 0x8, 0x80 ;  /* 0x000000000080781c */ /* 0x000fe40003fae170 */
[----:B------:R-:W-:Y:S02]  /*0810*/  PLOP3.LUT P6, PT, PT, PT, PT, 0x80, 0x8 ;  /* 0x000000000008781c */ /* 0x000fe40003fcf070 */
[----:B------:R-:W-:-:S05]  /*0820*/  PLOP3.LUT P3, PT, PT, PT, PT, 0x80, 0x8 ;  /* 0x000000000008781c */ /* 0x000fca0003f6f070 */
[----:B------:R-:W-:Y:S08]  /*0830*/  @P1 BRA `(.L_x_9) ;  /* 0x0000000000201947 */ /* 0x000ff00003800000 */
[----:B------:R-:W-:Y:S02]  /*0840*/  PLOP3.LUT P5, PT, PT, PT, PT, 0x8, 0x80 ;  /* 0x000000000080781c */ /* 0x000fe40003fae170 */
[----:B------:R-:W-:Y:S02]  /*0850*/  PLOP3.LUT P6, PT, PT, PT, PT, 0x8, 0x80 ;  /* 0x000000000080781c */ /* 0x000fe40003fce170 */
[----:B------:R-:W-:Y:S01]  /*0860*/  PLOP3.LUT P3, PT, PT, PT, PT, 0x8, 0x80 ;  /* 0x000000000080781c */ /* 0x000fe20003f6e170 */
[----:B------:R-:W-:-:S12]  /*0870*/  BRA `(.L_x_9) ;  /* 0x0000000000107947 */ /* 0x000fd80003800000 */
.L_x_10:
[----:B------:R-:W-:Y:S02]  /*0880*/  PLOP3.LUT P6, PT, PT, PT, PT, 0x8, 0x80 ;  /* 0x000000000080781c */ /* 0x000fe40003fce170 */
[----:B------:R-:W-:Y:S02]  /*0890*/  PLOP3.LUT P5, PT, PT, PT, PT, 0x80, 0x8 ;  /* 0x000000000008781c */ /* 0x000fe40003faf070 */
[----:B------:R-:W-:Y:S02]  /*08a0*/  PLOP3.LUT P4, PT, PT, PT, PT, 0x8, 0x80 ;  /* 0x000000000080781c */ /* 0x000fe40003f8e170 */
[----:B------:R-:W-:-:S13]  /*08b0*/  PLOP3.LUT P3, PT, PT, PT, PT, 0x80, 0x8 ;  /* 0x000000000008781c */ /* 0x000fda0003f6f070 */
.L_x_9:
[----:B------:R-:W-:Y:S05]  /*08c0*/  BSYNC.RECONVERGENT B0 ;  /* 0x0000000000007941 */ /* 0x000fea0003800200 */
.L_x_7:
[----:B------:R-:W1:Y:S01]  /*08d0*/  SHFL.IDX PT, R0, R17, RZ, 0x1f ;  /* 0x00001fff11007589 */ /* 0x000e6200000e0000 */
[----:B------:R-:W-:Y:S02]  /*08e0*/  ISETP.NE.AND P1, PT, R2, 0x3, PT ;  /* 0x000000030200780c */ /* 0x000fe40003f25270 */
[----:B------:R-:W-:Y:S02]  /*08f0*/  PLOP3.LUT P0, PT, P0, PT, UP1, 0xae, 0xea ;  /* 0x0000000000ea781c */ /* 0x000fe4000070f51e */
[----:B-1----:R-:W-:-:S13]  /*0900*/  ISETP.NE.AND P2, PT, R0, RZ, PT ;  /* 0x000000ff0000720c */ /* 0x002fda0003f45270 */
[----:B------:R-:W-:Y:S05]  /*0910*/  @P2 BRA `(.L_x_11) ;  /* 0x0000000000382947 */ /* 0x000fea0003800000 */
[----:B------:R-:W1:Y:S01]  /*0920*/  S2UR UR4, SR_CgaCtaId ;  /* 0x00000000000479c3 */ /* 0x000e620000008800 */
[----:B------:R-:W-:Y:S01]  /*0930*/  UMOV UR5, 0x400 ;  /* 0x0000040000057882 */ /* 0x000fe20000000000 */
[----:B------:R-:W-:Y:S01]  /*0940*/  UMOV UR6, 0x1 ;  /* 0x0000000100067882 */ /* 0x000fe20000000000 */
[----:B------:R-:W-:Y:S01]  /*0950*/  ELECT P2, URZ, PT ;  /* 0x0000000000ff782f */ /* 0x000fe20003840000 */
[----:B------:R-:W-:-:S04]  /*0960*/  UIADD3 UR6, UPT, UPT, -UR6, 0x100000, URZ ;  /* 0x0010000006067890 */ /* 0x000fc8000fffe1ff */
[----:B------:R-:W-:Y:S02]  /*0970*/  USHF.L.U32 UR7, UR6, 0xb, URZ ;  /* 0x0000000b06077899 */ /* 0x000fe400080006ff */
[----:B------:R-:W-:Y:S02]  /*0980*/  USHF.L.U32 UR6, UR6, 0x1, URZ ;  /* 0x0000000106067899 */ /* 0x000fe400080006ff */
[----:B-1----:R-:W-:Y:S01]  /*0990*/  ULEA UR4, UR4, UR5, 0x18 ;  /* 0x0000000504047291 */ /* 0x002fe2000f8ec0ff */
[----:B------:R-:W1:Y:S11]  /*09a0*/  FENCE.VIEW.ASYNC.S ;  /* 0x00000000000073c6 */ /* 0x000e760000000000 */
[----:B-1----:R1:W2:Y:S01]  /*09b0*/  SYNCS.EXCH.64 URZ, [UR4+0x28000], UR6 ;  /* 0x0280000604ff75b2 */ /* 0x0022a20008000100 */
[----:B------:R1:W3:Y:S01]  /*09c0*/  SYNCS.EXCH.64 URZ, [UR4+0x28010], UR6 ;  /* 0x0280100604ff75b2 */ /* 0x0002e20008000100 */
[----:B------:R1:W4:Y:S01]  /*09d0*/  SYNCS.EXCH.64 URZ, [UR4+0x28008], UR6 ;  /* 0x0280080604ff75b2 */ /* 0x0003220008000100 */
[----:B------:R1:W1:Y:S01]  /*09e0*/  SYNCS.EXCH.64 URZ, [UR4+0x28018], UR6 ;  /* 0x0280180604ff75b2 */ /* 0x0002620008000100 */
[----:B------:R-:W-:Y:S01]  /*09f0*/  NOP ;  /* 0x0000000000007918 */ /* 0x000fe20000000000 */
.L_x_11:
[----:B------:R-:W-:Y:S01]  /*0a00*/  NOP ;  /* 0x0000000000007918 */ /* 0x000fe20000000000 */
[----:B------:R-:W-:Y:S05]  /*0a10*/  @!P1 BRA `(.L_x_12) ;  /* 0x0000000000289947 */ /* 0x000fea0003800000 */
[----:B------:R-:W-:Y:S01]  /*0a20*/  ISETP.NE.AND P1, PT, R2, 0x4, PT ;  /* 0x000000040200780c */ /* 0x000fe20003f25270 */
[----:B------:R-:W-:Y:S02]  /*0a30*/  UPLOP3.LUT UP3, UPT, UPT, UPT, UPT, 0x80, 0x8 ;  /* 0x000000000008789c */ /* 0x000fe40003f6f070 */
[----:B------:R-:W-:Y:S02]  /*0a40*/  UPLOP3.LUT UP2, UPT, UPT, UPT, UPT, 0x40, 0x4 ;  /* 0x000000000004789c */ /* 0x000fe40003f4e870 */
[----:B------:R-:W-:Y:S02]  /*0a50*/  UPLOP3.LUT UP1, UPT, UPT, UPT, UPT, 0x80, 0x8 ;  /* 0x000000000008789c */ /* 0x000fe40003f2f070 */
[----:B------:R-:W-:-:S06]  /*0a60*/  UPLOP3.LUT UP0, UPT, UPT, UPT, UPT, 0x80, 0x8 ;  /* 0x000000000008789c */ /* 0x000fcc0003f0f070 */
[----:B------:R-:W-:Y:S05]  /*0a70*/  @P1 BRA `(.L_x_13) ;  /* 0x0000000000201947 */ /* 0x000fea0003800000 */
[----:B------:R-:W-:Y:S02]  /*0a80*/  UPLOP3.LUT UP2, UPT, UPT, UPT, UPT, 0x40, 0x4 ;  /* 0x000000000004789c */ /* 0x000fe40003f4e870 */
[----:B------:R-:W-:Y:S02]  /*0a90*/  UPLOP3.LUT UP3, UPT, UPT, UPT, UPT, 0x40, 0x4 ;  /* 0x000000000004789c */ /* 0x000fe40003f6e870 */
[----:B------:R-:W-:Y:S01]  /*0aa0*/  UPLOP3.LUT UP0, UPT, UPT, UPT, UPT, 0x40, 0x4 ;  /* 0x000000000004789c */ /* 0x000fe20003f0e870 */
[----:B------:R-:W-:Y:S05]  /*0ab0*/  BRA `(.L_x_13) ;  /* 0x0000000000107947 */ /* 0x000fea0003800000 */
.L_x_12:
[----:B------:R-:W-:Y:S02]  /*0ac0*/  UPLOP3.LUT UP3, UPT, UPT, UPT, UPT, 0x40, 0x4 ;  /* 0x000000000004789c */ /* 0x000fe40003f6e870 */
[----:B------:R-:W-:Y:S02]  /*0ad0*/  UPLOP3.LUT UP2, UPT, UPT, UPT, UPT, 0x80, 0x8 ;  /* 0x000000000008789c */ /* 0x000fe40003f4f070 */
[----:B------:R-:W-:Y:S02]  /*0ae0*/  UPLOP3.LUT UP1, UPT, UPT, UPT, UPT, 0x40, 0x4 ;  /* 0x000000000004789c */ /* 0x000fe40003f2e870 */
[----:B------:R-:W-:Y:S02]  /*0af0*/  UPLOP3.LUT UP0, UPT, UPT, UPT, UPT, 0x80, 0x8 ;  /* 0x000000000008789c */ /* 0x000fe40003f0f070 */
.L_x_13:
[----:B------:R-:W5:Y:S02]  /*0b00*/  SHFL.IDX PT, R0, R17, RZ, 0x1f ;  /* 0x00001fff11007589 */ /* 0x000f6400000e0000 */
[----:B-----5:R-:W-:-:S13]  /*0b10*/  ISETP.NE.AND P1, PT, R0, RZ, PT ;  /* 0x000000ff0000720c */ /* 0x020fda0003f25270 */
[----:B------:R-:W-:Y:S05]  /*0b20*/  @P1 BRA `(.L_x_14) ;  /* 0x0000000000401947 */ /* 0x000fea0003800000 */
[----:B-1----:R-:W1:Y:S01]  /*0b30*/  S2UR UR4, SR_CgaCtaId ;  /* 0x00000000000479c3 */ /* 0x002e620000008800 */
        /* <DEDUP_REMOVED lines=8> */
[----:B-1----:R1:W1:Y:S01]  /*0bc0*/  SYNCS.EXCH.64 URZ, [UR4+0x28020], UR6 ;  /* 0x0280200604ff75b2 */ /* 0x0022620008000100 */
[----:B------:R1:W1:Y:S01]  /*0bd0*/  SYNCS.EXCH.64 URZ, [UR4+0x28038], UR6 ;  /* 0x0280380604ff75b2 */ /* 0x0002620008000100 */
[----:B------:R1:W1:Y:S01]  /*0be0*/  SYNCS.EXCH.64 URZ, [UR4+0x28028], UR6 ;  /* 0x0280280604ff75b2 */ /* 0x0002620008000100 */
[----:B------:R1:W1:Y:S01]  /*0bf0*/  SYNCS.EXCH.64 URZ, [UR4+0x28040], UR6 ;  /* 0x0280400604ff75b2 */ /* 0x0002620008000100 */
[----:B------:R1:W1:Y:S01]  /*0c00*/  SYNCS.EXCH.64 URZ, [UR4+0x28030], UR6 ;  /* 0x0280300604ff75b2 */ /* 0x0002620008000100 */
[----:B------:R1:W1:Y:S01]  /*0c10*/  SYNCS.EXCH.64 URZ, [UR4+0x28048], UR6 ;  /* 0x0280480604ff75b2 */ /* 0x0002620008000100 */
[----:B------:R-:W-:Y:S01]  /*0c20*/  NOP ;  /* 0x0000000000007918 */ /* 0x000fe20000000000 */
.L_x_14:
[----:B------:R-:W5:Y:S01]  /*0c30*/  SHFL.IDX PT, R0, R17, RZ, 0x1f ;  /* 0x00001fff11007589 */ /* 0x000f6200000e0000 */
[----:B------:R-:W-:Y:S01]  /*0c40*/  NOP ;  /* 0x0000000000007918 */ /* 0x000fe20000000000 */
[----:B-----5:R-:W-:-:S13]  /*0c50*/  ISETP.NE.AND P1, PT, R0, RZ, PT ;  /* 0x000000ff0000720c */ /* 0x020fda0003f25270 */
[----:B------:R-:W-:Y:S05]  /*0c60*/  @P1 BRA `(.L_x_15) ;  /* 0x0000000000401947 */ /* 0x000fea0003800000 */
[----:B-1----:R-:W1:Y:S01]  /*0c70*/  S2UR UR4, SR_CgaCtaId ;  /* 0x00000000000479c3 */ /* 0x002e620000008800 */
[----:B------:R-:W-:Y:S01]  /*0c80*/  UMOV UR5, 0x400 ;  /* 0x0000040000057882 */ /* 0x000fe20000000000 */
[----:B------:R-:W-:Y:S01]  /*0c90*/  UMOV UR6, 0x1 ;  /* 0x0000000100067882 */ /* 0x000fe20000000000 */
[----:B------:R-:W-:Y:S01]  /*0ca0*/  UMOV UR8, 0x80 ;  /* 0x0000008000087882 */ /* 0x000fe20000000000 */
[----:B------:R-:W-:-:S04]  /*0cb0*/  UIADD3 UR6, UPT, UPT, -UR6, 0x100000, URZ ;  /* 0x0010000006067890 */ /* 0x000fc8000fffe1ff */
[----:B------:R-:W-:Y:S02]  /*0cc0*/  USHF.L.U32 UR7, UR6, 0xb, URZ ;  /* 0x0000000b06077899 */ /* 0x000fe400080006ff */
[----:B------:R-:W-:Y:S02]  /*0cd0*/  USHF.L.U32 UR6, UR6, 0x1, URZ ;  /* 0x0000000106067899 */ /* 0x000fe400080006ff */
[----:B------:R-:W-:-:S04]  /*0ce0*/  UIADD3 UR8, UPT, UPT, -UR8, 0x100000, URZ ;  /* 0x0010000008087890 */ /* 0x000fc8000fffe1ff */
[----:B------:R-:W-:Y:S02]  /*0cf0*/  USHF.L.U32 UR9, UR8, 0xb, URZ ;  /* 0x0000000b08097899 */ /* 0x000fe400080006ff */
[----:B------:R-:W-:Y:S01]  /*0d00*/  USHF.L.U32 UR8, UR8, 0x1, URZ ;  /* 0x0000000108087899 */ /* 0x000fe200080006ff */
[----:B------:R-:W-:Y:S01]  /*0d10*/  ELECT P1, URZ, PT ;  /* 0x0000000000ff782f */ /* 0x000fe20003820000 */
[----:B-1----:R-:W-:Y:S01]  /*0d20*/  ULEA UR4, UR4, UR5, 0x18 ;  /* 0x0000000504047291 */ /* 0x002fe2000f8ec0ff */
[----:B------:R-:W1:Y:S11]  /*0d30*/  FENCE.VIEW.ASYNC.S ;  /* 0x00000000000073c6 */ /* 0x000e760000000000 */
[----:B-1----:R1:W1:Y:S01]  /*0d40*/  SYNCS.EXCH.64 URZ, [UR4+0x28050], UR6 ;  /* 0x0280500604ff75b2 */ /* 0x0022620008000100 */
[----:B------:R1:W1:Y:S01]  /*0d50*/  SYNCS.EXCH.64 URZ, [UR4+0x28058], UR8 ;  /* 0x0280580804ff75b2 */ /* 0x0002620008000100 */
[----:B------:R-:W-:Y:S01]  /*0d60*/  NOP ;  /* 0x0000000000007918 */ /* 0x000fe20000000000 */
.L_x_15:
[----:B------:R-:W5:Y:S01]  /*0d70*/  SHFL.IDX PT, R0, R17, RZ, 0x1f ;  /* 0x00001fff11007589 */ /* 0x000f6200000e0000 */
[----:B-1----:R-:W-:Y:S01]  /*0d80*/  UP2UR UR4, UPR, URZ, 0x1 ;  /* 0x00000001ff047883 */ /* 0x002fe20008000000 */
[----:B------:R-:W-:Y:S01]  /*0d90*/  ISETP.NE.AND P2, PT, R2, 0x2, PT ;  /* 0x000000020200780c */ /* 0x000fe20003f45270 */
[----:B------:R-:W-:Y:S01]  /*0da0*/  UISETP.NE.AND UP0, UPT, UR40, URZ, UPT ;  /* 0x000000ff2800728c */ /* 0x000fe2000bf05270 */
[----:B------:R-:W-:-:S03]  /*0db0*/  NOP ;  /* 0x0000000000007918 */ /* 0x000fc60000000000 */
[----:B------:R-:W-:Y:S02]  /*0dc0*/  USEL UR5, URZ, 0x2, !UP0 ;  /* 0x00000002ff057887 */ /* 0x000fe4000c000000 */
[----:B------:R-:W-:Y:S02]  /*0dd0*/  UISETP.NE.AND UP0, UPT, UR4, URZ, UPT ;  /* 0x000000ff0400728c */ /* 0x000fe4000bf05270 */
[----:B------:R-:W-:Y:S02]  /*0de0*/  USEL UR4, URZ, 0x2, !UP4 ;  /* 0x00000002ff047887 */ /* 0x000fe4000e000000 */
[----:B------:R-:W-:Y:S02]  /*0df0*/  USEL UR48, UR5, 0x1, !UP5 ;  /* 0x0000000105307887 */ /* 0x000fe4000e800000 */
[----:B------:R-:W-:Y:S01]  /*0e00*/  USEL UR50, UR4, 0x1, !UP5 ;  /* 0x0000000104327887 */ /* 0x000fe2000e800000 */
[----:B-----5:R-:W-:-:S13]  /*0e10*/  ISETP.NE.AND P1, PT, R0, RZ, PT ;  /* 0x000000ff0000720c */ /* 0x020fda0003f25270 */
[----:B------:R-:W-:Y:S05]  /*0e20*/  @P1 BRA `(.L_x_16) ;  /* 0x0000000000401947 */ /* 0x000fea0003800000 */
[----:B------:R-:W1:Y:S01]  /*0e30*/  S2UR UR4, SR_CgaCtaId ;  /* 0x00000000000479c3 */ /* 0x000e620000008800 */
        /* <DEDUP_REMOVED lines=15> */
.L_x_16:
[----:B------:R-:W-:Y:S01]  /*0f30*/  NOP ;  /* 0x0000000000007918 */ /* 0x000fe20000000000 */
[----:B------:R-:W-:Y:S05]  /*0f40*/  @!P2 BRA `(.L_x_17) ;  /* 0x000000000024a947 */ /* 0x000fea0003800000 */
[----:B------:R-:W-:Y:S01]  /*0f50*/  ISETP.NE.AND P1, PT, R2, RZ, PT ;  /* 0x000000ff0200720c */ /* 0x000fe20003f25270 */
[----:B-1----:R-:W-:Y:S02]  /*0f60*/  UP2UR UR4, UPR, URZ, 0x1 ;  /* 0x00000001ff047883 */ /* 0x002fe40008000000 */
[----:B------:R-:W-:Y:S01]  /*0f70*/  UPLOP3.LUT UP0, UPT, UPT, UPT, UPT, 0x80, 0x8 ;  /* 0x000000000008789c */ /* 0x000fe20003f0f070 */
[----:B------:R-:W-:-:S03]  /*0f80*/  UMOV UR11, URZ ;  /* 0x000000ff000b7c82 */ /* 0x000fc60008000000 */
[----:B------:R-:W-:Y:S02]  /*0f90*/  UP2UR UR42, UPR, URZ, 0x1 ;  /* 0x00000001ff2a7883 */ /* 0x000fe40008000000 */
[----:B------:R-:W-:-:S04]  /*0fa0*/  UISETP.NE.AND UP0, UPT, UR4, URZ, UPT ;  /* 0x000000ff0400728c */ /* 0x000fc8000bf05270 */
[----:B------:R-:W-:Y:S07]  /*0fb0*/  @P1 BRA `(.L_x_18) ;  /* 0x00000000001c1947 */ /* 0x000fee0003800000 */
[----:B------:R-:W-:Y:S01]  /*0fc0*/  UMOV UR11, 0x1 ;  /* 0x00000001000b7882 */ /* 0x000fe20000000000 */
[----:B------:R-:W-:Y:S05]  /*0fd0*/  BRA `(.L_x_18) ;  /* 0x0000000000147947 */ /* 0x000fea0003800000 */
.L_x_17:
[----:B-1----:R-:W-:Y:S02]  /*0fe0*/  UP2UR UR4, UPR, URZ, 0x1 ;  /* 0x00000001ff047883 */ /* 0x002fe40008000000 */
[----:B------:R-:W-:Y:S01]  /*0ff0*/  UPLOP3.LUT UP0, UPT, UPT, UPT, UPT, 0x40, 0x4 ;  /* 0x000000000004789c */ /* 0x000fe20003f0e870 */
[----:B------:R-:W-:-:S03]  /*1000*/  UMOV UR11, 0x2 ;  /* 0x00000002000b7882 */ /* 0x000fc60000000000 */
[----:B------:R-:W-:Y:S02]  /*1010*/  UP2UR UR42, UPR, URZ, 0x1 ;  /* 0x00000001ff2a7883 */ /* 0x000fe40008000000 */
[----:B------:R-:W-:Y:S02]  /*1020*/  UISETP.NE.AND UP0, UPT, UR4, URZ, UPT ;  /* 0x000000ff0400728c */ /* 0x000fe4000bf05270 */
.L_x_18:
[----:B------:R-:W1:Y:S02]  /*1030*/  SHFL.IDX PT, R0, R17, RZ, 0x1f ;  /* 0x00001fff11007589 */ /* 0x000e6400000e0000 */
[----:B-1----:R-:W-:-:S13]  /*1040*/  ISETP.NE.AND P1, PT, R0, RZ, PT ;  /* 0x000000ff0000720c */ /* 0x002fda0003f25270 */
[----:B------:R-:W-:Y:S05]  /*1050*/  @P1 BRA `(.L_x_19) ;  /* 0x0000000000301947 */ /* 0x000fea0003800000 */
[----:B------:R-:W1:Y:S01]  /*1060*/  S2UR UR6, SR_CgaCtaId ;  /* 0x00000000000679c3 */ /* 0x000e620000008800 */
[----:B------:R-:W-:Y:S01]  /*1070*/  UMOV UR4, 0x400 ;  /* 0x0000040000047882 */ /* 0x000fe20000000000 */
[----:B------:R-:W-:Y:S01]  /*1080*/  UMOV UR5, 0x80 ;  /* 0x0000008000057882 */ /* 0x000fe20000000000 */
[----:B------:R-:W-:Y:S01]  /*1090*/  ELECT P1, URZ, PT ;  /* 0x0000000000ff782f */ /* 0x000fe20003820000 */
[----:B-1----:R-:W-:Y:S02]  /*10a0*/  ULEA UR6, UR6, UR4, 0x18 ;  /* 0x0000000406067291 */ /* 0x002fe4000f8ec0ff */
[----:B------:R-:W-:-:S04]  /*10b0*/  UIADD3 UR4, UPT, UPT, -UR5, 0x100000, URZ ;  /* 0x0010000005047890 */ /* 0x000fc8000fffe1ff */
[----:B------:R-:W-:Y:S02]  /*10c0*/  USHF.L.U32 UR5, UR4, 0xb, URZ ;  /* 0x0000000b04057899 */ /* 0x000fe400080006ff */
[----:B------:R-:W-:Y:S01]  /*10d0*/  USHF.L.U32 UR4, UR4, 0x1, URZ ;  /* 0x0000000104047899 */ /* 0x000fe200080006ff */
[----:B------:R-:W1:Y:S11]  /*10e0*/  FENCE.VIEW.ASYNC.S ;  /* 0x00000000000073c6 */ /* 0x000e760000000000 */
[----:B-1----:R1:W1:Y:S01]  /*10f0*/  SYNCS.EXCH.64 URZ, [UR6+0x28070], UR4 ;  /* 0x0280700406ff75b2 */ /* 0x0022620008000100 */
[----:B------:R1:W1:Y:S01]  /*1100*/  SYNCS.EXCH.64 URZ, [UR6+0x28078], UR4 ;  /* 0x0280780406ff75b2 */ /* 0x0002620008000100 */
[----:B------:R-:W-:Y:S01]  /*1110*/  NOP ;  /* 0x0000000000007918 */ /* 0x000fe20000000000 */
.L_x_19:
[----:B------:R-:W-:Y:S01]  /*1120*/  NOP ;  /* 0x0000000000007918 */ /* 0x000fe20000000000 */
[----:B------:R-:W-:Y:S05]  /*1130*/  @!P2 BRA `(.L_x_20) ;  /* 0x000000000024a947 */ /* 0x000fea0003800000 */
[----:B------:R-:W-:Y:S01]  /*1140*/  ISETP.NE.AND P1, PT, R2, 0x1, PT ;  /* 0x000000010200780c */ /* 0x000fe20003f25270 */
        /* <DEDUP_REMOVED lines=8> */
.L_x_20:
[----:B-1----:R-:W-:Y:S02]  /*11d0*/  UP2UR UR4, UPR, URZ, 0x1 ;  /* 0x00000001ff047883 */ /* 0x002fe40008000000 */
[----:B------:R-:W-:Y:S01]  /*11e0*/  UPLOP3.LUT UP0, UPT, UPT, UPT, UPT, 0x40, 0x4 ;  /* 0x000000000004789c */ /* 0x000fe20003f0e870 */
[----:B------:R-:W-:-:S03]  /*11f0*/  UMOV UR10, 0x2 ;  /* 0x00000002000a7882 */ /* 0x000fc60000000000 */
[----:B------:R-:W-:Y:S02]  /*1200*/  UP2UR UR45, UPR, URZ, 0x1 ;  /* 0x00000001ff2d7883 */ /* 0x000fe40008000000 */
[----:B------:R-:W-:Y:S02]  /*1210*/  UISETP.NE.AND UP0, UPT, UR4, URZ, UPT ;  /* 0x000000ff0400728c */ /* 0x000fe4000bf05270 */
.L_x_21:
[----:B------:R-:W1:Y:S01]  /*1220*/  SHFL.IDX PT, R0, R17, RZ, 0x1f ;  /* 0x00001fff11007589 */ /* 0x000e6200000e0000 */
[----:B------:R-:W-:Y:S02]  /*1230*/  USEL UR49, URZ, 0x1, !UP4 ;  /* 0x00000001ff317887 */ /* 0x000fe4000e000000 */
[----:B------:R-:W-:Y:S01]  /*1240*/  USEL UR44, URZ, 0x1, UP4 ;  /* 0x00000001ff2c7887 */ /* 0x000fe2000a000000 */
        /* <DEDUP_REMOVED lines=14> */
.L_x_22:
        /* <DEDUP_REMOVED lines=19> */
[----:B------:R1:W1:Y:S01]  /*1460*/  SYNCS.EXCH.64 URZ, [UR4+0x28098], UR8 ;  /* 0x0280980804ff75b2 */ /* 0x0002620008000100 */
[----:B------:R1:W1:Y:S01]  /*1470*/  SYNCS.EXCH.64 URZ, [UR4+0x280a8], UR6 ;  /* 0x0280a80604ff75b2 */ /* 0x0002620008000100 */
[----:B------:R-:W-:Y:S01]  /*1480*/  NOP ;  /* 0x0000000000007918 */ /* 0x000fe20000000000 */
.L_x_23:
        /* <DEDUP_REMOVED lines=22> */
.L_x_24:
[----:B------:R-:W5:Y:S01]  /*15f0*/  SHFL.IDX PT, R0, R17, RZ, 0x1f ;  /* 0x00001fff11007589 */ /* 0x000f6200000e0000 */
[----:B------:R-:W-:Y:S01]  /*1600*/  NOP ;  /* 0x0000000000007918 */ /* 0x000fe20000000000 */
[----:B-----5:R-:W-:-:S13]  /*1610*/  ISETP.NE.AND P1, PT, R0, RZ, PT ;  /* 0x000000ff0000720c */ /* 0x020fda0003f25270 */
[----:B------:R-:W-:Y:S05]  /*1620*/  @P1 BRA `(.L_x_25) ;  /* 0x0000000000301947 */ /* 0x000fea0003800000 */
[----:B-1----:R-:W1:Y:S01]  /*1630*/  S2UR UR6, SR_CgaCtaId ;  /* 0x00000000000679c3 */ /* 0x002e620000008800 */
        /* <DEDUP_REMOVED lines=11> */
.L_x_25:
[----:B------:R-:W-:Y:S01]  /*16f0*/  ISETP.GT.AND P1, PT, R2, 0x3, PT ;  /* 0x000000030200780c */ /* 0x000fe20003f24270 */
[----:B------:R-:W-:Y:S01]  /*1700*/  NOP ;  /* 0x0000000000007918 */ /* 0x000fe20000000000 */
[----:B-1234-:R-:W-:Y:S11]  /*1710*/  BAR.SYNC.DEFER_BLOCKING 0x0 ;  /* 0x0000000000007b1d */ /* 0x01eff60000010000 */
[----:B------:R-:W-:Y:S05]  /*1720*/  @P1 BRA `(.L_x_26) ;  /* 0x000001b400ac1947 */ /* 0x000fea0003800000 */
[----:B------:R-:W-:-:S13]  /*1730*/  ISETP.GE.U32.AND P0, PT, R2, 0x2, PT ;  /* 0x000000020200780c */ /* 0x000fda0003f06070 */
[----:B------:R-:W-:Y:S05]  /*1740*/  @!P0 BRA `(.L_x_27) ;  /* 0x0000010c005c8947 */ /* 0x000fea0003800000 */
[----:B------:R-:W-:Y:S05]  /*1750*/  @!P2 BRA `(.L_x_28) ;  /* 0x0000003000d0a947 */ /* 0x000fea0003800000 */
[----:B------:R-:W-:-:S08]  /*1760*/  NOP ;  /* 0x0000000000007918 */ /* 0x000fd00000000000 */
[----:B------:R-:W1:-:S00]  /*1770*/  USETMAXREG.DEALLOC.CTAPOOL 0x20 ;  /* 0x00000020000079c8 */ /* 0x000e4000080e0500 */
[----:B------:R-:W2:Y:S08]  /*1780*/  S2UR UR4, SR_CTAID.X ;  /* 0x00000000000479c3 */ /* 0x000eb00000002500 */
[----:B-1----:R-:W1:Y:S01]  /*1790*/  LDC R0, c[0x0][0x380] ;  /* 0x0000e000ff007b82 */ /* 0x002e620000000800 */
[----:B--2---:R-:W-:-:S06]  /*17a0*/  USHF.L.U32 UR4, UR4, 0x8, URZ ;  /* 0x0000000804047899 */ /* 0x004fcc00080006ff */
[----:B-1----:R-:W-:-:S13]  /*17b0*/  ISETP.LE.U32.AND P0, PT, R0, UR4, PT ;  /* 0x0000000400007c0c */ /* 0x002fda000bf03070 */
[----:B------:R-:W-:Y:S05]  /*17c0*/  @P0 EXIT ;  /* 0x000000000000094d */ /* 0x000fea0003800000 */
[----:B------:R-:W1:Y:S01]  /*17d0*/  S2UR UR20, SR_CgaCtaId ;  /* 0x00000000001479c3 */ /* 0x000e620000008800 */
[----:B------:R-:W-:Y:S01]  /*17e0*/  UMOV UR4, 0x40 ;  /* 0x0000004000047882 */ /* 0x000fe20000000000 */
[----:B------:R-:W-:Y:S01]  /*17f0*/  NOP ;  /* 0x0000000000007918 */ /* 0x000fe20000000000 */
[----:B-1----:R-:W-:-:S03]  /*1800*/  ULEA UR5, UR20, UR4, 0x18 ;  /* 0x0000000414057291 */ /* 0x002fc6000f8ec0ff */
[----:B------:R-:W-:Y:S02]  /*1810*/  UMOV UR4, 0x400 ;  /* 0x0000040000047882 */ /* 0x000fe40000000000 */
[----:B------:R-:W-:-:S04]  /*1820*/  ULEA UR20, UR20, UR4, 0x18 ;  /* 0x0000000414147291 */ /* 0x000fc8000f8ec0ff */
[----:B------:R-:W1:Y:S02]  /*1830*/  LDS.U8 R0, [UR5+0x1c] ;  /* 0x00001c05ff007984 */ /* 0x000e640008000000 */
[----:B-1----:R-:W-:-:S13]  /*1840*/  ISETP.NE.AND P0, PT, R0, RZ, PT ;  /* 0x000000ff0000720c */ /* 0x002fda0003f05270 */
[----:B------:R-:W-:Y:S05]  /*1850*/  @P0 BRA `(.L_x_29) ;  /* 0x0000000000580947 */ /* 0x000fea0003800000 */
[----:B------:R-:W-:-:S13]  /*1860*/  ELECT P0, URZ, PT ;  /* 0x0000000000ff782f */ /* 0x000fda0003800000 */
[----:B------:R-:W-:Y:S05]  /*1870*/  @!P0 BRA `(.L_x_30) ;  /* 0x0000000000608947 */ /* 0x000fea0003800000 */
[----:B------:R-:W-:Y:S01]  /*1880*/  UMOV UR4, 0x10 ;  /* 0x0000001000047882 */ /* 0x000fe20000000000 */
[----:B------:R-:W-:Y:S01]  /*1890*/  HFMA2 R0, -RZ, RZ, 0, 5.9604644775390625e-08 ;  /* 0x00000001ff007431 */ /* 0x000fe200000001ff */
[----:B------:R-:W-:-:S03]  /*18a0*/  MOV R2, 0xffff ;  /* 0x0000ffff00027802 */ /* 0x000fc60000000f00 */
[----:B------:R-:W-:Y:S04]  /*18b0*/  DEPBAR.LE SB1, 0x36 ;  /* 0x00009d800000791a */ /* 0x000fe80000000000 */
[----:B------:R-:W1:Y:S02]  /*18c0*/  UTCATOMSWS.FIND_AND_SET.ALIGN UP0, UR4, UR4 ;  /* 0x00000004000475e3 */ /* 0x000e640008000800 */
[----:B-1----:R-:W-:Y:S01]  /*18d0*/  MOV R3, UR4 ;  /* 0x0000000400037c02 */ /* 0x002fe20008000f00 */
[----:B------:R-:W-:Y:S06]  /*18e0*/  BRA.U UP0, `(.L_x_31) ;  /* 0x0000000100187547 */ /* 0x000fec000b800000 */
.L_x_32:
[----:B------:R-:W-:Y:S05]  /*18f0*/  NANOSLEEP 0x64 ;  /* 0x000000640000795d */ /* 0x000fea0003800000 */
[----:B------:R-:W-:-:S05]  /*1900*/  UMOV UR4, 0x10 ;  /* 0x0000001000047882 */ /* 0x000fca0000000000 */
[----:B------:R-:W-:Y:S04]  /*1910*/  DEPBAR.LE SB1, 0x36 ;  /* 0x00009d800000791a */ /* 0x000fe80000000000 */
[----:B------:R-:W1:Y:S02]  /*1920*/  UTCATOMSWS.FIND_AND_SET.ALIGN UP0, UR4, UR4 ;  /* 0x00000004000475e3 */ /* 0x000e640008000800 */
[----:B-1----:R-:W-:Y:S01]  /*1930*/  MOV R3, UR4 ;  /* 0x0000000400037c02 */ /* 0x002fe20008000f00 */
[----:B------:R-:W-:Y:S05]  /*1940*/  BRA.U !UP0, `(.L_x_32) ;  /* 0xfffffffd08e87547 */ /* 0x000fea000b83ffff */
.L_x_31:
[-C--:B------:R-:W-:Y:S02]  /*1950*/  SHF.L.U32 R2, R2, R3.reuse, RZ ;  /* 0x0000000302027219 */ /* 0x080fe400000006ff */
[----:B------:R-:W-:Y:S01]  /*1960*/  SHF.L.U32 R0, R0, R3, RZ ;  /* 0x0000000300007219 */ /* 0x000fe200000006ff */
[----:B------:R-:W-:Y:S02]  /*1970*/  IMAD.SHL.U32 R3, R3, 0x20, RZ ;  /* 0x0000002003037824 */ /* 0x000fe400078e00ff */
[----:B------:R1:W-:Y:S04]  /*1980*/  ATOMS.OR RZ, [UR5+0x14], R2 ;  /* 0x00001402ffff798c */ /* 0x0003e8000b000005 */
[----:B------:R1:W-:Y:S04]  /*1990*/  ATOMS.OR RZ, [UR5+0x18], R0 ;  /* 0x00001800ffff798c */ /* 0x0003e8000b000005 */
[----:B------:R1:W-:Y:S01]  /*19a0*/  STS [UR20+0x280e0], R3 ;  /* 0x0280e003ff007988 */ /* 0x0003e20008000814 */
[----:B------:R-:W-:Y:S05]  /*19b0*/  BRA `(.L_x_30) ;  /* 0x0000000000107947 */ /* 0x000fea0003800000 */
.L_x_29:
[----:B------:R-:W-:Y:S02]  /*19c0*/  MOV R0, 0xffffffff ;  /* 0xffffffff00007802 */ /* 0x000fe40000000f00 */
[----:B------:R-:W-:-:S03]  /*19d0*/  MOV R2, 0x1a00 ;  /* 0x00001a0000027802 */ /* 0x000fc60000000f00 */
[----:B------:R1:W-:Y:S04]  /*19e0*/  STS [UR20+0x280e0], R0 ;  /* 0x0280e000ff007988 */ /* 0x0003e80008000814 */
[----:B-1----:R-:W-:Y:S05]  /*19f0*/  CALL.REL.NOINC `($__internal_1_$__cuda_sm10x_tcgen05_guardrail_trap_phase_invalid_during_alloc) ;  /* 0x0000020c00e87944 */ /* 0x002fea0003c00000 */
.L_x_30:
[----:B------:R-:W-:Y:S05]  /*1a00*/  WARPSYNC.ALL ;  /* 0x0000000000007948 */ /* 0x000fea0003800000 */
[----:B------:R-:W2:Y:S02]  /*1a10*/  LDCU UR44, c[0x0][0x384] ;  /* 0x00007080ff2c77ac */ /* 0x000ea40008000800 */
[----:B--2---:R-:W-:Y:S01]  /*1a20*/  ISETP.NE.AND P0, PT, RZ, UR44, PT ;  /* 0x0000002cff007c0c */ /* 0x004fe2000bf05270 */
[----:B------:R-:W-:-:S12]  /*1a30*/  NOP ;  /* 0x0000000000007918 */ /* 0x000fd80000000000 */
[----:B------:R-:W-:Y:S05]  /*1a40*/  @!P0 EXIT ;  /* 0x000000000000894d */ /* 0x000fea0003800000 */
[----:B------:R-:W-:Y:S01]  /*1a50*/  UIADD3 UR4, UPT, UPT, UR20, 0x10000, URZ ;  /* 0x0001000014047890 */ /* 0x000fe2000fffe0ff */
[----:B------:R-:W-:Y:S01]  /*1a60*/  BSSY.RECONVERGENT B0, `(.L_x_33) ;  /* 0x000000b000007945 */ /* 0x000fe20003800200 */
[----:B------:R-:W-:Y:S02]  /*1a70*/  USHF.R.U32.HI UR6, URZ, 0x4, UR20 ;  /* 0x00000004ff067899 */ /* 0x000fe40008011614 */
[----:B------:R-:W-:Y:S02]  /*1a80*/  USHF.R.U32.HI UR4, URZ, 0x4, UR4 ;  /* 0x00000004ff047899 */ /* 0x000fe40008011604 */
[----:B------:R-:W-:Y:S02]  /*1a90*/  ULOP3.LUT UR6, UR6, 0x3fff, URZ, 0xc0, !UPT ;  /* 0x00003fff06067892 */ /* 0x000fe4000f8ec0ff */
[----:B------:R-:W-:Y:S02]  /*1aa0*/  ULOP3.LUT UR5, UR4, 0x3fff, URZ, 0xc0, !UPT ;  /* 0x00003fff04057892 */ /* 0x000fe4000f8ec0ff */
[----:B------:R-:W-:-:S02]  /*1ab0*/  ULOP3.LUT UR4, UR6, 0x10000, URZ, 0xfc, !UPT ;  /* 0x0001000006047892 */ /* 0x000fc4000f8efcff */
[----:B------:R-:W-:Y:S02]  /*1ac0*/  ULOP3.LUT UR58, UR5, 0x10000, URZ, 0xfc, !UPT ;  /* 0x00010000053a7892 */ /* 0x000fe4000f8efcff */
[----:B------:R-:W-:Y:S01]  /*1ad0*/  ULOP3.LUT UR60, UR5, 0x4000000, URZ, 0xfc, !UPT ;  /* 0x04000000053c7892 */ /* 0x000fe2000f8efcff */
[----:B------:R-:W-:Y:S01]  /*1ae0*/  UMOV UR59, 0x40004040 ;  /* 0x40004040003b7882 */ /* 0x000fe20000000000 */
[----:B------:R-:W-:Y:S06]  /*1af0*/  @!P4 BRA `(.L_x_34) ;  /* 0x000000000004c947 */ /* 0x000fec0003800000 */
[----:B------:R-:W-:Y:S05]  /*1b00*/  BPT.TRAP 0x1 ;  /* 0x000000040000795c */ /* 0x000fea0000300000 */
.L_x_34:
[----:B------:R-:W-:Y:S05]  /*1b10*/  BSYNC.RECONVERGENT B0 ;  /* 0x0000000000007941 */ /* 0x000fea0003800200 */
.L_x_33:
[----:B------:R-:W-:-:S04]  /*1b20*/  SHF.L.U32 R6, RZ, 0x1f, RZ ;  /* 0x0000001fff067819 */ /* 0x000fc800000006ff */
[----:B------:R-:W2:Y:S02]  /*1b30*/  SYNCS.PHASECHK.TRANS64.TRYWAIT P0, [UR20+0x28000], R6 ;  /* 0x02800006ff0075a7 */ /* 0x000ea40008001114 */
[----:B--2---:R-:W-:Y:S05]  /*1b40*/  @!P0 BRA `(.L_x_35) ;  /* 0x000001f800688947 */ /* 0x004fea0003800000 */
.L_x_396:
[----:B------:R-:W-:Y:S05]  /*1b50*/  BRA.U !UP1, `(.L_x_36) ;  /* 0x0000000109047547 */ /* 0x000fea000b800000 */
[----:B------:R-:W-:Y:S05]  /*1b60*/  BPT.TRAP 0x1 ;  /* 0x000000040000795c */ /* 0x000fea0000300000 */
.L_x_36:
[----:B------:R-:W2:Y:S01]  /*1b70*/  SYNCS.PHASECHK.TRANS64.TRYWAIT P0, [UR20+0x28020], R6 ;  /* 0x02802006ff0075a7 */ /* 0x000ea20008001114 */
[----:B------:R-:W-:Y:S01]  /*1b80*/  ULOP3.LUT UR72, UR48, 0x1, URZ, 0xc0, !UPT ;  /* 0x0000000130487892 */ /* 0x000fe2000f8ec0ff */
[----:B--2---:R-:W-:Y:S11]  /*1b90*/  @!P0 BRA `(.L_x_37) ;  /* 0x000001f8006c8947 */ /* 0x004ff60003800000 */
.L_x_398:
[----:B------:R-:W-:-:S09]  /*1ba0*/  UISETP.NE.U32.AND UP0, UPT, UR72, 0x1, UPT ;  /* 0x000000014800788c */ /* 0x000fd2000bf05070 */
[----:B------:R-:W-:Y:S05]  /*1bb0*/  BRA.U !UP0, `(.L_x_38) ;  /* 0x0000000108047547 */ /* 0x000fea000b800000 */
[----:B------:R-:W-:Y:S05]  /*1bc0*/  BPT.TRAP 0x1 ;  /* 0x000000040000795c */ /* 0x000fea0000300000 */
.L_x_38:
[----:B------:R-:W-:Y:S01]  /*1bd0*/  IMAD.MOV.U32 R5, RZ, RZ, 0x1 ;  /* 0x00000001ff057424 */ /* 0x000fe200078e00ff */
[----:B-1----:R-:W-:Y:S01]  /*1be0*/  CS2R R2, SRZ ;  /* 0x0000000000027805 */ /* 0x002fe2000001ff00 */
[----:B------:R-:W-:-:S03]  /*1bf0*/  IMAD.MOV.U32 R0, RZ, RZ, RZ ;  /* 0x000000ffff007224 */ /* 0x000fc600078e00ff */
[----:B------:R-:W-:-:S04]  /*1c00*/  SHF.L.U32 R5, R5, 0x1f, RZ ;  /* 0x0000001f05057819 */ /* 0x000fc800000006ff */
[----:B------:R-:W1:Y:S02]  /*1c10*/  SYNCS.PHASECHK.TRANS64.TRYWAIT P0, [UR20+0x28058], R5 ;  /* 0x02805805ff0075a7 */ /* 0x000e640008001114 */
[----:B-1----:R-:W-:Y:S05]  /*1c20*/  @!P0 BRA `(.L_x_39) ;  /* 0x000001f800608947 */ /* 0x002fea0003800000 */
.L_x_400:
[----:B------:R-:W-:Y:S01]  /*1c30*/  R2UR UR42, R3 ;  /* 0x00000000032a72ca */ /* 0x000fe200000e0000 */
[----:B------:R-:W-:Y:S01]  /*1c40*/  IMAD.MOV.U32 R3, RZ, RZ, RZ ;  /* 0x000000ffff037224 */ /* 0x000fe200078e00ff */
[----:B------:R-:W-:Y:S01]  /*1c50*/  R2UR UR40, R0 ;  /* 0x00000000002872ca */ /* 0x000fe200000e0000 */
[----:B------:R-:W-:Y:S01]  /*1c60*/  IMAD.MOV.U32 R0, RZ, RZ, RZ ;  /* 0x000000ffff007224 */ /* 0x000fe200078e00ff */
[----:B------:R-:W-:Y:S01]  /*1c70*/  R2UR UR41, R2 ;  /* 0x00000000022972ca */ /* 0x000fe200000e0000 */
[----:B------:R-:W-:Y:S01]  /*1c80*/  IMAD.MOV.U32 R2, RZ, RZ, RZ ;  /* 0x000000ffff027224 */ /* 0x000fe200078e00ff */
[----:B------:R-:W-:Y:S01]  /*1c90*/  R2UR UR39, R3 ;  /* 0x00000000032772ca */ /* 0x000fe200000e0000 */
[----:B------:R-:W-:Y:S01]  /*1ca0*/  UIADD3 UR8, UPT, UPT, UR58, 0x2, URZ ;  /* 0x000000023a087890 */ /* 0x000fe2000fffe0ff */
[----:B------:R-:W-:Y:S01]  /*1cb0*/  R2UR UR38, R0 ;  /* 0x00000000002672ca */ /* 0x000fe200000e0000 */
[----:B------:R-:W-:Y:S01]  /*1cc0*/  UIADD3 UR24, UPT, UPT, UR4, 0x2, URZ ;  /* 0x0000000204187890 */ /* 0x000fe2000fffe0ff */
[C---:B------:R-:W-:Y:S01]  /*1cd0*/  R2UR UR37, R2.reuse ;  /* 0x00000000022572ca */ /* 0x040fe200000e0000 */
[----:B------:R-:W-:Y:S01]  /*1ce0*/  UIADD3 UR6, UPT, UPT, UR58, 0x4, URZ ;  /* 0x000000043a067890 */ /* 0x000fe2000fffe0ff */
[----:B------:R-:W-:Y:S01]  /*1cf0*/  R2UR UR36, R2 ;  /* 0x00000000022472ca */ /* 0x000fe200000e0000 */
[----:B------:R-:W-:Y:S01]  /*1d00*/  UIADD3 UR22, UPT, UPT, UR4, 0x4, URZ ;  /* 0x0000000404167890 */ /* 0x000fe2000fffe0ff */
[----:B------:R-:W-:Y:S01]  /*1d10*/  R2UR UR21, R0 ;  /* 0x00000000001572ca */ /* 0x000fe200000e0000 */
[----:B------:R-:W-:-:S02]  /*1d20*/  UIADD3 UR26, UPT, UPT, UR58, 0x6, URZ ;  /* 0x000000063a1a7890 */ /* 0x000fc4000fffe0ff */
[----:B------:R-:W-:Y:S02]  /*1d30*/  UIADD3 UR18, UPT, UPT, UR4, 0x6, URZ ;  /* 0x0000000604127890 */ /* 0x000fe4000fffe0ff */
[----:B------:R-:W-:Y:S02]  /*1d40*/  UIADD3 UR28, UPT, UPT, UR58, 0x400, URZ ;  /* 0x000004003a1c7890 */ /* 0x000fe4000fffe0ff */
[----:B------:R-:W-:Y:S02]  /*1d50*/  UIADD3 UR16, UPT, UPT, UR4, 0x400, URZ ;  /* 0x0000040004107890 */ /* 0x000fe4000fffe0ff */
[----:B------:R-:W-:Y:S02]  /*1d60*/  UIADD3 UR30, UPT, UPT, UR58, 0x402, URZ ;  /* 0x000004023a1e7890 */ /* 0x000fe4000fffe0ff */
[----:B------:R-:W-:Y:S02]  /*1d70*/  UIADD3 UR14, UPT, UPT, UR4, 0x402, URZ ;  /* 0x00000402040e7890 */ /* 0x000fe4000fffe0ff */
[----:B------:R-:W-:-:S02]  /*1d80*/  UIADD3 UR32, UPT, UPT, UR58, 0x404, URZ ;  /* 0x000004043a207890 */ /* 0x000fc4000fffe0ff */
[----:B------:R-:W-:Y:S02]  /*1d90*/  UIADD3 UR12, UPT, UPT, UR4, 0x404, URZ ;  /* 0x00000404040c7890 */ /* 0x000fe4000fffe0ff */
[----:B------:R-:W-:Y:S01]  /*1da0*/  UIADD3 UR34, UPT, UPT, UR58, 0x406, URZ ;  /* 0x000004063a227890 */ /* 0x000fe2000fffe0ff */
[----:B------:R-:W-:Y:S01]  /*1db0*/  UMOV UR66, 0x0 ;  /* 0x0000000000427882 */ /* 0x000fe20000000000 */
[----:B------:R-:W-:Y:S01]  /*1dc0*/  UMOV UR67, 0x8200010 ;  /* 0x0820001000437882 */ /* 0x000fe20000000000 */
[----:B------:R-:W-:Y:S01]  /*1dd0*/  UMOV UR5, 0x40004040 ;  /* 0x4000404000057882 */ /* 0x000fe20000000000 */
[----:B------:R-:W-:Y:S01]  /*1de0*/  UIADD3 UR10, UPT, UPT, UR4, 0x406, URZ ;  /* 0x00000406040a7890 */ /* 0x000fe2000fffe0ff */
[----:B------:R2:W-:Y:S01]  /*1df0*/  UTCHMMA gdesc[UR4], gdesc[UR58], tmem[UR42], tmem[UR66], idesc[UR67], !UPT ;  /* 0x00ff423a040075ea */ /* 0x0005e2000f80002a */
[----:B------:R-:W-:Y:S01]  /*1e00*/  UMOV UR64, 0x0 ;  /* 0x0000000000407882 */ /* 0x000fe20000000000 */
        /* <DEDUP_REMOVED lines=11> */
[----:B------:R2:W-:Y:S01]  /*1ec0*/  UTCHMMA gdesc[UR24], gdesc[UR8], tmem[UR41], tmem[UR64], idesc[UR65], UPT ;  /* 0x00ff4008180075ea */ /* 0x0005e2000b800029 */
        /* <DEDUP_REMOVED lines=20> */
[----:B------:R2:W-:Y:S01]  /*2010*/  UTCHMMA gdesc[UR12], gdesc[UR32], tmem[UR36], tmem[UR48], idesc[UR49], UPT ;  /* 0x00ff30200c0075ea */ /* 0x0005e2000b800024 */
[----:B------:R2:W-:Y:S01]  /*2020*/  UTCHMMA gdesc[UR10], gdesc[UR34], tmem[UR21], tmem[UR46], idesc[UR47], UPT ;  /* 0x00ff2e220a0075ea */ /* 0x0005e2000b800015 */
[----:B------:R-:W-:-:S09]  /*2030*/  UISETP.NE.AND UP4, UPT, UR72, URZ, UPT ;  /* 0x000000ff4800728c */ /* 0x000fd2000bf85270 */
[----:B------:R-:W-:Y:S05]  /*2040*/  BRA.U UP4, `(.L_x_40) ;  /* 0x0000000104047547 */ /* 0x000fea000b800000 */
[----:B--2---:R-:W-:Y:S05]  /*2050*/  BPT.TRAP 0x1 ;  /* 0x000000040000795c */ /* 0x004fea0000300000 */
.L_x_40:
[----:B--2---:R-:W-:Y:S01]  /*2060*/  UIADD3 UR5, UPT, UPT, UR20, 0x28050, URZ ;  /* 0x0002805014057890 */ /* 0x004fe2000fffe0ff */
[----:B------:R-:W-:Y:S08]  /*2070*/  BSSY.RECONVERGENT B0, `(.L_x_41) ;  /* 0x0000004000007945 */ /* 0x000ff00003800200 */
[----:B------:R2:W-:Y:S01]  /*2080*/  UTCBAR [UR5], URZ ;  /* 0x000000ff050073e9 */ /* 0x0005e200080000ff */
[----:B------:R-:W-:Y:S05]  /*2090*/  @!P4 BRA `(.L_x_42) ;  /* 0x000000000004c947 */ /* 0x000fea0003800000 */
[----:B--2---:R-:W-:Y:S05]  /*20a0*/  BPT.TRAP 0x1 ;  /* 0x000000040000795c */ /* 0x004fea0000300000 */
.L_x_42:
[----:B--2---:R-:W-:Y:S05]  /*20b0*/  BSYNC.RECONVERGENT B0 ;  /* 0x0000000000007941 */ /* 0x004fea0003800200 */
.L_x_41:
[----:B------:R-:W2:Y:S01]  /*20c0*/  SYNCS.PHASECHK.TRANS64.TRYWAIT P0, [UR20+0x28008], R6 ;  /* 0x02800806ff0075a7 */ /* 0x000ea20008001114 */
[----:B------:R-:W-:Y:S01]  /*20d0*/  ULOP3.LUT UR61, UR50, 0x1, URZ, 0xc0, !UPT ;  /* 0x00000001323d7892 */ /* 0x000fe2000f8ec0ff */
[----:B--2---:R-:W-:Y:S11]  /*20e0*/  @!P0 BRA `(.L_x_43) ;  /* 0x000001f400488947 */ /* 0x004ff60003800000 */
.L_x_402:
[----:B------:R-:W-:-:S09]  /*20f0*/  UISETP.NE.U32.AND UP0, UPT, UR61, 0x1, UPT ;  /* 0x000000013d00788c */ /* 0x000fd2000bf05070 */
[----:B------:R-:W-:Y:S05]  /*2100*/  BRA.U !UP0, `(.L_x_44) ;  /* 0x0000000108047547 */ /* 0x000fea000b800000 */
[----:B------:R-:W-:Y:S05]  /*2110*/  BPT.TRAP 0x1 ;  /* 0x000000040000795c */ /* 0x000fea0000300000 */
.L_x_44:
[----:B------:R-:W3:Y:S01]  /*2120*/  SYNCS.PHASECHK.TRANS64.TRYWAIT P0, [UR20+0x28068], R5 ;  /* 0x02806805ff0075a7 */ /* 0x000ee20008001114 */
[----:B--2---:R-:W-:Y:S01]  /*2130*/  HFMA2 R3, -RZ, RZ, 0, 7.62939453125e-06 ;  /* 0x00000080ff037431 */ /* 0x004fe200000001ff */
[----:B------:R-:W-:Y:S01]  /*2140*/  MOV R2, 0x80 ;  /* 0x0000008000027802 */ /* 0x000fe20000000f00 */
[----:B------:R-:W-:Y:S01]  /*2150*/  HFMA2 R0, -RZ, RZ, 0, 7.62939453125e-06 ;  /* 0x00000080ff007431 */ /* 0x000fe200000001ff */
[----:B---3--:R-:W-:Y:S06]  /*2160*/  @!P0 BRA `(.L_x_45) ;  /* 0x000001f400408947 */ /* 0x008fec0003800000 */
.L_x_404:
[----:B------:R-:W-:Y:S01]  /*2170*/  R2UR UR42, R2 ;  /* 0x00000000022a72ca */ /* 0x000fe200000e0000 */
[----:B------:R-:W-:Y:S01]  /*2180*/  IMAD.MOV.U32 R2, RZ, RZ, 0x80 ;  /* 0x00000080ff027424 */ /* 0x000fe200078e00ff */
[----:B------:R-:W-:Y:S01]  /*2190*/  R2UR UR43, R3 ;  /* 0x00000000032b72ca */ /* 0x000fe200000e0000 */
[----:B------:R-:W-:Y:S01]  /*21a0*/  IMAD.MOV.U32 R3, RZ, RZ, 0x80 ;  /* 0x00000080ff037424 */ /* 0x000fe200078e00ff */
[----:B------:R-:W-:Y:S01]  /*21b0*/  R2UR UR41, R0 ;  /* 0x00000000002972ca */ /* 0x000fe200000e0000 */
[----:B------:R-:W-:Y:S01]  /*21c0*/  IMAD.MOV.U32 R0, RZ, RZ, 0x80 ;  /* 0x00000080ff007424 */ /* 0x000fe200078e00ff */
[----:B------:R-:W-:Y:S01]  /*21d0*/  R2UR UR40, R2 ;  /* 0x00000000022872ca */ /* 0x000fe200000e0000 */
[----:B------:R-:W-:Y:S01]  /*21e0*/  UIADD3 UR18, UPT, UPT, UR4, 0x800, URZ ;  /* 0x0000080004127890 */ /* 0x000fe2000fffe0ff */
[----:B------:R-:W-:Y:S01]  /*21f0*/  R2UR UR39, R3 ;  /* 0x00000000032772ca */ /* 0x000fe200000e0000 */
[----:B------:R-:W-:Y:S01]  /*2200*/  UIADD3 UR16, UPT, UPT, UR4, 0x802, URZ ;  /* 0x0000080204107890 */ /* 0x000fe2000fffe0ff */
[----:B------:R-:W-:Y:S01]  /*2210*/  R2UR UR38, R0 ;  /* 0x00000000002672ca */ /* 0x000fe200000e0000 */
[----:B------:R-:W-:Y:S01]  /*2220*/  UIADD3 UR14, UPT, UPT, UR4, 0x804, URZ ;  /* 0x00000804040e7890 */ /* 0x000fe2000fffe0ff */
[----:B------:R-:W-:Y:S01]  /*2230*/  R2UR UR35, R2 ;  /* 0x00000000022372ca */ /* 0x000fe200000e0000 */
[----:B------:R-:W-:Y:S01]  /*2240*/  UIADD3 UR12, UPT, UPT, UR4, 0x806, URZ ;  /* 0x00000806040c7890 */ /* 0x000fe2000fffe0ff */
[----:B------:R-:W-:Y:S01]  /*2250*/  R2UR UR21, R0 ;  /* 0x00000000001572ca */ /* 0x000fe200000e0000 */
[----:B------:R-:W-:Y:S01]  /*2260*/  UMOV UR36, UR8 ;  /* 0x0000000800247c82 */ /* 0x000fe20008000000 */
[----:B------:R-:W-:Y:S01]  /*2270*/  UIADD3 UR10, UPT, UPT, UR4, 0xc00, URZ ;  /* 0x00000c00040a7890 */ /* 0x000fe2000fffe0ff */
[----:B------:R-:W-:Y:S01]  /*2280*/  UMOV UR24, UR6 ;  /* 0x0000000600187c82 */ /* 0x000fe20008000000 */
[----:B------:R-:W-:-:S02]  /*2290*/  UIADD3 UR8, UPT, UPT, UR4, 0xc02, URZ ;  /* 0x00000c0204087890 */ /* 0x000fc4000fffe0ff */
[----:B------:R-:W-:Y:S01]  /*22a0*/  UIADD3 UR6, UPT, UPT, UR4, 0xc04, URZ ;  /* 0x00000c0404067890 */ /* 0x000fe2000fffe0ff */
[----:B------:R-:W-:Y:S01]  /*22b0*/  UMOV UR64, 0x0 ;  /* 0x0000000000407882 */ /* 0x000fe20000000000 */
[----:B------:R-:W-:Y:S01]  /*22c0*/  UMOV UR65, 0x8200010 ;  /* 0x0820001000417882 */ /* 0x000fe20000000000 */
[----:B------:R-:W-:Y:S01]  /*22d0*/  UIADD3 UR4, UPT, UPT, UR4, 0xc06, URZ ;  /* 0x00000c0604047890 */ /* 0x000fe2000fffe0ff */
        /* <DEDUP_REMOVED lines=9> */
[----:B------:R2:W-:Y:S01]  /*2370*/  UTCHMMA gdesc[UR18], gdesc[UR58], tmem[UR43], tmem[UR64], idesc[UR65], !UPT ;  /* 0x00ff403a120075ea */ /* 0x0005e2000f80002b */
        /* <DEDUP_REMOVED lines=20> */
[----:B------:R-:W-:Y:S01]  /*24c0*/  UMOV UR22, UR34 ;  /* 0x0000002200167c82 */ /* 0x000fe20008000000 */
        /* <DEDUP_REMOVED lines=10> */
.L_x_46:
[----:B--2---:R-:W-:-:S09]  /*2570*/  UIADD3 UR4, UPT, UPT, UR20, 0x28060, URZ ;  /* 0x0002806014047890 */ /* 0x004fd2000fffe0ff */
[----:B------:R2:W-:Y:S01]  /*2580*/  UTCBAR [UR4], URZ ;  /* 0x000000ff040073e9 */ /* 0x0005e200080000ff */
[----:B------:R-:W-:Y:S05]  /*2590*/  BRA.U !UP1, `(.L_x_47) ;  /* 0x0000000109047547 */ /* 0x000fea000b800000 */
[----:B--2---:R-:W-:Y:S05]  /*25a0*/  BPT.TRAP 0x1 ;  /* 0x000000040000795c */ /* 0x004fea0000300000 */
.L_x_47:
[----:B--2---:R-:W-:-:S09]  /*25b0*/  UIADD3 UR4, UPT, UPT, UR20, 0x28038, URZ ;  /* 0x0002803814047890 */ /* 0x004fd2000fffe0ff */
[----:B------:R2:W-:Y:S01]  /*25c0*/  UTCBAR [UR4], URZ ;  /* 0x000000ff040073e9 */ /* 0x0005e200080000ff */
[----:B------:R-:W-:Y:S05]  /*25d0*/  BRA.U !UP1, `(.L_x_48) ;  /* 0x0000000109047547 */ /* 0x000fea000b800000 */
[----:B--2---:R-:W-:Y:S05]  /*25e0*/  BPT.TRAP 0x1 ;  /* 0x000000040000795c */ /* 0x004fea0000300000 */
.L_x_48:
[----:B------:R-:W3:Y:S02]  /*25f0*/  SYNCS.PHASECHK.TRANS64.TRYWAIT P0, [UR20+0x28028], R6 ;  /* 0x02802806ff0075a7 */ /* 0x000ee40008001114 */
[----:B---3--:R-:W-:Y:S05]  /*2600*/  @!P0 BRA `(.L_x_49) ;  /* 0x000001f000308947 */ /* 0x008fea0003800000 */
.L_x_406:
[----:B------:R-:W-:Y:S05]  /*2610*/  BRA.U UP5, `(.L_x_50) ;  /* 0x0000000105047547 */ /* 0x000fea000b800000 */
[----:B--2---:R-:W-:Y:S05]  /*2620*/  BPT.TRAP 0x1 ;  /* 0x000000040000795c */ /* 0x004fea0000300000 */
.L_x_50:
[----:B------:R-:W4:Y:S02]  /*2630*/  SYNCS.PHASECHK.TRANS64.TRYWAIT P0, [UR20+0x280a0], R5 ;  /* 0x0280a005ff0075a7 */ /* 0x000f240008001114 */
[----:B----4-:R-:W-:Y:S05]  /*2640*/  @!P0 BRA `(.L_x_51) ;  /* 0x000001f000388947 */ /* 0x010fea0003800000 */
.L_x_408:
[----:B------:R-:W-:Y:S05]  /*2650*/  BRA.U UP4, `(.L_x_52) ;  /* 0x0000000104047547 */ /* 0x000fea000b800000 */
[----:B--2---:R-:W-:Y:S05]  /*2660*/  BPT.TRAP 0x1 ;  /* 0x000000040000795c */ /* 0x004fea0000300000 */
.L_x_52:
[----:B------:R-:W5:Y:S01]  /*2670*/  SYNCS.PHASECHK.TRANS64.TRYWAIT P0, [UR20+0x28058], R6 ;  /* 0x02805806ff0075a7 */ /* 0x000f620008001114 */
[----:B----4-:R-:W-:Y:S01]  /*2680*/  HFMA2 R0, -RZ, RZ, 0, 1.52587890625e-05 ;  /* 0x00000100ff007431 */ /* 0x010fe200000001ff */
[----:B------:R-:W-:Y:S01]  /*2690*/  MOV R2, 0x20 ;  /* 0x0000002000027802 */ /* 0x000fe20000000f00 */
[----:B-----5:R-:W-:Y:S06]  /*26a0*/  @!P0 BRA `(.L_x_53) ;  /* 0x000001f000388947 */ /* 0x020fec0003800000 */
.L_x_410:
[----:B------:R-:W-:Y:S01]  /*26b0*/  R2UR UR35, R2 ;  /* 0x00000000022372ca */ /* 0x000fe200000e0000 */
[----:B------:R-:W-:Y:S01]  /*26c0*/  IMAD.MOV.U32 R2, RZ, RZ, 0x38 ;  /* 0x00000038ff027424 */ /* 0x000fe200078e00ff */
[----:B------:R-:W-:Y:S01]  /*26d0*/  R2UR UR36, R0 ;  /* 0x00000000002472ca */ /* 0x000fe200000e0000 */
[----:B-1----:R-:W-:Y:S01]  /*26e0*/  IMAD.MOV.U32 R4, RZ, RZ, 0x28 ;  /* 0x00000028ff047424 */ /* 0x002fe200078e00ff */
[----:B------:R-:W-:Y:S01]  /*26f0*/  UIADD3 UR18, UPT, UPT, UR60, 0x800, URZ ;  /* 0x000008003c127890 */ /* 0x000fe2000fffe0ff */
[----:B---3--:R-:W-:Y:S01]  /*2700*/  IMAD.MOV.U32 R3, RZ, RZ, 0x100 ;  /* 0x00000100ff037424 */ /* 0x008fe200078e00ff */
[----:B------:R-:W-:Y:S01]  /*2710*/  R2UR UR29, R2 ;  /* 0x00000000021d72ca */ /* 0x000fe200000e0000 */
[----:B------:R-:W-:Y:S01]  /*2720*/  IMAD.MOV.U32 R2, RZ, RZ, 0x48 ;  /* 0x00000048ff027424 */ /* 0x000fe200078e00ff */
[----:B------:R-:W-:Y:S01]  /*2730*/  R2UR UR33, R4 ;  /* 0x00000000042172ca */ /* 0x000fe200000e0000 */
[----:B------:R-:W-:Y:S01]  /*2740*/  IMAD.MOV.U32 R4, RZ, RZ, 0x30 ;  /* 0x00000030ff047424 */ /* 0x000fe200078e00ff */
[C---:B------:R-:W-:Y:S01]  /*2750*/  R2UR UR34, R3.reuse ;  /* 0x00000000032272ca */ /* 0x040fe200000e0000 */
[----:B------:R-:W-:Y:S01]  /*2760*/  IMAD.MOV.U32 R0, RZ, RZ, 0x100 ;  /* 0x00000100ff007424 */ /* 0x000fe200078e00ff */
[----:B------:R-:W-:Y:S01]  /*2770*/  R2UR UR25, R2 ;  /* 0x00000000021972ca */ /* 0x000fe200000e0000 */
[----:B------:R-:W-:Y:S01]  /*2780*/  IMAD.MOV.U32 R2, RZ, RZ, 0x50 ;  /* 0x00000050ff027424 */ /* 0x000fe200078e00ff */
[----:B------:R-:W-:Y:S01]  /*2790*/  R2UR UR31, R4 ;  /* 0x00000000041f72ca */ /* 0x000fe200000e0000 */
[----:B------:R-:W-:Y:S01]  /*27a0*/  IMAD.MOV.U32 R4, RZ, RZ, 0x40 ;  /* 0x00000040ff047424 */ /* 0x000fe200078e00ff */
[C---:B------:R-:W-:Y:S01]  /*27b0*/  R2UR UR32, R3.reuse ;  /* 0x00000000032072ca */ /* 0x040fe200000e0000 */
[----:B------:R-:W-:Y:S01]  /*27c0*/  UIADD3 UR16, UPT, UPT, UR60, 0x880, URZ ;  /* 0x000008803c107890 */ /* 0x000fe2000fffe0ff */
        /* <DEDUP_REMOVED lines=13> */
[----:B------:R-:W-:Y:S01]  /*28a0*/  UMOV UR54, 0x0 ;  /* 0x0000000000367882 */ /* 0x000fe20000000000 */
[----:B------:R-:W-:Y:S01]  /*28b0*/  R2UR UR22, R0 ;  /* 0x00000000001672ca */ /* 0x000fe200000e0000 */
[----:B------:R-:W-:Y:S01]  /*28c0*/  UMOV UR55, 0x8210010 ;  /* 0x0821001000377882 */ /* 0x000fe20000000000 */
[----:B--2---:R-:W-:Y:S01]  /*28d0*/  UIADD3 UR4, UPT, UPT, UR60, 0xb80, URZ ;  /* 0x00000b803c047890 */ /* 0x004fe2000fffe0ff */
[----:B------:R-:W-:Y:S01]  /*28e0*/  UMOV UR19, 0x40004040 ;  /* 0x4000404000137882 */ /* 0x000fe20000000000 */
[----:B------:R-:W-:Y:S01]  /*28f0*/  UMOV UR52, 0x0 ;  /* 0x0000000000347882 */ /* 0x000fe20000000000 */
[----:B------:R-:W-:Y:S01]  /*2900*/  UMOV UR53, 0x8210010 ;  /* 0x0821001000357882 */ /* 0x000fe20000000000 */
[----:B------:R-:W-:Y:S01]  /*2910*/  UMOV UR17, 0x40004040 ;  /* 0x4000404000117882 */ /* 0x000fe20000000000 */
[----:B------:R-:W-:Y:S01]  /*2920*/  UMOV UR50, 0x0 ;  /* 0x0000000000327882 */ /* 0x000fe20000000000 */
[----:B------:R-:W-:Y:S01]  /*2930*/  UMOV UR51, 0x8210010 ;  /* 0x0821001000337882 */ /* 0x000fe20000000000 */
[----:B------:R-:W-:Y:S01]  /*2940*/  UMOV UR15, 0x40004040 ;  /* 0x40004040000f7882 */ /* 0x000fe20000000000 */
[----:B------:R1:W-:Y:S01]  /*2950*/  UTCHMMA tmem[UR35], gdesc[UR18], tmem[UR36], tmem[UR54], idesc[UR55], !UPT ;  /* 0x00ff3612230079ea */ /* 0x0003e2000f800024 */
[----:B------:R-:W-:Y:S01]  /*2960*/  UMOV UR48, 0x0 ;  /* 0x0000000000307882 */ /* 0x000fe20000000000 */
[----:B------:R-:W-:Y:S01]  /*2970*/  UMOV UR49, 0x8210010 ;  /* 0x0821001000317882 */ /* 0x000fe20000000000 */
[----:B------:R-:W-:Y:S01]  /*2980*/  UMOV UR13, 0x40004040 ;  /* 0x40004040000d7882 */ /* 0x000fe20000000000 */
[----:B------:R1:W-:Y:S01]  /*2990*/  UTCHMMA tmem[UR33], gdesc[UR16], tmem[UR34], tmem[UR52], idesc[UR53], UPT ;  /* 0x00ff3410210079ea */ /* 0x0003e2000b800022 */
        /* <DEDUP_REMOVED lines=16> */
[----:B------:R1:W-:Y:S01]  /*2aa0*/  UTCHMMA tmem[UR23], gdesc[UR6], tmem[UR24], tmem[UR40], idesc[UR41], UPT ;  /* 0x00ff2806170079ea */ /* 0x0003e2000b800018 */
[----:B------:R1:W-:Y:S01]  /*2ab0*/  UTCHMMA tmem[UR21], gdesc[UR4], tmem[UR22], tmem[UR38], idesc[UR39], UPT ;  /* 0x00ff2604150079ea */ /* 0x0003e2000b800016 */
[----:B------:R-:W-:Y:S05]  /*2ac0*/  BRA.U UP5, `(.L_x_54) ;  /* 0x0000000105047547 */ /* 0x000fea000b800000 */
[----:B-1----:R-:W-:Y:S05]  /*2ad0*/  BPT.TRAP 0x1 ;  /* 0x000000040000795c */ /* 0x002fea0000300000 */
.L_x_54:
[----:B-1----:R-:W-:Y:S01]  /*2ae0*/  UIADD3 UR4, UPT, UPT, UR20, 0x28090, URZ ;  /* 0x0002809014047890 */ /* 0x002fe2000fffe0ff */
[----:B------:R-:W-:Y:S01]  /*2af0*/  HFMA2 R8, -RZ, RZ, 0, 5.9604644775390625e-08 ;  /* 0x00000001ff087431 */ /* 0x000fe200000001ff */
[----:B------:R-:W-:Y:S01]  /*2b00*/  UISETP.GE.AND UP0, UPT, UR44, 0x81, UPT ;  /* 0x000000812c00788c */ /* 0x000fe2000bf06270 */
[----:B------:R-:W-:Y:S01]  /*2b10*/  MOV R7, RZ ;  /* 0x000000ff00077202 */ /* 0x000fe20000000f00 */
[----:B------:R-:W-:Y:S01]  /*2b20*/  UMOV UR42, URZ ;  /* 0x000000ff002a7c82 */ /* 0x000fe20008000000 */
[----:B------:R-:W-:Y:S01]  /*2b30*/  UMOV UR20, 0x800 ;  /* 0x0000080000147882 */ /* 0x000fe20000000000 */
[----:B------:R-:W-:-:S03]  /*2b40*/  UMOV UR56, 0x1 ;  /* 0x0000000100387882 */ /* 0x000fc60000000000 */
[----:B------:R1:W-:Y:S02]  /*2b50*/  UTCBAR [UR4], URZ ;  /* 0x000000ff040073e9 */ /* 0x0003e400080000ff */
[----:B------:R-:W-:Y:S05]  /*2b60*/  BRA.U !UP0, `(.L_x_55) ;  /* 0x0000001508ec7547 */ /* 0x000fea000b800000 */
[----:B------:R-:W-:Y:S01]  /*2b70*/  UIADD3 UR5, UPT, UPT, UR44, 0x7f, URZ ;  /* 0x0000007f2c057890 */ /* 0x000fe2000fffe0ff */
[----:B------:R-:W-:Y:S01]  /*2b80*/  CS2R R6, SRZ ;  /* 0x0000000000067805 */ /* 0x000fe2000001ff00 */
[----:B------:R-:W-:Y:S01]  /*2b90*/  IMAD.MOV.U32 R8, RZ, RZ, 0x1 ;  /* 0x00000001ff087424 */ /* 0x000fe200078e00ff */
[----:B------:R-:W-:Y:S01]  /*2ba0*/  MOV R5, RZ ;  /* 0x000000ff00057202 */ /* 0x000fe20000000f00 */
[----:B-1----:R-:W-:Y:S01]  /*2bb0*/  USHF.R.S32.HI UR4, URZ, 0x1f, UR5 ;  /* 0x0000001fff047899 */ /* 0x002fe20008011405 */
[----:B------:R-:W-:Y:S01]  /*2bc0*/  UMOV UR7, 0x2 ;  /* 0x0000000200077882 */ /* 0x000fe20000000000 */
[----:B------:R-:W-:Y:S02]  /*2bd0*/  UMOV UR56, 0x1 ;  /* 0x0000000100387882 */ /* 0x000fe40000000000 */
[----:B------:R-:W-:Y:S01]  /*2be0*/  ULEA.HI UR4, UR4, UR5, URZ, 0x7 ;  /* 0x0000000504047291 */ /* 0x000fe2000f8f38ff */
[----:B------:R-:W-:Y:S01]  /*2bf0*/  UMOV UR42, URZ ;  /* 0x000000ff002a7c82 */ /* 0x000fe20008000000 */
[----:B------:R-:W-:-:S02]  /*2c00*/  UMOV UR25, 0x1 ;  /* 0x0000000100197882 */ /* 0x000fc40000000000 */
[----:B------:R-:W-:-:S12]  /*2c10*/  USHF.R.S32.HI UR57, URZ, 0x7, UR4 ;  /* 0x00000007ff397899 */ /* 0x000fd80008011404 */
.L_x_74:
[----:B--2---:R-:W-:Y:S05]  /*2c20*/  BRA.U !UP1, `(.L_x_56) ;  /* 0x0000000109047547 */ /* 0x004fea000b800000 */
[----:B------:R-:W-:Y:S05]  /*2c30*/  BPT.TRAP 0x1 ;  /* 0x000000040000795c */ /* 0x000fea0000300000 */
.L_x_56:
[----:B------:R-:W1:Y:S01]  /*2c40*/  S2UR UR4, SR_CgaCtaId ;  /* 0x00000000000479c3 */ /* 0x000e620000008800 */
[----:B------:R-:W-:Y:S01]  /*2c50*/  UMOV UR24, 0x400 ;  /* 0x0000040000187882 */ /* 0x000fe20000000000 */
[----:B------:R-:W-:Y:S01]  /*2c60*/  SHF.L.U32 R4, R5, 0x1f, RZ ;  /* 0x0000001f05047819 */ /* 0x000fe200000006ff */
[----:B------:R-:W-:Y:S02]  /*2c70*/  HFMA2 R0, -RZ, RZ, 0, 0 ;  /* 0x00000000ff007431 */ /* 0x000fe400000001ff */
[----:B------:R-:W-:Y:S01]  /*2c80*/  IMAD.MOV.U32 R2, RZ, RZ, RZ ;  /* 0x000000ffff027224 */ /* 0x000fe200078e00ff */
[----:B-1----:R-:W-:Y:S04]  /*2c90*/  ULEA UR24, UR4, UR24, 0x18 ;  /* 0x0000001804187291 */ /* 0x002fe8000f8ec0ff */
[----:B------:R-:W-:Y:S02]  /*2ca0*/  ULEA UR5, UR7, UR24, 0x3 ;  /* 0x0000001807057291 */ /* 0x000fe4000f8e18ff */
[----:B------:R-:W-:Y:S04]  /*2cb0*/  USHF.R.U32.HI UR4, URZ, 0x4, UR24 ;  /* 0x00000004ff047899 */ /* 0x000fe80008011618 */
[----:B------:R-:W-:Y:S03]  /*2cc0*/  ULOP3.LUT UR4, UR4, 0x3fff, URZ, 0xc0, !UPT ;  /* 0x00003fff04047892 */ /* 0x000fe6000f8ec0ff */
[----:B------:R-:W1:Y:S01]  /*2cd0*/  SYNCS.PHASECHK.TRANS64.TRYWAIT P0, [UR5+0x28020], R4 ;  /* 0x02802004ff0075a7 */ /* 0x000e620008001105 */
[----:B------:R-:W-:Y:S01]  /*2ce0*/  ULOP3.LUT UR21, UR4, 0x10000, URZ, 0xfc, !UPT ;  /* 0x0001000004157892 */ /* 0x000fe2000f8efcff */
[----:B-1----:R-:W-:Y:S11]  /*2cf0*/  @!P0 BRA `(.L_x_57) ;  /* 0x000001e800bc8947 */ /* 0x002ff60003800000 */
.L_x_412:
[----:B------:R-:W-:Y:S01]  /*2d00*/  ULEA UR22, UR7, UR58, 0xb ;  /* 0x0000003a07167291 */ /* 0x000fe2000f8e58ff */
[----:B------:R-:W-:Y:S01]  /*2d10*/  R2UR UR44, R2 ;  /* 0x00000000022c72ca */ /* 0x000fe200000e0000 */
[----:B------:R-:W-:Y:S01]  /*2d20*/  UIADD3 UR18, UPT, UPT, UR21, 0x2, URZ ;  /* 0x0000000215127890 */ /* 0x000fe2000fffe0ff */
[----:B------:R-:W-:Y:S01]  /*2d30*/  R2UR UR49, R0 ;  /* 0x00000000003172ca */ /* 0x000fe200000e0000 */
[----:B------:R-:W-:Y:S01]  /*2d40*/  UIADD3 UR34, UPT, UPT, UR22, 0x2, URZ ;  /* 0x0000000216227890 */ /* 0x000fe2000fffe0ff */
[----:B-1----:R-:W-:Y:S01]  /*2d50*/  IMAD.MOV.U32 R3, RZ, RZ, RZ ;  /* 0x000000ffff037224 */ /* 0x002fe200078e00ff */
[----:B------:R-:W-:Y:S01]  /*2d60*/  UIADD3 UR16, UPT, UPT, UR21, 0x4, URZ ;  /* 0x0000000415107890 */ /* 0x000fe2000fffe0ff */
[----:B------:R-:W-:Y:S01]  /*2d70*/  IMAD.MOV.U32 R2, RZ, RZ, RZ ;  /* 0x000000ffff027224 */ /* 0x000fe200078e00ff */
[----:B------:R-:W-:Y:S01]  /*2d80*/  UIADD3 UR32, UPT, UPT, UR22, 0x4, URZ ;  /* 0x0000000416207890 */ /* 0x000fe2000fffe0ff */
[----:B------:R-:W-:Y:S01]  /*2d90*/  IMAD.MOV.U32 R0, RZ, RZ, RZ ;  /* 0x000000ffff007224 */ /* 0x000fe200078e00ff */
        /* <DEDUP_REMOVED lines=10> */
[----:B------:R-:W-:Y:S01]  /*2e40*/  UIADD3 UR26, UPT, UPT, UR22, 0x402, URZ ;  /* 0x00000402161a7890 */ /* 0x000fe2000fffe0ff */
[----:B------:R-:W-:Y:S01]  /*2e50*/  R2UR UR20, R0 ;  /* 0x00000000001472ca */ /* 0x000fe200000e0000 */
[----:B------:R-:W-:Y:S02]  /*2e60*/  UIADD3 UR8, UPT, UPT, UR21, 0x404, URZ ;  /* 0x0000040415087890 */ /* 0x000fe4000fffe0ff */
[----:B------:R-:W-:Y:S02]  /*2e70*/  UIADD3 UR36, UPT, UPT, UR22, 0x404, URZ ;  /* 0x0000040416247890 */ /* 0x000fe4000fffe0ff */
[----:B------:R-:W-:Y:S02]  /*2e80*/  UIADD3 UR4, UPT, UPT, UR21, 0x406, URZ ;  /* 0x0000040615047890 */ /* 0x000fe4000fffe0ff */
[----:B------:R-:W-:Y:S02]  /*2e90*/  UIADD3 UR38, UPT, UPT, UR22, 0x406, URZ ;  /* 0x0000040616267890 */ /* 0x000fe4000fffe0ff */
[----:B------:R-:W-:Y:S02]  /*2ea0*/  UIADD3 UR6, UPT, UPT, UR7, 0x1, URZ ;  /* 0x0000000107067890 */ /* 0x000fe4000fffe0ff */
[----:B------:R-:W-:Y:S02]  /*2eb0*/  UISETP.NE.AND UP4, UPT, UR72, URZ, UPT ;  /* 0x000000ff4800728c */ /* 0x000fe4000bf85270 */
[----:B------:R-:W-:Y:S01]  /*2ec0*/  UISETP.NE.AND UP0, UPT, UR6, 0x3, UPT ;  /* 0x000000030600788c */ /* 0x000fe2000bf05270 */
[----:B------:R-:W-:Y:S01]  /*2ed0*/  UMOV UR70, 0x0 ;  /* 0x0000000000467882 */ /* 0x000fe20000000000 */
[----:B------:R-:W-:Y:S02]  /*2ee0*/  UMOV UR71, 0x8200010 ;  /* 0x0820001000477882 */ /* 0x000fe40000000000 */
[----:B------:R-:W-:Y:S01]  /*2ef0*/  USEL UR7, URZ, 0x1, UP0 ;  /* 0x00000001ff077887 */ /* 0x000fe20008000000 */
[----:B------:R-:W-:Y:S01]  /*2f00*/  UMOV UR40, UR21 ;  /* 0x0000001500287c82 */ /* 0x000fe20008000000 */
        /* <DEDUP_REMOVED lines=28> */
[----:B-1----:R-:W-:Y:S01]  /*30d0*/  USEL UR44, UR6, URZ, UP0 ;  /* 0x000000ff062c7287 */ /* 0x002fe20008000000 */
        /* <DEDUP_REMOVED lines=8> */
[----:B------:R-:W-:Y:S01]  /*3160*/  LOP3.LUT R5, R5, UR7, RZ, 0x3c, !PT ;  /* 0x0000000705057c12 */ /* 0x000fe2000f8e3cff */
[----:B------:R-:W-:Y:S02]  /*3170*/  UMOV UR39, 0x40004040 ;  /* 0x4000404000277882 */ /* 0x000fe40000000000 */
[----:B------:R2:W-:Y:S01]  /*3180*/  UTCHMMA gdesc[UR4], gdesc[UR38], tmem[UR20], tmem[UR50], idesc[UR51], UPT ;  /* 0x00ff3226040075ea */ /* 0x0005e2000b800014 */
[----:B------:R-:W-:Y:S05]  /*3190*/  BRA.U UP4, `(.L_x_58) ;  /* 0x0000000104047547 */ /* 0x000fea000b800000 */
[----:B--2---:R-:W-:Y:S05]  /*31a0*/  BPT.TRAP 0x1 ;  /* 0x000000040000795c */ /* 0x004fea0000300000 */
.L_x_58:
[----:B------:R-:W-:Y:S01]  /*31b0*/  LOP3.LUT R6, R6, 0x1, RZ, 0x3c, !PT ;  /* 0x0000000106067812 */ /* 0x000fe200078e3cff */
[----:B--2---:R-:W-:Y:S09]  /*31c0*/  UIADD3 UR4, UPT, UPT, UR24, 0x28050, URZ ;  /* 0x0002805018047890 */ /* 0x004ff2000fffe0ff */
[----:B------:R1:W-:Y:S01]  /*31d0*/  UTCBAR [UR4], URZ ;  /* 0x000000ff040073e9 */ /* 0x0003e200080000ff */
[----:B------:R-:W-:Y:S05]  /*31e0*/  BRA.U UP5, `(.L_x_59) ;  /* 0x0000000105047547 */ /* 0x000fea000b800000 */
[----:B-1----:R-:W-:Y:S05]  /*31f0*/  BPT.TRAP 0x1 ;  /* 0x000000040000795c */ /* 0x002fea0000300000 */
.L_x_59:
[----:B------:R-:W-:Y:S01]  /*3200*/  SHF.L.U32 R3, R8, 0x1f, RZ ;  /* 0x0000001f08037819 */ /* 0x000fe200000006ff */
[----:B------:R-:W-:Y:S03]  /*3210*/  UISETP.NE.AND UP3, UPT, UR61, URZ, UPT ;  /* 0x000000ff3d00728c */ /* 0x000fe6000bf65270 */
[----:B------:R-:W2:Y:S02]  /*3220*/  SYNCS.PHASECHK.TRANS64.TRYWAIT P0, [UR24+0x280a8], R3 ;  /* 0x0280a803ff0075a7 */ /* 0x000ea40008001118 */
[----:B--2---:R-:W-:Y:S06]  /*3230*/  @!P0 BRA `(.L_x_60) ;  /* 0x000001e400848947 */ /* 0x004fec0003800000 */
.L_x_414:
[----:B------:R-:W-:Y:S05]  /*3240*/  BRA.U UP3, `(.L_x_61) ;  /* 0x0000000103047547 */ /* 0x000fea000b800000 */
[----:B-1----:R-:W-:Y:S05]  /*3250*/  BPT.TRAP 0x1 ;  /* 0x000000040000795c */ /* 0x002fea0000300000 */
.L_x_61:
[----:B------:R-:W-:Y:S01]  /*3260*/  SHF.L.U32 R9, R7, 0x1f, RZ ;  /* 0x0000001f07097819 */ /* 0x000fe200000006ff */
[----:B------:R-:W-:Y:S01]  /*3270*/  IMAD.MOV.U32 R4, RZ, RZ, 0xa0 ;  /* 0x000000a0ff047424 */ /* 0x000fe200078e00ff */
[----:B--2---:R-:W-:Y:S02]  /*3280*/  MOV R3, 0x180 ;  /* 0x0000018000037802 */ /* 0x004fe40000000f00 */
[----:B------:R-:W2:Y:S02]  /*3290*/  SYNCS.PHASECHK.TRANS64.TRYWAIT P0, [UR24+0x28068], R9 ;  /* 0x02806809ff0075a7 */ /* 0x000ea40008001118 */
[----:B--2---:R-:W-:Y:S05]  /*32a0*/  @!P0 BRA `(.L_x_62) ;  /* 0x000001e400808947 */ /* 0x004fea0003800000 */
.L_x_416:
[----:B------:R-:W-:Y:S01]  /*32b0*/  UISETP.NE.U32.AND UP0, UPT, UR42, URZ, UPT ;  /* 0x000000ff2a00728c */ /* 0x000fe2000bf05070 */
[----:B------:R-:W-:Y:S01]  /*32c0*/  IMAD.MOV.U32 R2, RZ, RZ, 0xa8 ;  /* 0x000000a8ff027424 */ /* 0x000fe200078e00ff */
[----:B-1----:R-:W-:Y:S01]  /*32d0*/  ULEA UR4, UR25, UR60, 0xb ;  /* 0x0000003c19047291 */ /* 0x002fe2000f8e58ff */
[----:B------:R-:W-:Y:S01]  /*32e0*/  R2UR UR54, R4 ;  /* 0x00000000043672ca */ /* 0x000fe200000e0000 */
[----:B------:R-:W-:Y:S01]  /*32f0*/  IMAD.MOV.U32 R4, RZ, RZ, 0xb0 ;  /* 0x000000b0ff047424 */ /* 0x000fe200078e00ff */
[----:B------:R-:W-:Y:S01]  /*3300*/  R2UR UR55, R3 ;  /* 0x00000000033772ca */ /* 0x000fe200000e0000 */
[----:B------:R-:W-:Y:S01]  /*3310*/  UIADD3 UR18, UPT, UPT, UR4, 0x80, URZ ;  /* 0x0000008004127890 */ /* 0x000fe2000fffe0ff */
[----:B------:R-:W-:Y:S01]  /*3320*/  R2UR UR52, R2 ;  /* 0x00000000023472ca */ /* 0x000fe200000e0000 */
[----:B------:R-:W-:Y:S01]  /*3330*/  UIADD3 UR16, UPT, UPT, UR4, 0x100, URZ ;  /* 0x0000010004107890 */ /* 0x000fe2000fffe0ff */
[----:B------:R-:W-:Y:S01]  /*3340*/  IMAD.MOV.U32 R2, RZ, RZ, 0xb8 ;  /* 0x000000b8ff027424 */ /* 0x000fe200078e00ff */
[----:B------:R-:W-:Y:S01]  /*3350*/  UIADD3 UR14, UPT, UPT, UR4, 0x180, URZ ;  /* 0x00000180040e7890 */ /* 0x000fe2000fffe0ff */
[----:B------:R-:W-:Y:S01]  /*3360*/  R2UR UR50, R4 ;  /* 0x00000000043272ca */ /* 0x000fe200000e0000 */
[----:B------:R-:W-:Y:S01]  /*3370*/  UIADD3 UR12, UPT, UPT, UR4, 0x200, URZ ;  /* 0x00000200040c7890 */ /* 0x000fe2000fffe0ff */
[----:B------:R-:W-:Y:S01]  /*3380*/  MOV.SPILL R10, UR23 ;  /* 0x00000017000a7c02 */ /* 0x000fe20009000f00 */
[----:B------:R-:W-:Y:S01]  /*3390*/  UIADD3 UR10, UPT, UPT, UR4, 0x280, URZ ;  /* 0x00000280040a7890 */ /* 0x000fe2000fffe0ff */
[----:B------:R-:W-:Y:S01]  /*33a0*/  R2UR UR48, R2 ;  /* 0x00000000023072ca */ /* 0x000fe200000e0000 */
[----:B------:R-:W-:Y:S01]  /*33b0*/  UIADD3 UR8, UPT, UPT, UR4, 0x300, URZ ;  /* 0x0000030004087890 */ /* 0x000fe2000fffe0ff */
[----:B--2---:R-:W-:Y:S01]  /*33c0*/  MOV.SPILL R9, UR22 ;  /* 0x0000001600097c02 */ /* 0x004fe20009000f00 */
[----:B------:R-:W-:Y:S01]  /*33d0*/  UIADD3 UR6, UPT, UPT, UR4, 0x380, URZ ;  /* 0x0000038004067890 */ /* 0x000fe2000fffe0ff */
[----:B------:R-:W-:Y:S01]  /*33e0*/  IMAD.MOV.U32 R2, RZ, RZ, 0xc8 ;  /* 0x000000c8ff027424 */ /* 0x000fe200078e00ff */
[----:B------:R-:W-:Y:S01]  /*33f0*/  UMOV UR22, 0x0 ;  /* 0x0000000000167882 */ /* 0x000fe20000000000 */
[----:B------:R-:W-:Y:S01]  /*3400*/  UMOV UR23, 0x8210010 ;  /* 0x0821001000177882 */ /* 0x000fe20000000000 */
[----:B------:R-:W-:Y:S01]  /*3410*/  UMOV UR5, 0x40004040 ;  /* 0x4000404000057882 */ /* 0x000fe20000000000 */
[----:B------:R-:W-:Y:S01]  /*3420*/  UMOV UR76, 0x0 ;  /* 0x00000000004c7882 */ /* 0x000fe20000000000 */
[----:B------:R-:W-:Y:S01]  /*3430*/  R2UR UR43, R2 ;  /* 0x00000000022b72ca */ /* 0x000fe200000e0000 */
[----:B------:R-:W-:Y:S01]  /*3440*/  IMAD.MOV.U32 R0, RZ, RZ, 0x180 ;  /* 0x00000180ff007424 */ /* 0x000fe200078e00ff */
[----:B------:R1:W-:Y:S01]  /*3450*/  UTCHMMA tmem[UR54], gdesc[UR4], tmem[UR55], tmem[UR22], idesc[UR23], UP0 ;  /* 0x00ff1604360079ea */ /* 0x0003e20008000037 */
[----:B------:R-:W-:Y:S01]  /*3460*/  IMAD.MOV.U32 R2, RZ, RZ, 0xd0 ;  /* 0x000000d0ff027424 */ /* 0x000fe200078e00ff */
[----:B------:R-:W-:Y:S01]  /*3470*/  UMOV UR77, 0x8210010 ;  /* 0x08210010004d7882 */ /* 0x000fe20000000000 */
[----:B------:R-:W-:Y:S01]  /*3480*/  IMAD.MOV.U32 R3, RZ, RZ, 0x180 ;  /* 0x00000180ff037424 */ /* 0x000fe200078e00ff */
[----:B------:R-:W-:Y:S01]  /*3490*/  R2UR UR53, R0 ;  /* 0x00000000003572ca */ /* 0x000fe200000e0000 */
[----:B------:R-:W-:Y:S01]  /*34a0*/  IMAD.MOV.U32 R4, RZ, RZ, 0xc0 ;  /* 0x000000c0ff047424 */ /* 0x000fe200078e00ff */
[----:B------:R-:W-:Y:S01]  /*34b0*/  R2UR UR40, R2 ;  /* 0x00000000022872ca */ /* 0x000fe200000e0000 */
[----:B------:R-:W-:Y:S01]  /*34c0*/  UMOV UR19, 0x40004040 ;  /* 0x4000404000137882 */ /* 0x000fe20000000000 */
[C---:B------:R-:W-:Y:S01]  /*34d0*/  R2UR UR51, R3.reuse ;  /* 0x00000000033372ca */ /* 0x040fe200000e0000 */
[----:B------:R-:W-:Y:S01]  /*34e0*/  IMAD.MOV.U32 R2, RZ, RZ, 0xd8 ;  /* 0x000000d8ff027424 */ /* 0x000fe200078e00ff */
[----:B------:R-:W-:Y:S01]  /*34f0*/  R2UR UR49, R0 ;  /* 0x00000000003172ca */ /* 0x000fe200000e0000 */
[----:B------:R-:W-:Y:S01]  /*3500*/  UMOV UR74, 0x0 ;  /* 0x00000000004a7882 */ /* 0x000fe20000000000 */
[----:B------:R-:W-:Y:S01]  /*3510*/  R2UR UR46, R4 ;  /* 0x00000000042e72ca */ /* 0x000fe200000e0000 */
[----:B------:R-:W-:Y:S01]  /*3520*/  UMOV UR75, 0x8210010 ;  /* 0x08210010004b7882 */ /* 0x000fe20000000000 */
[----:B------:R-:W-:Y:S01]  /*3530*/  R2UR UR47, R3 ;  /* 0x00000000032f72ca */ /* 0x000fe200000e0000 */
[----:B------:R-:W-:Y:S01]  /*3540*/  UMOV UR17, 0x40004040 ;  /* 0x4000404000117882 */ /* 0x000fe20000000000 */
[C---:B------:R-:W-:Y:S01]  /*3550*/  R2UR UR45, R0.reuse ;  /* 0x00000000002d72ca */ /* 0x040fe200000e0000 */
[----:B------:R2:W-:Y:S01]  /*3560*/  UTCHMMA tmem[UR52], gdesc[UR18], tmem[UR53], tmem[UR76], idesc[UR77], UPT ;  /* 0x00ff4c12340079ea */ /* 0x0005e2000b800035 */
[----:B------:R-:W-:Y:S01]  /*3570*/  R2UR UR41, R0 ;  /* 0x00000000002972ca */ /* 0x000fe200000e0000 */
[----:B------:R-:W-:Y:S01]  /*3580*/  UMOV UR70, 0x0 ;  /* 0x0000000000467882 */ /* 0x000fe20000000000 */
[----:B------:R-:W-:Y:S01]  /*3590*/  R2UR UR20, R2 ;  /* 0x00000000021472ca */ /* 0x000fe200000e0000 */
[----:B------:R2:W-:Y:S01]  /*35a0*/  UTCHMMA tmem[UR50], gdesc[UR16], tmem[UR51], tmem[UR74], idesc[UR75], UPT ;  /* 0x00ff4a10320079ea */ /* 0x0005e2000b800033 */
[----:B------:R-:W-:Y:S01]  /*35b0*/  R2UR UR25, R0 ;  /* 0x00000000001972ca */ /* 0x000fe200000e0000 */
        /* <DEDUP_REMOVED lines=14> */
[----:B-1----:R-:W-:Y:S01]  /*36a0*/  R2UR.FILL UR23, R10 ;  /* 0x000000000a1772ca */ /* 0x002fe200004e0000 */
[----:B------:R2:W-:Y:S01]  /*36b0*/  UTCHMMA tmem[UR40], gdesc[UR8], tmem[UR41], tmem[UR64], idesc[UR65], UPT ;  /* 0x00ff4008280079ea */ /* 0x0005e2000b800029 */
[----:B------:R-:W-:Y:S01]  /*36c0*/  UMOV UR62, 0x0 ;  /* 0x00000000003e7882 */ /* 0x000fe20000000000 */
[----:B------:R-:W-:Y:S01]  /*36d0*/  UMOV UR63, 0x8210010 ;  /* 0x08210010003f7882 */ /* 0x000fe20000000000 */
[----:B------:R-:W-:Y:S01]  /*36e0*/  R2UR.FILL UR22, R9 ;  /* 0x00000000091672ca */ /* 0x000fe200004e0000 */
[----:B------:R-:W-:Y:S02]  /*36f0*/  UMOV UR7, 0x40004040 ;  /* 0x4000404000077882 */ /* 0x000fe40000000000 */
[----:B------:R2:W-:Y:S01]  /*3700*/  UTCHMMA tmem[UR20], gdesc[UR6], tmem[UR25], tmem[UR62], idesc[UR63], UPT ;  /* 0x00ff3e06140079ea */ /* 0x0005e2000b800019 */
[----:B------:R-:W-:Y:S11]  /*3710*/  BRA.U UP5, `(.L_x_63) ;  /* 0x0000000105047547 */ /* 0x000ff6000b800000 */
[----:B--2---:R-:W-:Y:S05]  /*3720*/  BPT.TRAP 0x1 ;  /* 0x000000040000795c */ /* 0x004fea0000300000 */
.L_x_63:
[----:B------:R-:W-:Y:S01]  /*3730*/  LOP3.LUT R8, R8, 0x1, RZ, 0x3c, !PT ;  /* 0x0000000108087812 */ /* 0x000fe200078e3cff */
[----:B------:R-:W-:Y:S09]  /*3740*/  UIADD3 UR4, UPT, UPT, UR24, 0x28098, URZ ;  /* 0x0002809818047890 */ /* 0x000ff2000fffe0ff */
[----:B------:R1:W-:Y:S01]  /*3750*/  UTCBAR [UR4], URZ ;  /* 0x000000ff040073e9 */ /* 0x0003e200080000ff */
[----:B------:R-:W-:Y:S05]  /*3760*/  BRA.U !UP1, `(.L_x_64) ;  /* 0x0000000109047547 */ /* 0x000fea000b800000 */
[----:B-12---:R-:W-:Y:S05]  /*3770*/  BPT.TRAP 0x1 ;  /* 0x000000040000795c */ /* 0x006fea0000300000 */
.L_x_64:
[----:B--2---:R-:W-:Y:S01]  /*3780*/  ULEA UR7, UR56, UR24, 0x3 ;  /* 0x0000001838077291 */ /* 0x004fe2000f8e18ff */
[----:B------:R-:W-:Y:S01]  /*3790*/  IMAD.MOV.U32 R4, RZ, RZ, 0x80 ;  /* 0x00000080ff047424 */ /* 0x000fe200078e00ff */
[----:B------:R-:W-:Y:S01]  /*37a0*/  UIADD3 UR20, UPT, UPT, UR21, 0x800, URZ ;  /* 0x0000080015147890 */ /* 0x000fe2000fffe0ff */
[----:B------:R-:W-:Y:S01]  /*37b0*/  IMAD.MOV.U32 R3, RZ, RZ, 0x80 ;  /* 0x00000080ff037424 */ /* 0x000fe200078e00ff */
[----:B------:R-:W-:Y:S01]  /*37c0*/  UIADD3 UR7, UPT, UPT, UR7, 0x28038, URZ ;  /* 0x0002803807077890 */ /* 0x000fe2000fffe0ff */
[----:B------:R-:W-:Y:S01]  /*37d0*/  IMAD.MOV.U32 R2, RZ, RZ, 0x80 ;  /* 0x00000080ff027424 */ /* 0x000fe200078e00ff */
[----:B------:R-:W-:Y:S01]  /*37e0*/  UIADD3 UR18, UPT, UPT, UR21, 0x802, URZ ;  /* 0x0000080215127890 */ /* 0x000fe2000fffe0ff */
[----:B------:R-:W-:Y:S01]  /*37f0*/  R2UR UR49, R4 ;  /* 0x00000000043172ca */ /* 0x000fe200000e0000 */
[----:B------:R-:W-:Y:S01]  /*3800*/  UIADD3 UR16, UPT, UPT, UR21, 0x804, URZ ;  /* 0x0000080415107890 */ /* 0x000fe2000fffe0ff */
[----:B------:R-:W-:Y:S01]  /*3810*/  R2UR UR48, R3 ;  /* 0x00000000033072ca */ /* 0x000fe200000e0000 */
[----:B------:R-:W-:Y:S01]  /*3820*/  UIADD3 UR14, UPT, UPT, UR21, 0x806, URZ ;  /* 0x00000806150e7890 */ /* 0x000fe2000fffe0ff */
[C---:B------:R-:W-:Y:S01]  /*3830*/  R2UR UR47, R2.reuse ;  /* 0x00000000022f72ca */ /* 0x040fe200000e0000 */
[----:B------:R-:W-:Y:S01]  /*3840*/  UIADD3 UR12, UPT, UPT, UR21, 0xc00, URZ ;  /* 0x00000c00150c7890 */ /* 0x000fe2000fffe0ff */
[----:B------:R2:W-:Y:S01]  /*3850*/  UTCBAR [UR7], URZ ;  /* 0x000000ff070073e9 */ /* 0x0005e200080000ff */
[----:B------:R-:W-:Y:S01]  /*3860*/  UIADD3 UR10, UPT, UPT, UR21, 0xc02, URZ ;  /* 0x00000c02150a7890 */ /* 0x000fe2000fffe0ff */
[C---:B------:R-:W-:Y:S01]  /*3870*/  R2UR UR45, R2.reuse ;  /* 0x00000000022d72ca */ /* 0x040fe200000e0000 */
[----:B------:R-:W-:Y:S01]  /*3880*/  UIADD3 UR8, UPT, UPT, UR21, 0xc04, URZ ;  /* 0x00000c0415087890 */ /* 0x000fe2000fffe0ff */
[----:B------:R-:W-:Y:S01]  /*3890*/  R2UR UR37, R2 ;  /* 0x00000000022572ca */ /* 0x000fe200000e0000 */
[----:B-1----:R-:W-:Y:S01]  /*38a0*/  UIADD3 UR4, UPT, UPT, UR21, 0xc06, URZ ;  /* 0x00000c0615047890 */ /* 0x002fe2000fffe0ff */
[----:B------:R-:W-:Y:S01]  /*38b0*/  IMAD.MOV.U32 R0, RZ, RZ, 0x80 ;  /* 0x00000080ff007424 */ /* 0x000fe200078e00ff */
[----:B------:R-:W-:Y:S01]  /*38c0*/  UIADD3 UR6, UPT, UPT, UR56, 0x1, URZ ;  /* 0x0000000138067890 */ /* 0x000fe2000fffe0ff */
[----:B------:R-:W-:Y:S01]  /*38d0*/  UMOV UR42, UR22 ;  /* 0x00000016002a7c82 */ /* 0x000fe20008000000 */
[----:B------:R-:W-:Y:S02]  /*38e0*/  UMOV UR43, 0x40004040 ;  /* 0x40004040002b7882 */ /* 0x000fe40000000000 */
[----:B------:R-:W-:Y:S01]  /*38f0*/  UISETP.NE.AND UP0, UPT, UR6, 0x3, UPT ;  /* 0x000000030600788c */ /* 0x000fe2000bf05270 */
[C---:B------:R-:W-:Y:S01]  /*3900*/  R2UR UR46, R0.reuse ;  /* 0x00000000002e72ca */ /* 0x040fe200000e0000 */
[----:B------:R-:W-:Y:S01]  /*3910*/  UMOV UR70, 0x0 ;  /* 0x0000000000467882 */ /* 0x000fe20000000000 */
[C---:B------:R-:W-:Y:S01]  /*3920*/  R2UR UR39, R0.reuse ;  /* 0x00000000002772ca */ /* 0x040fe200000e0000 */
[----:B------:R-:W-:Y:S01]  /*3930*/  USEL UR6, UR6, URZ, UP0 ;  /* 0x000000ff06067287 */ /* 0x000fe20008000000 */
[----:B------:R-:W-:Y:S01]  /*3940*/  R2UR UR25, R0 ;  /* 0x00000000001972ca */ /* 0x000fe200000e0000 */
[----:B------:R-:W-:Y:S01]  /*3950*/  UMOV UR71, 0x8200010 ;  /* 0x0820001000477882 */ /* 0x000fe20000000000 */
[----:B------:R-:W-:Y:S01]  /*3960*/  UMOV UR21, 0x40004040 ;  /* 0x4000404000157882 */ /* 0x000fe20000000000 */
[----:B------:R-:W-:Y:S01]  /*3970*/  UMOV UR40, UR34 ;  /* 0x0000002200287c82 */ /* 0x000fe20008000000 */
[----:B------:R2:W-:Y:S01]  /*3980*/  UTCHMMA gdesc[UR20], gdesc[UR42], tmem[UR49], tmem[UR70], idesc[UR71], !UPT ;  /* 0x00ff462a140075ea */ /* 0x0005e2000f800031 */
[----:B------:R-:W-:Y:S01]  /*3990*/  UMOV UR41, 0x40004040 ;  /* 0x4000404000297882 */ /* 0x000fe20000000000 */
[----:B------:R-:W-:Y:S01]  /*39a0*/  UMOV UR68, 0x0 ;  /* 0x0000000000447882 */ /* 0x000fe20000000000 */
[----:B------:R-:W-:Y:S01]  /*39b0*/  UMOV UR69, 0x8200010 ;  /* 0x0820001000457882 */ /* 0x000fe20000000000 */
[----:B------:R-:W-:Y:S01]  /*39c0*/  UMOV UR19, 0x40004040 ;  /* 0x4000404000137882 */ /* 0x000fe20000000000 */
[----:B------:R-:W-:Y:S01]  /*39d0*/  UMOV UR34, UR32 ;  /* 0x0000002000227c82 */ /* 0x000fe20008000000 */
[----:B------:R2:W-:Y:S01]  /*39e0*/  UTCHMMA gdesc[UR18], gdesc[UR40], tmem[UR48], tmem[UR68], idesc[UR69], UPT ;  /* 0x00ff4428120075ea */ /* 0x0005e2000b800030 */
        /* <DEDUP_REMOVED lines=28> */
[----:B------:R-:W-:Y:S01]  /*3bb0*/  UMOV UR50, 0x0 ;  /* 0x0000000000327882 */ /* 0x000fe20000000000 */
[----:B------:R2:W-:Y:S01]  /*3bc0*/  UTCHMMA gdesc[UR8], gdesc[UR26], tmem[UR37], tmem[UR52], idesc[UR53], UPT ;  /* 0x00ff341a080075ea */ /* 0x0005e2000b800025 */
[----:B------:R-:W-:Y:S01]  /*3bd0*/  UMOV UR51, 0x8200010 ;  /* 0x0820001000337882 */ /* 0x000fe20000000000 */
[----:B------:R-:W-:Y:S01]  /*3be0*/  UMOV UR22, UR38 ;  /* 0x0000002600167c82 */ /* 0x000fe20008000000 */
[----:B------:R-:W-:Y:S01]  /*3bf0*/  UMOV UR23, 0x40004040 ;  /* 0x4000404000177882 */ /* 0x000fe20000000000 */
[----:B------:R-:W-:Y:S02]  /*3c00*/  UMOV UR5, 0x40004040 ;  /* 0x4000404000057882 */ /* 0x000fe40000000000 */
[----:B------:R2:W-:Y:S01]  /*3c10*/  UTCHMMA gdesc[UR4], gdesc[UR22], tmem[UR25], tmem[UR50], idesc[UR51], UPT ;  /* 0x00ff3216040075ea */ /* 0x0005e2000b800019 */
[----:B------:R-:W-:Y:S05]  /*3c20*/  BRA.U UP3, `(.L_x_65) ;  /* 0x0000000103047547 */ /* 0x000fea000b800000 */
[----:B--2---:R-:W-:Y:S05]  /*3c30*/  BPT.TRAP 0x1 ;  /* 0x000000040000795c */ /* 0x004fea0000300000 */
.L_x_65:
[----:B--2---:R-:W-:Y:S09]  /*3c40*/  UIADD3 UR4, UPT, UPT, UR24, 0x28060, URZ ;  /* 0x0002806018047890 */ /* 0x004ff2000fffe0ff */
[----:B------:R1:W-:Y:S01]  /*3c50*/  UTCBAR [UR4], URZ ;  /* 0x000000ff040073e9 */ /* 0x0003e200080000ff */
[----:B------:R-:W-:Y:S05]  /*3c60*/  BRA.U !UP1, `(.L_x_66) ;  /* 0x0000000109047547 */ /* 0x000fea000b800000 */
[----:B-1----:R-:W-:Y:S05]  /*3c70*/  BPT.TRAP 0x1 ;  /* 0x000000040000795c */ /* 0x002fea0000300000 */
.L_x_66:
[----:B-1----:R-:W-:Y:S04]  /*3c80*/  ULEA UR4, UR6, UR24, 0x3 ;  /* 0x0000001806047291 */ /* 0x002fe8000f8e18ff */
[----:B------:R-:W-:Y:S02]  /*3c90*/  UIADD3 UR5, UPT, UPT, UR4, 0x28038, URZ ;  /* 0x0002803804057890 */ /* 0x000fe4000fffe0ff */
[----:B------:R-:W-:Y:S04]  /*3ca0*/  UIADD3 UR4, UPT, UPT, UR6, 0x1, URZ ;  /* 0x0000000106047890 */ /* 0x000fe8000fffe0ff */
[----:B------:R-:W-:Y:S03]  /*3cb0*/  UISETP.NE.AND UP0, UPT, UR4, 0x3, UPT ;  /* 0x000000030400788c */ /* 0x000fe6000bf05270 */
[----:B------:R1:W-:Y:S01]  /*3cc0*/  UTCBAR [UR5], URZ ;  /* 0x000000ff050073e9 */ /* 0x0003e200080000ff */
[----:B------:R-:W-:Y:S01]  /*3cd0*/  USEL UR56, UR4, URZ, UP0 ;  /* 0x000000ff04387287 */ /* 0x000fe20008000000 */
[----:B------:R-:W-:Y:S11]  /*3ce0*/  BRA.U !UP1, `(.L_x_67) ;  /* 0x0000000109047547 */ /* 0x000ff6000b800000 */
[----:B-1----:R-:W-:Y:S05]  /*3cf0*/  BPT.TRAP 0x1 ;  /* 0x000000040000795c */ /* 0x002fea0000300000 */
.L_x_67:
[----:B------:R-:W-:Y:S01]  /*3d00*/  ULEA UR4, UR44, UR24, 0x3 ;  /* 0x000000182c047291 */ /* 0x000fe2000f8e18ff */
[----:B------:R-:W-:Y:S08]  /*3d10*/  SHF.L.U32 R3, R5, 0x1f, RZ ;  /* 0x0000001f05037819 */ /* 0x000ff000000006ff */
[----:B------:R-:W2:Y:S02]  /*3d20*/  SYNCS.PHASECHK.TRANS64.TRYWAIT P0, [UR4+0x28020], R3 ;  /* 0x02802003ff0075a7 */ /* 0x000ea40008001104 */
[----:B--2---:R-:W-:Y:S05]  /*3d30*/  @!P0 BRA `(.L_x_68) ;  /* 0x000001d800f48947 */ /* 0x004fea0003800000 */
.L_x_418:
[----:B------:R-:W-:Y:S05]  /*3d40*/  BRA.U UP5, `(.L_x_69) ;  /* 0x0000000105047547 */ /* 0x000fea000b800000 */
[----:B-1----:R-:W-:Y:S05]  /*3d50*/  BPT.TRAP 0x1 ;  /* 0x000000040000795c */ /* 0x002fea0000300000 */
.L_x_69:
[----:B--2---:R-:W-:Y:S04]  /*3d60*/  SHF.L.U32 R3, R8, 0x1f, RZ ;  /* 0x0000001f08037819 */ /* 0x004fe800000006ff */
[----:B------:R-:W2:Y:S02]  /*3d70*/  SYNCS.PHASECHK.TRANS64.TRYWAIT P0, [UR24+0x280a0], R3 ;  /* 0x0280a003ff0075a7 */ /* 0x000ea40008001118 */
[----:B--2---:R-:W-:Y:S05]  /*3d80*/  @!P0 BRA `(.L_x_70) ;  /* 0x000001d800f88947 */ /* 0x004fea0003800000 */
.L_x_420:
[----:B------:R-:W-:Y:S05]  /*3d90*/  BRA.U UP4, `(.L_x_71) ;  /* 0x0000000104047547 */ /* 0x000fea000b800000 */
[----:B-1----:R-:W-:Y:S05]  /*3da0*/  BPT.TRAP 0x1 ;  /* 0x000000040000795c */ /* 0x002fea0000300000 */
.L_x_71:
[----:B------:R-:W-:Y:S01]  /*3db0*/  SHF.L.U32 R4, R6, 0x1f, RZ ;  /* 0x0000001f06047819 */ /* 0x000fe200000006ff */
[----:B--2---:R-:W-:Y:S02]  /*3dc0*/  HFMA2 R0, -RZ, RZ, 0, 1.52587890625e-05 ;  /* 0x00000100ff007431 */ /* 0x004fe400000001ff */
[----:B------:R-:W-:Y:S01]  /*3dd0*/  IMAD.MOV.U32 R2, RZ, RZ, 0x20 ;  /* 0x00000020ff027424 */ /* 0x000fe200078e00ff */
[----:B------:R-:W2:Y:S02]  /*3de0*/  SYNCS.PHASECHK.TRANS64.TRYWAIT P0, [UR24+0x28058], R4 ;  /* 0x02805804ff0075a7 */ /* 0x000ea40008001118 */
[----:B--2---:R-:W-:Y:S05]  /*3df0*/  @!P0 BRA `(.L_x_72) ;  /* 0x000001d800f48947 */ /* 0x004fea0003800000 */
.L_x_422:
[----:B------:R-:W-:Y:S01]  /*3e00*/  USHF.L.U32 UR20, UR44, 0xb, URZ ;  /* 0x0000000b2c147899 */ /* 0x000fe200080006ff */
[----:B------:R-:W-:Y:S01]  /*3e10*/  R2UR UR36, R2 ;  /* 0x00000000022472ca */ /* 0x000fe200000e0000 */
[----:B------:R-:W-:Y:S01]  /*3e20*/  IMAD.MOV.U32 R2, RZ, RZ, 0x100 ;  /* 0x00000100ff027424 */ /* 0x000fe200078e00ff */
[----:B------:R-:W-:Y:S01]  /*3e30*/  R2UR UR37, R0 ;  /* 0x00000000002572ca */ /* 0x000fe200000e0000 */
[----:B------:R-:W-:Y:S01]  /*3e40*/  UIADD3 UR4, UPT, UPT, UR20, UR60, URZ ;  /* 0x0000003c14047290 */ /* 0x000fe2000fffe0ff */
[----:B--2---:R-:W-:Y:S01]  /*3e50*/  IMAD.MOV.U32 R3, RZ, RZ, 0x28 ;  /* 0x00000028ff037424 */ /* 0x004fe200078e00ff */
[----:B------:R-:W-:Y:S01]  /*3e60*/  UMOV UR54, 0x0 ;  /* 0x0000000000367882 */ /* 0x000fe20000000000 */
[C---:B------:R-:W-:Y:S01]  /*3e70*/  R2UR UR35, R2.reuse ;  /* 0x00000000022372ca */ /* 0x040fe200000e0000 */
[----:B------:R-:W-:Y:S01]  /*3e80*/  UIADD3 UR18, UPT, UPT, UR4, 0x80, URZ ;  /* 0x0000008004127890 */ /* 0x000fe2000fffe0ff */
[----:B------:R-:W-:Y:S01]  /*3e90*/  R2UR UR33, R2 ;  /* 0x00000000022172ca */ /* 0x000fe200000e0000 */
        /* <DEDUP_REMOVED lines=9> */
[----:B------:R-:W-:Y:S01]  /*3f30*/  IMAD.MOV.U32 R2, RZ, RZ, 0x100 ;  /* 0x00000100ff027424 */ /* 0x000fe200078e00ff */
[----:B------:R-:W-:Y:S01]  /*3f40*/  UIADD3 UR6, UPT, UPT, UR4, 0x380, URZ ;  /* 0x0000038004067890 */ /* 0x000fe2000fffe0ff */
[----:B------:R-:W-:Y:S01]  /*3f50*/  IMAD.MOV.U32 R3, RZ, RZ, 0x38 ;  /* 0x00000038ff037424 */ /* 0x000fe200078e00ff */
[----:B------:R-:W-:Y:S01]  /*3f60*/  R2UR UR32, R0 ;  /* 0x00000000002072ca */ /* 0x000fe200000e0000 */
[----:B------:R-:W-:Y:S01]  /*3f70*/  IMAD.MOV.U32 R0, RZ, RZ, 0x100 ;  /* 0x00000100ff007424 */ /* 0x000fe200078e00ff */
[----:B------:R-:W-:Y:S01]  /*3f80*/  R2UR UR27, R2 ;  /* 0x00000000021b72ca */ /* 0x000fe200000e0000 */
[----:B------:R-:W-:Y:S01]  /*3f90*/  IMAD.MOV.U32 R2, RZ, RZ, 0x50 ;  /* 0x00000050ff027424 */ /* 0x000fe200078e00ff */
[----:B------:R-:W-:Y:S01]  /*3fa0*/  R2UR UR30, R3 ;  /* 0x00000000031e72ca */ /* 0x000fe200000e0000 */
[----:B------:R-:W-:Y:S01]  /*3fb0*/  IMAD.MOV.U32 R3, RZ, RZ, 0x48 ;  /* 0x00000048ff037424 */ /* 0x000fe200078e00ff */
[----:B------:R-:W-:Y:S01]  /*3fc0*/  R2UR UR31, R0 ;  /* 0x00000000001f72ca */ /* 0x000fe200000e0000 */
[----:B------:R-:W-:Y:S01]  /*3fd0*/  UMOV UR55, 0x8210010 ;  /* 0x0821001000377882 */ /* 0x000fe20000000000 */
[----:B------:R-:W-:Y:S01]  /*3fe0*/  R2UR UR23, R2 ;  /* 0x00000000021772ca */ /* 0x000fe200000e0000 */
[----:B------:R-:W-:Y:S01]  /*3ff0*/  IMAD.MOV.U32 R2, RZ, RZ, 0x58 ;  /* 0x00000058ff027424 */ /* 0x000fe200078e00ff */
[C---:B------:R-:W-:Y:S01]  /*4000*/  R2UR UR29, R0.reuse ;  /* 0x00000000001d72ca */ /* 0x040fe200000e0000 */
[----:B-1----:R-:W-:Y:S01]  /*4010*/  UMOV UR5, 0x40004040 ;  /* 0x4000404000057882 */ /* 0x002fe20000000000 */
[----:B------:R-:W-:Y:S01]  /*4020*/  R2UR UR26, R3 ;  /* 0x00000000031a72ca */ /* 0x000fe200000e0000 */
[----:B------:R1:W-:Y:S01]  /*4030*/  UTCHMMA tmem[UR36], gdesc[UR4], tmem[UR37], tmem[UR54], idesc[UR55], UPT ;  /* 0x00ff3604240079ea */ /* 0x0003e2000b800025 */
[----:B------:R-:W-:Y:S01]  /*4040*/  R2UR UR25, R0 ;  /* 0x00000000001972ca */ /* 0x000fe200000e0000 */
[----:B------:R-:W-:Y:S01]  /*4050*/  UMOV UR52, 0x0 ;  /* 0x0000000000347882 */ /* 0x000fe20000000000 */
[----:B------:R-:W-:Y:S01]  /*4060*/  R2UR UR21, R2 ;  /* 0x00000000021572ca */ /* 0x000fe200000e0000 */
[----:B------:R-:W-:Y:S01]  /*4070*/  UMOV UR53, 0x8210010 ;  /* 0x0821001000357882 */ /* 0x000fe20000000000 */
[----:B------:R-:W-:Y:S01]  /*4080*/  R2UR UR22, R0 ;  /* 0x00000000001672ca */ /* 0x000fe200000e0000 */
        /* <DEDUP_REMOVED lines=24> */
[----:B------:R-:W-:Y:S02]  /*4210*/  UMOV UR7, 0x40004040 ;  /* 0x4000404000077882 */ /* 0x000fe40000000000 */
[----:B------:R1:W-:Y:S01]  /*4220*/  UTCHMMA tmem[UR21], gdesc[UR6], tmem[UR22], tmem[UR38], idesc[UR39], UPT ;  /* 0x00ff2606150079ea */ /* 0x0003e2000b800016 */
[----:B------:R-:W-:Y:S05]  /*4230*/  BRA.U UP5, `(.L_x_73) ;  /* 0x0000000105047547 */ /* 0x000fea000b800000 */
[----:B-1----:R-:W-:Y:S05]  /*4240*/  BPT.TRAP 0x1 ;  /* 0x000000040000795c */ /* 0x002fea0000300000 */
.L_x_73:
[----:B-1----:R-:W-:Y:S01]  /*4250*/  UIADD3 UR4, UPT, UPT, UR24, 0x28090, URZ ;  /* 0x0002809018047890 */ /* 0x002fe2000fffe0ff */
[----:B------:R-:W-:Y:S01]  /*4260*/  LOP3.LUT R7, R7, 0x1, RZ, 0x3c, !PT ;  /* 0x0000000107077812 */ /* 0x000fe200078e3cff */
[----:B------:R-:W-:Y:S02]  /*4270*/  UIADD3 UR5, UPT, UPT, UR44, 0x1, URZ ;  /* 0x000000012c057890 */ /* 0x000fe4000fffe0ff */
[----:B------:R-:W-:Y:S02]  /*4280*/  UISETP.GT.AND UP0, UPT, UR57, 0x2, UPT ;  /* 0x000000023900788c */ /* 0x000fe4000bf04270 */
[----:B------:R-:W-:Y:S02]  /*4290*/  UISETP.NE.AND UP2, UPT, UR5, 0x3, UPT ;  /* 0x000000030500788c */ /* 0x000fe4000bf45270 */
[----:B------:R-:W-:Y:S01]  /*42a0*/  UIADD3 UR57, UPT, UPT, UR57, -0x1, URZ ;  /* 0xffffffff39397890 */ /* 0x000fe2000fffe0ff */
[----:B------:R2:W-:Y:S01]  /*42b0*/  UTCBAR [UR4], URZ ;  /* 0x000000ff040073e9 */ /* 0x0005e200080000ff */
[----:B------:R-:W-:Y:S02]  /*42c0*/  USEL UR6, URZ, 0x1, UP2 ;  /* 0x00000001ff067887 */ /* 0x000fe40009000000 */
[----:B------:R-:W-:Y:S01]  /*42d0*/  USEL UR7, UR5, URZ, UP2 ;  /* 0x000000ff05077287 */ /* 0x000fe20009000000 */
[----:B------:R-:W-:Y:S01]  /*42e0*/  UMOV UR42, 0x1 ;  /* 0x00000001002a7882 */ /* 0x000fe20000000000 */
[----:B------:R-:W-:Y:S02]  /*42f0*/  UMOV UR25, UR44 ;  /* 0x0000002c00197c82 */ /* 0x000fe40008000000 */
[----:B------:R-:W-:Y:S01]  /*4300*/  LOP3.LUT R5, R5, UR6, RZ, 0x3c, !PT ;  /* 0x0000000605057c12 */ /* 0x000fe2000f8e3cff */
[----:B------:R-:W-:Y:S05]  /*4310*/  BRA.U UP0, `(.L_x_74) ;  /* 0xffffffe900407547 */ /* 0x000fea000b83ffff */
.L_x_55:
[----:B------:R-:W-:Y:S04]  /*4320*/  BSSY.RECONVERGENT B0, `(.L_x_75) ;  /* 0x0000003000007945 */ /* 0x000fe80003800200 */
[----:B------:R-:W-:Y:S05]  /*4330*/  @!P4 BRA `(.L_x_76) ;  /* 0x000000000004c947 */ /* 0x000fea0003800000 */
[----:B-12---:R-:W-:Y:S05]  /*4340*/  BPT.TRAP 0x1 ;  /* 0x000000040000795c */ /* 0x006fea0000300000 */
.L_x_76:
[----:B-12---:R-:W-:Y:S05]  /*4350*/  BSYNC.RECONVERGENT B0 ;  /* 0x0000000000007941 */ /* 0x006fea0003800200 */
.L_x_75:
[----:B------:R-:W1:Y:S01]  /*4360*/  S2UR UR4, SR_CgaCtaId ;  /* 0x00000000000479c3 */ /* 0x000e620000008800 */
[----:B------:R-:W-:Y:S01]  /*4370*/  UMOV UR5, 0x400 ;  /* 0x0000040000057882 */ /* 0x000fe20000000000 */
[----:B------:R-:W-:Y:S01]  /*4380*/  BSSY.RECONVERGENT B0, `(.L_x_77) ;  /* 0x0000006000007945 */ /* 0x000fe20003800200 */
[----:B-1----:R-:W-:-:S04]  /*4390*/  ULEA UR4, UR4, UR5, 0x18 ;  /* 0x0000000504047291 */ /* 0x002fc8000f8ec0ff */
[----:B------:R-:W-:-:S09]  /*43a0*/  UIADD3 UR4, UPT, UPT, UR4, 0x28010, URZ ;  /* 0x0002801004047890 */ /* 0x000fd2000fffe0ff */
[----:B------:R1:W-:Y:S01]  /*43b0*/  UTCBAR [UR4], URZ ;  /* 0x000000ff040073e9 */ /* 0x0003e200080000ff */
[----:B------:R-:W-:Y:S05]  /*43c0*/  @!P4 BRA `(.L_x_78) ;  /* 0x000000000004c947 */ /* 0x000fea0003800000 */
[----:B-1----:R-:W-:Y:S05]  /*43d0*/  BPT.TRAP 0x1 ;  /* 0x000000040000795c */ /* 0x002fea0000300000 */
.L_x_78:
[----:B-1----:R-:W-:Y:S05]  /*43e0*/  BSYNC.RECONVERGENT B0 ;  /* 0x0000000000007941 */ /* 0x002fea0003800200 */
.L_x_77:
[----:B------:R-:W1:Y:S01]  /*43f0*/  S2UR UR4, SR_CgaCtaId ;  /* 0x00000000000479c3 */ /* 0x000e620000008800 */
[----:B------:R-:W-:Y:S02]  /*4400*/  UMOV UR5, 0x400 ;  /* 0x0000040000057882 */ /* 0x000fe40000000000 */
[----:B-1----:R-:W-:-:S04]  /*4410*/  ULEA UR4, UR4, UR5, 0x18 ;  /* 0x0000000504047291 */ /* 0x002fc8000f8ec0ff */
[----:B------:R-:W-:-:S09]  /*4420*/  UIADD3 UR4, UPT, UPT, UR4, 0x28018, URZ ;  /* 0x0002801804047890 */ /* 0x000fd2000fffe0ff */
[----:B------:R1:W-:Y:S01]  /*4430*/  UTCBAR [UR4], URZ ;  /* 0x000000ff040073e9 */ /* 0x0003e200080000ff */
[----:B------:R-:W-:Y:S05]  /*4440*/  BRA.U UP5, `(.L_x_79) ;  /* 0x0000000105047547 */ /* 0x000fea000b800000 */
[----:B-1----:R-:W-:Y:S05]  /*4450*/  BPT.TRAP 0x1 ;  /* 0x000000040000795c */ /* 0x002fea0000300000 */
.L_x_79:
[----:B------:R-:W2:Y:S01]  /*4460*/  S2UR UR21, SR_CgaCtaId ;  /* 0x00000000001579c3 */ /* 0x000ea20000008800 */
[----:B-1----:R-:W-:Y:S01]  /*4470*/  UMOV UR4, 0x400 ;  /* 0x0000040000047882 */ /* 0x002fe20000000000 */
[----:B------:R-:W-:Y:S01]  /*4480*/  SHF.L.U32 R3, R8, 0x1f, RZ ;  /* 0x0000001f08037819 */ /* 0x000fe200000006ff */
[----:B--2---:R-:W-:-:S09]  /*4490*/  ULEA UR21, UR21, UR4, 0x18 ;  /* 0x0000000415157291 */ /* 0x004fd2000f8ec0ff */
[----:B------:R-:W1:Y:S02]  /*44a0*/  SYNCS.PHASECHK.TRANS64.TRYWAIT P0, [UR21+0x280a8], R3 ;  /* 0x0280a803ff0075a7 */ /* 0x000e640008001115 */
[----:B-1----:R-:W-:Y:S05]  /*44b0*/  @!P0 BRA `(.L_x_80) ;  /* 0x000001d4005c8947 */ /* 0x002fea0003800000 */
.L_x_424:
[----:B------:R-:W-:Y:S05]  /*44c0*/  BRA.U UP3, `(.L_x_81) ;  /* 0x0000000103047547 */ /* 0x000fea000b800000 */
[----:B------:R-:W-:Y:S05]  /*44d0*/  BPT.TRAP 0x1 ;  /* 0x000000040000795c */ /* 0x000fea0000300000 */
.L_x_81:
[----:B------:R-:W-:Y:S01]  /*44e0*/  SHF.L.U32 R7, R7, 0x1f, RZ ;  /* 0x0000001f07077819 */ /* 0x000fe200000006ff */
[----:B-1----:R-:W-:Y:S02]  /*44f0*/  HFMA2 R3, -RZ, RZ, 0, 2.288818359375e-05 ;  /* 0x00000180ff037431 */ /* 0x002fe400000001ff */
[----:B------:R-:W-:Y:S01]  /*4500*/  IMAD.MOV.U32 R4, RZ, RZ, 0xa0 ;  /* 0x000000a0ff047424 */ /* 0x000fe200078e00ff */
[----:B------:R-:W1:Y:S02]  /*4510*/  SYNCS.PHASECHK.TRANS64.TRYWAIT P0, [UR21+0x28068], R7 ;  /* 0x02806807ff0075a7 */ /* 0x000e640008001115 */
[----:B-1----:R-:W-:Y:S05]  /*4520*/  @!P0 BRA `(.L_x_82) ;  /* 0x000001d400588947 */ /* 0x002fea0003800000 */
.L_x_426:
[----:B------:R-:W-:Y:S01]  /*4530*/  IMAD.MOV.U32 R2, RZ, RZ, 0xa8 ;  /* 0x000000a8ff027424 */ /* 0x000fe200078e00ff */
[----:B------:R-:W-:Y:S01]  /*4540*/  R2UR UR35, R4 ;  /* 0x00000000042372ca */ /* 0x000fe200000e0000 */
[----:B------:R-:W-:Y:S01]  /*4550*/  IMAD.MOV.U32 R4, RZ, RZ, 0xb0 ;  /* 0x000000b0ff047424 */ /* 0x000fe200078e00ff */
[----:B------:R-:W-:Y:S01]  /*4560*/  R2UR UR36, R3 ;  /* 0x00000000032472ca */ /* 0x000fe200000e0000 */
[----:B-1----:R-:W-:Y:S01]  /*4570*/  IMAD.MOV.U32 R0, RZ, RZ, 0x180 ;  /* 0x00000180ff007424 */ /* 0x002fe200078e00ff */
[----:B------:R-:W-:Y:S01]  /*4580*/  R2UR UR33, R2 ;  /* 0x00000000022172ca */ /* 0x000fe200000e0000 */
[----:B------:R-:W-:Y:S01]  /*4590*/  IMAD.MOV.U32 R2, RZ, RZ, 0xb8 ;  /* 0x000000b8ff027424 */ /* 0x000fe200078e00ff */
[----:B------:R-:W-:Y:S01]  /*45a0*/  R2UR UR31, R4 ;  /* 0x00000000041f72ca */ /* 0x000fe200000e0000 */
[----:B------:R-:W-:Y:S01]  /*45b0*/  IMAD.MOV.U32 R3, RZ, RZ, 0x180 ;  /* 0x00000180ff037424 */ /* 0x000fe200078e00ff */
[----:B------:R-:W-:Y:S01]  /*45c0*/  R2UR UR34, R0 ;  /* 0x00000000002272ca */ /* 0x000fe200000e0000 */
[----:B------:R-:W-:Y:S01]  /*45d0*/  IMAD.MOV.U32 R4, RZ, RZ, 0xc0 ;  /* 0x000000c0ff047424 */ /* 0x000fe200078e00ff */
[----:B------:R-:W-:Y:S01]  /*45e0*/  R2UR UR29, R2 ;  /* 0x00000000021d72ca */ /* 0x000fe200000e0000 */
[----:B------:R-:W-:Y:S01]  /*45f0*/  IMAD.MOV.U32 R2, RZ, RZ, 0xc8 ;  /* 0x000000c8ff027424 */ /* 0x000fe200078e00ff */
[----:B------:R-:W-:Y:S01]  /*4600*/  UIADD3 UR4, UPT, UPT, UR20, UR60, URZ ;  /* 0x0000003c14047290 */ /* 0x000fe2000fffe0ff */
[C---:B------:R-:W-:Y:S01]  /*4610*/  R2UR UR32, R3.reuse ;  /* 0x00000000032072ca */ /* 0x040fe200000e0000 */
[----:B------:R-:W-:Y:S01]  /*4620*/  UISETP.NE.U32.AND UP0, UPT, UR42, URZ, UPT ;  /* 0x000000ff2a00728c */ /* 0x000fe2000bf05070 */
[----:B------:R-:W-:Y:S01]  /*4630*/  R2UR UR30, R0 ;  /* 0x00000000001e72ca */ /* 0x000fe200000e0000 */
        /* <DEDUP_REMOVED lines=8> */
[----:B------:R-:W-:Y:S01]  /*46c0*/  IMAD.MOV.U32 R2, RZ, RZ, 0xd8 ;  /* 0x000000d8ff027424 */ /* 0x000fe200078e00ff */
[C---:B------:R-:W-:Y:S01]  /*46d0*/  R2UR UR26, R0.reuse ;  /* 0x00000000001a72ca */ /* 0x040fe200000e0000 */
[----:B------:R-:W-:Y:S01]  /*46e0*/  UIADD3 UR12, UPT, UPT, UR4, 0x200, URZ ;  /* 0x00000200040c7890 */ /* 0x000fe2000fffe0ff */
[----:B------:R-:W-:Y:S01]  /*46f0*/  R2UR UR24, R0 ;  /* 0x00000000001872ca */ /* 0x000fe200000e0000 */
[----:B------:R-:W-:Y:S01]  /*4700*/  UIADD3 UR10, UPT, UPT, UR4, 0x280, URZ ;  /* 0x00000280040a7890 */ /* 0x000fe2000fffe0ff */
[----:B------:R-:W-:Y:S01]  /*4710*/  R2UR UR20, R2 ;  /* 0x00000000021472ca */ /* 0x000fe200000e0000 */
[----:B------:R-:W-:Y:S01]  /*4720*/  UIADD3 UR8, UPT, UPT, UR4, 0x300, URZ ;  /* 0x0000030004087890 */ /* 0x000fe2000fffe0ff */
[----:B------:R-:W-:Y:S01]  /*4730*/  R2UR UR22, R0 ;  /* 0x00000000001672ca */ /* 0x000fe200000e0000 */
[----:B------:R-:W-:Y:S01]  /*4740*/  UMOV UR52, 0x0 ;  /* 0x0000000000347882 */ /* 0x000fe20000000000 */
[----:B------:R-:W-:Y:S01]  /*4750*/  UMOV UR53, 0x8210010 ;  /* 0x0821001000357882 */ /* 0x000fe20000000000 */
[----:B------:R-:W-:Y:S01]  /*4760*/  UMOV UR5, 0x40004040 ;  /* 0x4000404000057882 */ /* 0x000fe20000000000 */
[----:B------:R-:W-:Y:S01]  /*4770*/  UIADD3 UR6, UPT, UPT, UR4, 0x380, URZ ;  /* 0x0000038004067890 */ /* 0x000fe2000fffe0ff */
[----:B------:R1:W-:Y:S01]  /*4780*/  UTCHMMA tmem[UR35], gdesc[UR4], tmem[UR36], tmem[UR52], idesc[UR53], UP0 ;  /* 0x00ff3404230079ea */ /* 0x0003e20008000024 */
        /* <DEDUP_REMOVED lines=30> */
.L_x_83:
[----:B-1----:R-:W-:-:S09]  /*4970*/  UIADD3 UR4, UPT, UPT, UR21, 0x28098, URZ ;  /* 0x0002809815047890 */ /* 0x002fd2000fffe0ff */
[----:B------:R1:W-:Y:S01]  /*4980*/  UTCBAR [UR4], URZ ;  /* 0x000000ff040073e9 */ /* 0x0003e200080000ff */
[----:B------:R-:W-:Y:S05]  /*4990*/  BRA.U !UP1, `(.L_x_84) ;  /* 0x0000000109047547 */ /* 0x000fea000b800000 */
[----:B-1----:R-:W-:Y:S05]  /*49a0*/  BPT.TRAP 0x1 ;  /* 0x000000040000795c */ /* 0x002fea0000300000 */
.L_x_84:
[----:B-1----:R-:W-:-:S04]  /*49b0*/  ULEA UR4, UR56, UR21, 0x3 ;  /* 0x0000001538047291 */ /* 0x002fc8000f8e18ff */
[----:B------:R-:W-:-:S09]  /*49c0*/  UIADD3 UR4, UPT, UPT, UR4, 0x28038, URZ ;  /* 0x0002803804047890 */ /* 0x000fd2000fffe0ff */
[----:B------:R1:W-:Y:S01]  /*49d0*/  UTCBAR [UR4], URZ ;  /* 0x000000ff040073e9 */ /* 0x0003e200080000ff */
[----:B------:R-:W-:Y:S05]  /*49e0*/  BRA.U UP4, `(.L_x_85) ;  /* 0x0000000104047547 */ /* 0x000fea000b800000 */
[----:B-1----:R-:W-:Y:S05]  /*49f0*/  BPT.TRAP 0x1 ;  /* 0x000000040000795c */ /* 0x002fea0000300000 */
.L_x_85:
[----:B-1----:R-:W-:-:S09]  /*4a00*/  UIADD3 UR4, UPT, UPT, UR21, 0x28050, URZ ;  /* 0x0002805015047890 */ /* 0x002fd2000fffe0ff */
[----:B------:R1:W-:Y:S01]  /*4a10*/  UTCBAR [UR4], URZ ;  /* 0x000000ff040073e9 */ /* 0x0003e200080000ff */
[----:B------:R-:W-:Y:S05]  /*4a20*/  BRA.U UP3, `(.L_x_86) ;  /* 0x0000000103047547 */ /* 0x000fea000b800000 */
[----:B-1----:R-:W-:Y:S05]  /*4a30*/  BPT.TRAP 0x1 ;  /* 0x000000040000795c */ /* 0x002fea0000300000 */
.L_x_86:
[----:B------:R-:W-:-:S13]  /*4a40*/  ELECT P0, URZ, PT ;  /* 0x0000000000ff782f */ /* 0x000fda0003800000 */
[----:B-1----:R-:W-:Y:S05]  /*4a50*/  @!P0 EXIT ;  /* 0x000000000000894d */ /* 0x002fea0003800000 */
[----:B------:R-:W-:-:S09]  /*4a60*/  UIADD3 UR4, UPT, UPT, UR21, 0x28060, URZ ;  /* 0x0002806015047890 */ /* 0x000fd2000fffe0ff */
[----:B------:R1:W-:Y:S01]  /*4a70*/  UTCBAR [UR4], URZ ;  /* 0x000000ff040073e9 */ /* 0x0003e200080000ff */
[----:B------:R-:W-:Y:S01]  /*4a80*/  NOP ;  /* 0x0000000000007918 */ /* 0x000fe20000000000 */
[----:B-1----:R-:W-:Y:S05]  /*4a90*/  EXIT ;  /* 0x000000000000794d */ /* 0x002fea0003800000 */
.L_x_28:
[----:B------:R-:W-:-:S08]  /*4aa0*/  NOP ;  /* 0x0000000000007918 */ /* 0x000fd00000000000 */
[----:B------:R-:W1:-:S00]  /*4ab0*/  USETMAXREG.DEALLOC.CTAPOOL 0x60 ;  /* 0x00000060000079c8 */ /* 0x000e4000080e0500 */
[----:B-1----:R-:W1:Y:S01]  /*4ac0*/  S2R R0, SR_CTAID.X ;  /* 0x0000000000007919 */ /* 0x002e620000002500 */
[----:B------:R-:W2:Y:S01]  /*4ad0*/  LDCU UR4, c[0x0][0x380] ;  /* 0x00007000ff0477ac */ /* 0x000ea20008000800 */
[----:B-1----:R-:W-:-:S04]  /*4ae0*/  SHF.L.U32 R18, R0, 0x8, RZ ;  /* 0x0000000800127819 */ /* 0x002fc800000006ff */
[----:B--2---:R-:W-:-:S13]  /*4af0*/  ISETP.GE.U32.AND P0, PT, R18, UR4, PT ;  /* 0x0000000412007c0c */ /* 0x004fda000bf06070 */
[----:B------:R-:W-:Y:S05]  /*4b00*/  @P0 EXIT ;  /* 0x000000000000094d */ /* 0x000fea0003800000 */
[----:B------:R-:W1:Y:S01]  /*4b10*/  LDCU UR6, c[0x0][0x384] ;  /* 0x00007080ff0677ac */ /* 0x000e620008000800 */
[----:B------:R-:W2:Y:S01]  /*4b20*/  LDCU.64 UR46, c[0x0][0x358] ;  /* 0x00006b00ff2e77ac */ /* 0x000ea20008000a00 */
[----:B-1----:R-:W-:-:S09]  /*4b30*/  UISETP.NE.AND UP0, UPT, UR6, URZ, UPT ;  /* 0x000000ff0600728c */ /* 0x002fd2000bf05270 */
[----:B--2---:R-:W-:Y:S05]  /*4b40*/  BRA.U UP0, `(.L_x_87) ;  /* 0x0000005500b07547 */ /* 0x004fea000b800000 */
[----:B------:R-:W-:-:S09]  /*4b50*/  UISETP.NE.AND UP0, UPT, UR41, URZ, UPT ;  /* 0x000000ff2900728c */ /* 0x000fd2000bf05270 */
[----:B------:R-:W-:Y:S05]  /*4b60*/  BRA.U UP0, `(.L_x_88) ;  /* 0x0000000100047547 */ /* 0x000fea000b800000 */
[----:B------:R-:W-:Y:S05]  /*4b70*/  BPT.TRAP 0x1 ;  /* 0x000000040000795c */ /* 0x000fea0000300000 */
.L_x_88:
[----:B------:R-:W1:Y:S01]  /*4b80*/  S2R R17, SR_CgaCtaId ;  /* 0x0000000000117919 */ /* 0x000e620000008800 */
[----:B------:R-:W-:Y:S01]  /*4b90*/  IMAD.MOV.U32 R2, RZ, RZ, 0x1 ;  /* 0x00000001ff027424 */ /* 0x000fe200078e00ff */
[----:B------:R-:W-:Y:S02]  /*4ba0*/  MOV R4, 0x400 ;  /* 0x0000040000047802 */ /* 0x000fe40000000f00 */
[----:B------:R-:W-:Y:S02]  /*4bb0*/  LOP3.LUT P1, R19, R16, 0x7f, RZ, 0xc0, !PT ;  /* 0x0000007f10137812 */ /* 0x000fe4000782c0ff */
[----:B------:R-:W-:Y:S02]  /*4bc0*/  SHF.L.U32 R2, R2, 0x1f, RZ ;  /* 0x0000001f02027819 */ /* 0x000fe400000006ff */
[----:B-1----:R-:W-:-:S04]  /*4bd0*/  LEA R17, R17, R4, 0x18 ;  /* 0x0000000411117211 */ /* 0x002fc800078ec0ff */
[----:B------:R-:W1:Y:S02]  /*4be0*/  SYNCS.PHASECHK.TRANS64.TRYWAIT P0, [R17+URZ+0x280c0], R2 ;  /* 0x0280c002110075a7 */ /* 0x000e6400080011ff */
[----:B-1----:R-:W-:Y:S05]  /*4bf0*/  @!P0 BRA `(.L_x_89) ;  /* 0x000001cc00bc8947 */ /* 0x002fea0003800000 */
.L_x_427:
[----:B------:R-:W-:Y:S04]  /*4c00*/  BSSY.RECONVERGENT B6, `(.L_x_90) ;  /* 0x000023d000067945 */ /* 0x000fe80003800200 */
[----:B------:R-:W-:Y:S05]  /*4c10*/  @P1 BRA `(.L_x_91) ;  /* 0x0000002000ec1947 */ /* 0x000fea0003800000 */
[----:B------:R-:W2:Y:S01]  /*4c20*/  S2UR UR4, SR_CTAID.Z ;  /* 0x00000000000479c3 */ /* 0x000ea20000002700 */
[----:B------:R-:W3:Y:S01]  /*4c30*/  S2R R3, SR_CTAID.Y ;  /* 0x0000000000037919 */ /* 0x000ee20000002600 */
[----:B------:R-:W2:Y:S01]  /*4c40*/  LDCU UR5, c[0x0][0x370] ;  /* 0x00006e00ff0577ac */ /* 0x000ea20008000800 */
[----:B------:R-:W4:Y:S01]  /*4c50*/  LDCU UR6, c[0x0][0x374] ;  /* 0x00006e80ff0677ac */ /* 0x000f220008000800 */
[----:B--2---:R-:W-:-:S04]  /*4c60*/  UIMAD UR4, UR5, UR4, URZ ;  /* 0x00000004050472a4 */ /* 0x004fc8000f8e02ff */
[----:B------:R-:W-:-:S04]  /*4c70*/  UIADD3 UR4, UPT, UPT, URZ, -UR4, URZ ;  /* 0x80000004ff047290 */ /* 0x000fc8000fffe0ff */
[----:B----4-:R-:W-:Y:S01]  /*4c80*/  UIMAD UR4, UR4, UR6, URZ ;  /* 0x00000006040472a4 */ /* 0x010fe2000f8e02ff */
[----:B---3--:R-:W-:-:S05]  /*4c90*/  IMAD R3, R3, UR5, R0 ;  /* 0x0000000503037c24 */ /* 0x008fca000f8e0200 */
[----:B------:R-:W-:-:S13]  /*4ca0*/  ISETP.NE.AND P0, PT, R3, UR4, PT ;  /* 0x0000000403007c0c */ /* 0x000fda000bf05270 */
[----:B------:R-:W-:Y:S05]  /*4cb0*/  @P0 BRA `(.L_x_91) ;  /* 0x0000002000c40947 */ /* 0x000fea0003800000 */
[----:B------:R-:W2:Y:S01]  /*4cc0*/  LDC.64 R8, c[0x4][0xa0] ;  /* 0x01002800ff087b82 */ /* 0x000ea20000000a00 */
[----:B------:R-:W-:Y:S01]  /*4cd0*/  MOV R26, 0x0 ;  /* 0x00000000001a7802 */ /* 0x000fe20000000f00 */
[----:B------:R-:W3:Y:S01]  /*4ce0*/  LDCU.64 UR4, c[0x4][0xd0] ;  /* 0x01001a00ff0477ac */ /* 0x000ee20008000a00 */
[----:B------:R-:W-:Y:S01]  /*4cf0*/  IADD3 R25, P0, PT, R23, 0x8, RZ ;  /* 0x0000000817197810 */ /* 0x000fe20007f1e0ff */
[----:B------:R-:W-:Y:S01]  /*4d00*/  IMAD.MOV.U32 R6, RZ, RZ, R23 ;  /* 0x000000ffff067224 */ /* 0x000fe200078e0017 */
[----:B------:R-:W-:-:S03]  /*4d10*/  MOV R7, R22 ;  /* 0x0000001600077202 */ /* 0x000fc60000000f00 */
[----:B-1----:R1:W4:Y:S01]  /*4d20*/  LDC.64 R2, c[0x4][R26] ;  /* 0x010000001a027b82 */ /* 0x0023220000000a00 */
[----:B------:R-:W-:Y:S02]  /*4d30*/  IMAD.X R24, RZ, RZ, R22, P0 ;  /* 0x000000ffff187224 */ /* 0x000fe400000e0616 */
[----:B---3--:R-:W-:Y:S01]  /*4d40*/  IMAD.U32 R4, RZ, RZ, UR4 ;  /* 0x00000004ff047e24 */ /* 0x008fe2000f8e00ff */
[----:B------:R-:W-:Y:S01]  /*4d50*/  MOV R5, UR5 ;  /* 0x0000000500057c02 */ /* 0x000fe20008000f00 */
[----:B--2---:R1:W-:Y:S04]  /*4d60*/  STL.64 [R1], R8 ;  /* 0x0000000801007387 */ /* 0x0043e80000100a00 */
[----:B------:R-:W-:-:S07]  /*4d70*/  LEPC R20, `(.L_x_92) ;  /* 0x000000001014794e */ /* 0x000fce0000000000 */
[----:B-1--4-:R-:W-:Y:S05]  /*4d80*/  CALL.ABS.NOINC R2 ;  /* 0x0000000002007343 */ /* 0x012fea0003c00000 */
.L_x_92:
[----:B------:R-:W-:Y:S01]  /*4d90*/  IMAD.MOV.U32 R2, RZ, RZ, 0x3 ;  /* 0x00000003ff027424 */ /* 0x000fe200078e00ff */
[----:B------:R1:W2:Y:S01]  /*4da0*/  LDC.64 R8, c[0x4][R26] ;  /* 0x010000001a087b82 */ /* 0x0002a20000000a00 */
[----:B------:R-:W-:Y:S01]  /*4db0*/  IMAD.MOV.U32 R3, RZ, RZ, 0x4 ;  /* 0x00000004ff037424 */ /* 0x000fe200078e00ff */
[----:B------:R-:W3:Y:S01]  /*4dc0*/  LDCU.64 UR4, c[0x4][0xe8] ;  /* 0x01001d00ff0477ac */ /* 0x000ee20008000a00 */
[----:B------:R-:W-:Y:S01]  /*4dd0*/  MOV R6, R25 ;  /* 0x0000001900067202 */ /* 0x000fe20000000f00 */
[----:B------:R1:W-:Y:S01]  /*4de0*/  STL [R1+0x10], R2 ;  /* 0x0000100201007387 */ /* 0x0003e20000100800 */
[----:B------:R-:W-:-:S03]  /*4df0*/  MOV R7, R24 ;  /* 0x0000001800077202 */ /* 0x000fc60000000f00 */
[----:B------:R1:W-:Y:S01]  /*4e00*/  STL.64 [R1+0x8], R2 ;  /* 0x0000080201007387 */ /* 0x0003e20000100a00 */
[----:B---3--:R-:W-:Y:S01]  /*4e10*/  MOV R4, UR4 ;  /* 0x0000000400047c02 */ /* 0x008fe20008000f00 */
[----:B------:R-:W-:Y:S02]  /*4e20*/  IMAD.U32 R5, RZ, RZ, UR5 ;  /* 0x00000005ff057e24 */ /* 0x000fe4000f8e00ff */
[----:B------:R-:W-:-:S07]  /*4e30*/  LEPC R20, `(.L_x_93) ;  /* 0x000000001014794e */ /* 0x000fce0000000000 */
[----:B-12---:R-:W-:Y:S05]  /*4e40*/  CALL.ABS.NOINC R8 ;  /* 0x0000000008007343 */ /* 0x006fea0003c00000 */
.L_x_93:
[----:B------:R1:W2:Y:S01]  /*4e50*/  LDC.64 R2, c[0x4][R26] ;  /* 0x010000001a027b82 */ /* 0x0002a20000000a00 */
[----:B------:R-:W3:Y:S01]  /*4e60*/  LDCU.64 UR4, c[0x4][0xe0] ;  /* 0x01001c00ff0477ac */ /* 0x000ee20008000a00 */
[----:B------:R-:W-:Y:S01]  /*4e70*/  CS2R R6, SRZ ;  /* 0x0000000000067805 */ /* 0x000fe2000001ff00 */
[----:B---3--:R-:W-:Y:S01]  /*4e80*/  IMAD.U32 R4, RZ, RZ, UR4 ;  /* 0x00000004ff047e24 */ /* 0x008fe2000f8e00ff */
[----:B------:R-:W-:-:S04]  /*4e90*/  MOV R5, UR5 ;  /* 0x0000000500057c02 */ /* 0x000fc80008000f00 */
[----:B------:R-:W-:-:S07]  /*4ea0*/  LEPC R20, `(.L_x_94) ;  /* 0x000000001014794e */ /* 0x000fce0000000000 */
[----:B-12---:R-:W-:Y:S05]  /*4eb0*/  CALL.ABS.NOINC R2 ;  /* 0x0000000002007343 */ /* 0x006fea0003c00000 */
.L_x_94:
[----:B------:R1:W2:Y:S01]  /*4ec0*/  LDC.64 R2, c[0x4][R26] ;  /* 0x010000001a027b82 */ /* 0x0002a20000000a00 */
[----:B------:R-:W3:Y:S01]  /*4ed0*/  LDCU.64 UR4, c[0x4][0xf0] ;  /* 0x01001e00ff0477ac */ /* 0x000ee20008000a00 */
[----:B------:R-:W-:Y:S01]  /*4ee0*/  CS2R R6, SRZ ;  /* 0x0000000000067805 */ /* 0x000fe2000001ff00 */
[----:B---3--:R-:W-:Y:S01]  /*4ef0*/  IMAD.U32 R4, RZ, RZ, UR4 ;  /* 0x00000004ff047e24 */ /* 0x008fe2000f8e00ff */
[----:B------:R-:W-:-:S04]  /*4f00*/  MOV R5, UR5 ;  /* 0x0000000500057c02 */ /* 0x000fc80008000f00 */
[----:B------:R-:W-:-:S07]  /*4f10*/  LEPC R20, `(.L_x_95) ;  /* 0x000000001014794e */ /* 0x000fce0000000000 */
[----:B-12---:R-:W-:Y:S05]  /*4f20*/  CALL.ABS.NOINC R2 ;  /* 0x0000000002007343 */ /* 0x006fea0003c00000 */
.L_x_95:
[----:B------:R1:W2:Y:S01]  /*4f30*/  LDC.64 R2, c[0x4][R26] ;  /* 0x010000001a027b82 */ /* 0x0002a20000000a00 */
[----:B------:R-:W3:Y:S01]  /*4f40*/  LDCU.64 UR4, c[0x4][0xf8] ;  /* 0x01001f00ff0477ac */ /* 0x000ee20008000a00 */
[----:B------:R-:W-:Y:S01]  /*4f50*/  CS2R R6, SRZ ;  /* 0x0000000000067805 */ /* 0x000fe2000001ff00 */
[----:B---3--:R-:W-:Y:S01]  /*4f60*/  IMAD.U32 R4, RZ, RZ, UR4 ;  /* 0x00000004ff047e24 */ /* 0x008fe2000f8e00ff */
[----:B------:R-:W-:-:S04]  /*4f70*/  MOV R5, UR5 ;  /* 0x0000000500057c02 */ /* 0x000fc80008000f00 */
[----:B------:R-:W-:-:S07]  /*4f80*/  LEPC R20, `(.L_x_96) ;  /* 0x000000001014794e */ /* 0x000fce0000000000 */
[----:B-12---:R-:W-:Y:S05]  /*4f90*/  CALL.ABS.NOINC R2 ;  /* 0x0000000002007343 */ /* 0x006fea0003c00000 */
.L_x_96:
[----:B------:R-:W-:Y:S01]  /*4fa0*/  HFMA2 R0, -RZ, RZ, 0, 9.5367431640625e-07 ;  /* 0x00000010ff007431 */ /* 0x000fe200000001ff */
[----:B------:R1:W2:Y:S01]  /*4fb0*/  LDC.64 R2, c[0x4][R26] ;  /* 0x010000001a027b82 */ /* 0x0002a20000000a00 */
[----:B------:R-:W3:Y:S01]  /*4fc0*/  LDCU.64 UR4, c[0x4][0xc8] ;  /* 0x01001900ff0477ac */ /* 0x000ee20008000a00 */
[----:B------:R-:W-:Y:S01]  /*4fd0*/  MOV R6, R23 ;  /* 0x0000001700067202 */ /* 0x000fe20000000f00 */
[----:B------:R-:W-:Y:S01]  /*4fe0*/  IMAD.MOV.U32 R7, RZ, RZ, R22 ;  /* 0x000000ffff077224 */ /* 0x000fe200078e0016 */
[----:B------:R1:W-:Y:S01]  /*4ff0*/  STL [R1], R0 ;  /* 0x0000000001007387 */ /* 0x0003e20000100800 */
[----:B---3--:R-:W-:Y:S01]  /*5000*/  MOV R4, UR4 ;  /* 0x0000000400047c02 */ /* 0x008fe20008000f00 */
[----:B------:R-:W-:-:S04]  /*5010*/  IMAD.U32 R5, RZ, RZ, UR5 ;  /* 0x00000005ff057e24 */ /* 0x000fc8000f8e00ff */
[----:B------:R-:W-:-:S07]  /*5020*/  LEPC R20, `(.L_x_97) ;  /* 0x000000001014794e */ /* 0x000fce0000000000 */
[----:B-12---:R-:W-:Y:S05]  /*5030*/  CALL.ABS.NOINC R2 ;  /* 0x0000000002007343 */ /* 0x006fea0003c00000 */
.L_x_97:
[----:B------:R-:W1:Y:S01]  /*5040*/  S2R R0, SR_SWINHI ;  /* 0x0000000000007919 */ /* 0x000e620000002f00 */
[----:B------:R2:W3:Y:S01]  /*5050*/  LDC.64 R2, c[0x4][R26] ;  /* 0x010000001a027b82 */ /* 0x0004e20000000a00 */
[----:B------:R-:W4:Y:S01]  /*5060*/  LDCU.64 UR4, c[0x4][0x100] ;  /* 0x01002000ff0477ac */ /* 0x000f220008000a00 */
[----:B------:R-:W-:Y:S02]  /*5070*/  MOV R6, R23 ;  /* 0x0000001700067202 */ /* 0x000fe40000000f00 */
[----:B------:R-:W-:Y:S01]  /*5080*/  MOV R7, R22 ;  /* 0x0000001600077202 */ /* 0x000fe20000000f00 */
[----:B----4-:R-:W-:Y:S02]  /*5090*/  IMAD.U32 R4, RZ, RZ, UR4 ;  /* 0x00000004ff047e24 */ /* 0x010fe4000f8e00ff */
[----:B------:R-:W-:Y:S01]  /*50a0*/  IMAD.U32 R5, RZ, RZ, UR5 ;  /* 0x00000005ff057e24 */ /* 0x000fe2000f8e00ff */
[----:B------:R-:W-:Y:S02]  /*50b0*/  MOV R8, R17 ;  /* 0x0000001100087202 */ /* 0x000fe40000000f00 */
[----:B-1----:R-:W-:-:S05]  /*50c0*/  MOV R9, R0 ;  /* 0x0000000000097202 */ /* 0x002fca0000000f00 */
[----:B------:R2:W-:Y:S02]  /*50d0*/  STL.64 [R1], R8 ;  /* 0x0000000801007387 */ /* 0x0005e40000100a00 */
[----:B------:R-:W-:-:S07]  /*50e0*/  LEPC R20, `(.L_x_98) ;  /* 0x000000001014794e */ /* 0x000fce0000000000 */
[----:B--23--:R-:W-:Y:S05]  /*50f0*/  CALL.ABS.NOINC R2 ;  /* 0x0000000002007343 */ /* 0x00cfea0003c00000 */
.L_x_98:
[----:B------:R-:W1:Y:S01]  /*5100*/  LDC.64 R8, c[0x4][0xd8] ;  /* 0x01003600ff087b82 */ /* 0x000e620000000a00 */
[----:B------:R-:W2:Y:S01]  /*5110*/  LDCU.64 UR4, c[0x4][0xd0] ;  /* 0x01001a00ff0477ac */ /* 0x000ea20008000a00 */
[----:B------:R-:W-:Y:S02]  /*5120*/  MOV R6, R23 ;  /* 0x0000001700067202 */ /* 0x000fe40000000f00 */
[----:B------:R-:W-:-:S04]  /*5130*/  MOV R7, R22 ;  /* 0x0000001600077202 */ /* 0x000fc80000000f00 */
[----:B------:R3:W4:Y:S01]  /*5140*/  LDC.64 R2, c[0x4][R26] ;  /* 0x010000001a027b82 */ /* 0x0007220000000a00 */
[----:B--2---:R-:W-:Y:S02]  /*5150*/  IMAD.U32 R4, RZ, RZ, UR4 ;  /* 0x00000004ff047e24 */ /* 0x004fe4000f8e00ff */
[----:B------:R-:W-:Y:S01]  /*5160*/  IMAD.U32 R5, RZ, RZ, UR5 ;  /* 0x00000005ff057e24 */ /* 0x000fe2000f8e00ff */
[----:B-1----:R3:W-:Y:S04]  /*5170*/  STL.64 [R1], R8 ;  /* 0x0000000801007387 */ /* 0x0027e80000100a00 */
[----:B------:R-:W-:-:S07]  /*5180*/  LEPC R20, `(.L_x_99) ;  /* 0x000000001014794e */ /* 0x000fce0000000000 */
[----:B---34-:R-:W-:Y:S05]  /*5190*/  CALL.ABS.NOINC R2 ;  /* 0x0000000002007343 */ /* 0x018fea0003c00000 */
.L_x_99:
[----:B------:R-:W-:Y:S01]  /*51a0*/  HFMA2 R0, -RZ, RZ, 0, 2.384185791015625e-06 ;  /* 0x00000028ff007431 */ /* 0x000fe200000001ff */
        /* <DEDUP_REMOVED lines=9> */
.L_x_100:
        /* <DEDUP_REMOVED lines=10> */
.L_x_101:
[----:B------:R1:W2:Y:S01]  /*52e0*/  LDC.64 R2, c[0x4][R26] ;  /* 0x010000001a027b82 */ /* 0x0002a20000000a00 */
[----:B------:R-:W3:Y:S01]  /*52f0*/  LDCU.64 UR4, c[0x4][0xe0] ;  /* 0x01001c00ff0477ac */ /* 0x000ee20008000a00 */
[----:B------:R-:W-:Y:S01]  /*5300*/  CS2R R6, SRZ ;  /* 0x0000000000067805 */ /* 0x000fe2000001ff00 */
[----:B---3--:R-:W-:Y:S01]  /*5310*/  IMAD.U32 R4, RZ, RZ, UR4 ;  /* 0x00000004ff047e24 */ /* 0x008fe2000f8e00ff */
[----:B------:R-:W-:-:S04]  /*5320*/  MOV R5, UR5 ;  /* 0x0000000500057c02 */ /* 0x000fc80008000f00 */
[----:B------:R-:W-:-:S07]  /*5330*/  LEPC R20, `(.L_x_102) ;  /* 0x000000001014794e */ /* 0x000fce0000000000 */
[----:B-12---:R-:W-:Y:S05]  /*5340*/  CALL.ABS.NOINC R2 ;  /* 0x0000000002007343 */ /* 0x006fea0003c00000 */
.L_x_102:
[----:B------:R-:W-:Y:S01]  /*5350*/  HFMA2 R0, -RZ, RZ, 0, 4.76837158203125e-07 ;  /* 0x00000008ff007431 */ /* 0x000fe200000001ff */
        /* <DEDUP_REMOVED lines=9> */
.L_x_103:
[----:B------:R-:W-:Y:S01]  /*53f0*/  HFMA2 R0, -RZ, RZ, 0, 2.6226043701171875e-06 ;  /* 0x0000002cff007431 */ /* 0x000fe200000001ff */
        /* <DEDUP_REMOVED lines=9> */
.L_x_104:
[----:B------:R1:W2:Y:S01]  /*5490*/  LDC.64 R2, c[0x4][R26] ;  /* 0x010000001a027b82 */ /* 0x0002a20000000a00 */
[----:B------:R-:W3:Y:S01]  /*54a0*/  LDCU.64 UR4, c[0x4][0xe0] ;  /* 0x01001c00ff0477ac */ /* 0x000ee20008000a00 */
[----:B------:R-:W-:Y:S01]  /*54b0*/  CS2R R6, SRZ ;  /* 0x0000000000067805 */ /* 0x000fe2000001ff00 */
[----:B---3--:R-:W-:Y:S01]  /*54c0*/  IMAD.U32 R4, RZ, RZ, UR4 ;  /* 0x00000004ff047e24 */ /* 0x008fe2000f8e00ff */
[----:B------:R-:W-:-:S04]  /*54d0*/  MOV R5, UR5 ;  /* 0x0000000500057c02 */ /* 0x000fc80008000f00 */
[----:B------:R-:W-:-:S07]  /*54e0*/  LEPC R20, `(.L_x_105) ;  /* 0x000000001014794e */ /* 0x000fce0000000000 */
[----:B-12---:R-:W-:Y:S05]  /*54f0*/  CALL.ABS.NOINC R2 ;  /* 0x0000000002007343 */ /* 0x006fea0003c00000 */
.L_x_105:
        /* <DEDUP_REMOVED lines=10> */
.L_x_106:
[----:B------:R-:W-:Y:S01]  /*55a0*/  HFMA2 R0, -RZ, RZ, 0, 2.443790435791015625e-06 ;  /* 0x00000029ff007431 */ /* 0x000fe200000001ff */
        /* <DEDUP_REMOVED lines=9> */
.L_x_107:
        /* <DEDUP_REMOVED lines=10> */
.L_x_108:
        /* <DEDUP_REMOVED lines=10> */
.L_x_109:
[----:B------:R1:W2:Y:S01]  /*5780*/  LDC.64 R2, c[0x4][R26] ;  /* 0x010000001a027b82 */ /* 0x0002a20000000a00 */
[----:B------:R-:W3:Y:S01]  /*5790*/  LDCU.64 UR4, c[0x4][0xe0] ;  /* 0x01001c00ff0477ac */ /* 0x000ee20008000a00 */
[----:B------:R-:W-:Y:S01]  /*57a0*/  CS2R R6, SRZ ;  /* 0x0000000000067805 */ /* 0x000fe2000001ff00 */
[----:B---3--:R-:W-:Y:S01]  /*57b0*/  IMAD.U32 R4, RZ, RZ, UR4 ;  /* 0x00000004ff047e24 */ /* 0x008fe2000f8e00ff */
[----:B------:R-:W-:-:S04]  /*57c0*/  MOV R5, UR5 ;  /* 0x0000000500057c02 */ /* 0x000fc80008000f00 */
[----:B------:R-:W-:-:S07]  /*57d0*/  LEPC R20, `(.L_x_110) ;  /* 0x000000001014794e */ /* 0x000fce0000000000 */
[----:B-12---:R-:W-:Y:S05]  /*57e0*/  CALL.ABS.NOINC R2 ;  /* 0x0000000002007343 */ /* 0x006fea0003c00000 */
.L_x_110:
[----:B------:R-:W-:Y:S01]  /*57f0*/  HFMA2 R0, -RZ, RZ, 0, 3.814697265625e-06 ;  /* 0x00000040ff007431 */ /* 0x000fe200000001ff */
        /* <DEDUP_REMOVED lines=9> */
.L_x_111:
        /* <DEDUP_REMOVED lines=10> */
.L_x_112:
[----:B------:R1:W2:Y:S01]  /*5930*/  LDC.64 R2, c[0x4][R26] ;  /* 0x010000001a027b82 */ /* 0x0002a20000000a00 */
[----:B------:R-:W3:Y:S01]  /*5940*/  LDCU.64 UR4, c[0x4][0xe0] ;  /* 0x01001c00ff0477ac */ /* 0x000ee20008000a00 */
[----:B------:R-:W-:Y:S01]  /*5950*/  CS2R R6, SRZ ;  /* 0x0000000000067805 */ /* 0x000fe2000001ff00 */
[----:B---3--:R-:W-:Y:S01]  /*5960*/  IMAD.U32 R4, RZ, RZ, UR4 ;  /* 0x00000004ff047e24 */ /* 0x008fe2000f8e00ff */
[----:B------:R-:W-:-:S04]  /*5970*/  MOV R5, UR5 ;  /* 0x0000000500057c02 */ /* 0x000fc80008000f00 */
[----:B------:R-:W-:-:S07]  /*5980*/  LEPC R20, `(.L_x_113) ;  /* 0x000000001014794e */ /* 0x000fce0000000000 */
[----:B-12---:R-:W-:Y:S05]  /*5990*/  CALL.ABS.NOINC R2 ;  /* 0x0000000002007343 */ /* 0x006fea0003c00000 */
.L_x_113:
[----:B------:R-:W-:Y:S01]  /*59a0*/  HFMA2 R0, -RZ, RZ, 0, 1.1920928955078125e-07 ;  /* 0x00000002ff007431 */ /* 0x000fe200000001ff */
        /* <DEDUP_REMOVED lines=9> */
.L_x_114:
        /* <DEDUP_REMOVED lines=10> */
.L_x_115:
        /* <DEDUP_REMOVED lines=10> */
.L_x_116:
        /* <DEDUP_REMOVED lines=10> */
.L_x_117:
[----:B------:R1:W2:Y:S01]  /*5c20*/  LDC.64 R2, c[0x4][R26] ;  /* 0x010000001a027b82 */ /* 0x0002a20000000a00 */
[----:B------:R-:W3:Y:S01]  /*5c30*/  LDCU.64 UR4, c[0x4][0xe0] ;  /* 0x01001c00ff0477ac */ /* 0x000ee20008000a00 */
[----:B------:R-:W-:Y:S01]  /*5c40*/  CS2R R6, SRZ ;  /* 0x0000000000067805 */ /* 0x000fe2000001ff00 */
[----:B---3--:R-:W-:Y:S01]  /*5c50*/  IMAD.U32 R4, RZ, RZ, UR4 ;  /* 0x00000004ff047e24 */ /* 0x008fe2000f8e00ff */
[----:B------:R-:W-:-:S04]  /*5c60*/  MOV R5, UR5 ;  /* 0x0000000500057c02 */ /* 0x000fc80008000f00 */
[----:B------:R-:W-:-:S07]  /*5c70*/  LEPC R20, `(.L_x_118) ;  /* 0x000000001014794e */ /* 0x000fce0000000000 */
[----:B-12---:R-:W-:Y:S05]  /*5c80*/  CALL.ABS.NOINC R2 ;  /* 0x0000000002007343 */ /* 0x006fea0003c00000 */
.L_x_118:
[----:B------:R-:W-:Y:S01]  /*5c90*/  HFMA2 R0, -RZ, RZ, 0, 5.9604644775390625e-08 ;  /* 0x00000001ff007431 */ /* 0x000fe200000001ff */
        /* <DEDUP_REMOVED lines=9> */
.L_x_119:
        /* <DEDUP_REMOVED lines=10> */
.L_x_120:
[----:B------:R1:W2:Y:S01]  /*5dd0*/  LDC.64 R2, c[0x4][R26] ;  /* 0x010000001a027b82 */ /* 0x0002a20000000a00 */
[----:B------:R-:W3:Y:S01]  /*5de0*/  LDCU.64 UR4, c[0x4][0xe0] ;  /* 0x01001c00ff0477ac */ /* 0x000ee20008000a00 */
[----:B------:R-:W-:Y:S01]  /*5df0*/  CS2R R6, SRZ ;  /* 0x0000000000067805 */ /* 0x000fe2000001ff00 */
[----:B---3--:R-:W-:Y:S01]  /*5e00*/  IMAD.U32 R4, RZ, RZ, UR4 ;  /* 0x00000004ff047e24 */ /* 0x008fe2000f8e00ff */
[----:B------:R-:W-:-:S04]  /*5e10*/  MOV R5, UR5 ;  /* 0x0000000500057c02 */ /* 0x000fc80008000f00 */
[----:B------:R-:W-:-:S07]  /*5e20*/  LEPC R20, `(.L_x_121) ;  /* 0x000000001014794e */ /* 0x000fce0000000000 */
[----:B-12---:R-:W-:Y:S05]  /*5e30*/  CALL.ABS.NOINC R2 ;  /* 0x0000000002007343 */ /* 0x006fea0003c00000 */
.L_x_121:
        /* <DEDUP_REMOVED lines=10> */
.L_x_122:
        /* <DEDUP_REMOVED lines=10> */
.L_x_123:
        /* <DEDUP_REMOVED lines=10> */
.L_x_124:
        /* <DEDUP_REMOVED lines=10> */
.L_x_125:
        /* <DEDUP_REMOVED lines=10> */
.L_x_126:
        /* <DEDUP_REMOVED lines=10> */
.L_x_127:
[----:B------:R1:W2:Y:S01]  /*6200*/  LDC.64 R2, c[0x4][R26] ;  /* 0x010000001a027b82 */ /* 0x0002a20000000a00 */
[----:B------:R-:W3:Y:S01]  /*6210*/  LDCU.64 UR4, c[0x4][0xe0] ;  /* 0x01001c00ff0477ac */ /* 0x000ee20008000a00 */
[----:B------:R-:W-:Y:S01]  /*6220*/  CS2R R6, SRZ ;  /* 0x0000000000067805 */ /* 0x000fe2000001ff00 */
[----:B---3--:R-:W-:Y:S01]  /*6230*/  IMAD.U32 R4, RZ, RZ, UR4 ;  /* 0x00000004ff047e24 */ /* 0x008fe2000f8e00ff */
[----:B------:R-:W-:-:S04]  /*6240*/  MOV R5, UR5 ;  /* 0x0000000500057c02 */ /* 0x000fc80008000f00 */
[----:B------:R-:W-:-:S07]  /*6250*/  LEPC R20, `(.L_x_128) ;  /* 0x000000001014794e */ /* 0x000fce0000000000 */
[----:B-12---:R-:W-:Y:S05]  /*6260*/  CALL.ABS.NOINC R2 ;  /* 0x0000000002007343 */ /* 0x006fea0003c00000 */
.L_x_128:
        /* <DEDUP_REMOVED lines=10> */
.L_x_129:
        /* <DEDUP_REMOVED lines=10> */
.L_x_130:
[----:B------:R1:W2:Y:S01]  /*63b0*/  LDC.64 R2, c[0x4][R26] ;  /* 0x010000001a027b82 */ /* 0x0002a20000000a00 */
[----:B------:R-:W3:Y:S01]  /*63c0*/  LDCU.64 UR4, c[0x4][0xe0] ;  /* 0x01001c00ff0477ac */ /* 0x000ee20008000a00 */
[----:B------:R-:W-:Y:S01]  /*63d0*/  CS2R R6, SRZ ;  /* 0x0000000000067805 */ /* 0x000fe2000001ff00 */
[----:B---3--:R-:W-:Y:S01]  /*63e0*/  IMAD.U32 R4, RZ, RZ, UR4 ;  /* 0x00000004ff047e24 */ /* 0x008fe2000f8e00ff */
[----:B------:R-:W-:-:S04]  /*63f0*/  MOV R5, UR5 ;  /* 0x0000000500057c02 */ /* 0x000fc80008000f00 */
[----:B------:R-:W-:-:S07]  /*6400*/  LEPC R20, `(.L_x_131) ;  /* 0x000000001014794e */ /* 0x000fce0000000000 */
[----:B-12---:R-:W-:Y:S05]  /*6410*/  CALL.ABS.NOINC R2 ;  /* 0x0000000002007343 */ /* 0x006fea0003c00000 */
.L_x_131:
[----:B------:R-:W-:Y:S01]  /*6420*/  HFMA2 R0, -RZ, RZ, 0, 6.103515625e-05 ;  /* 0x00000400ff007431 */ /* 0x000fe200000001ff */
        /* <DEDUP_REMOVED lines=9> */
.L_x_132:
        /* <DEDUP_REMOVED lines=10> */
.L_x_133:
        /* <DEDUP_REMOVED lines=10> */
.L_x_134:
        /* <DEDUP_REMOVED lines=10> */
.L_x_135:
[----:B------:R1:W2:Y:S01]  /*66a0*/  LDC.64 R2, c[0x4][R26] ;  /* 0x010000001a027b82 */ /* 0x0002a20000000a00 */
[----:B------:R-:W3:Y:S01]  /*66b0*/  LDCU.64 UR4, c[0x4][0xe0] ;  /* 0x01001c00ff0477ac */ /* 0x000ee20008000a00 */
[----:B------:R-:W-:Y:S01]  /*66c0*/  CS2R R6, SRZ ;  /* 0x0000000000067805 */ /* 0x000fe2000001ff00 */
[----:B---3--:R-:W-:Y:S01]  /*66d0*/  IMAD.U32 R4, RZ, RZ, UR4 ;  /* 0x00000004ff047e24 */ /* 0x008fe2000f8e00ff */
[----:B------:R-:W-:-:S04]  /*66e0*/  MOV R5, UR5 ;  /* 0x0000000500057c02 */ /* 0x000fc80008000f00 */
[----:B------:R-:W-:-:S07]  /*66f0*/  LEPC R20, `(.L_x_136) ;  /* 0x000000001014794e */ /* 0x000fce0000000000 */
[----:B-12---:R-:W-:Y:S05]  /*6700*/  CALL.ABS.NOINC R2 ;  /* 0x0000000002007343 */ /* 0x006fea0003c00000 */
.L_x_136:
        /* <DEDUP_REMOVED lines=10> */
.L_x_137:
        /* <DEDUP_REMOVED lines=10> */
.L_x_138:
[----:B------:R1:W2:Y:S01]  /*6850*/  LDC.64 R2, c[0x4][R26] ;  /* 0x010000001a027b82 */ /* 0x0002a20000000a00 */
[----:B------:R-:W3:Y:S01]  /*6860*/  LDCU.64 UR4, c[0x4][0xe0] ;  /* 0x01001c00ff0477ac */ /* 0x000ee20008000a00 */
[----:B------:R-:W-:Y:S01]  /*6870*/  CS2R R6, SRZ ;  /* 0x0000000000067805 */ /* 0x000fe2000001ff00 */
[----:B---3--:R-:W-:Y:S01]  /*6880*/  IMAD.U32 R4, RZ, RZ, UR4 ;  /* 0x00000004ff047e24 */ /* 0x008fe2000f8e00ff */
[----:B------:R-:W-:-:S04]  /*6890*/  MOV R5, UR5 ;  /* 0x0000000500057c02 */ /* 0x000fc80008000f00 */
[----:B------:R-:W-:-:S07]  /*68a0*/  LEPC R20, `(.L_x_139) ;  /* 0x000000001014794e */ /* 0x000fce0000000000 */
[----:B-12---:R-:W-:Y:S05]  /*68b0*/  CALL.ABS.NOINC R2 ;  /* 0x0000000002007343 */ /* 0x006fea0003c00000 */
.L_x_139:
[----:B------:R-:W-:Y:S01]  /*68c0*/  HFMA2 R0, -RZ, RZ, 0, 3.0517578125e-05 ;  /* 0x00000200ff007431 */ /* 0x000fe200000001ff */
        /* <DEDUP_REMOVED lines=9> */
.L_x_140:
        /* <DEDUP_REMOVED lines=10> */
.L_x_141:
        /* <DEDUP_REMOVED lines=10> */
.L_x_142:
        /* <DEDUP_REMOVED lines=10> */
.L_x_143:
[----:B------:R1:W2:Y:S01]  /*6b40*/  LDC.64 R2, c[0x4][R26] ;  /* 0x010000001a027b82 */ /* 0x0002a20000000a00 */
[----:B------:R-:W3:Y:S01]  /*6b50*/  LDCU.64 UR4, c[0x4][0xe0] ;  /* 0x01001c00ff0477ac */ /* 0x000ee20008000a00 */
[----:B------:R-:W-:Y:S01]  /*6b60*/  CS2R R6, SRZ ;  /* 0x0000000000067805 */ /* 0x000fe2000001ff00 */
[----:B---3--:R-:W-:Y:S01]  /*6b70*/  IMAD.U32 R4, RZ, RZ, UR4 ;  /* 0x00000004ff047e24 */ /* 0x008fe2000f8e00ff */
[----:B------:R-:W-:-:S04]  /*6b80*/  MOV R5, UR5 ;  /* 0x0000000500057c02 */ /* 0x000fc80008000f00 */
[----:B------:R-:W-:-:S07]  /*6b90*/  LEPC R20, `(.L_x_144) ;  /* 0x000000001014794e */ /* 0x000fce0000000000 */
[----:B-12---:R-:W-:Y:S05]  /*6ba0*/  CALL.ABS.NOINC R2 ;  /* 0x0000000002007343 */ /* 0x006fea0003c00000 */
.L_x_144:
[----:B------:R1:W-:Y:S01]  /*6bb0*/  STL [R1], RZ ;  /* 0x000000ff01007387 */ /* 0x0003e20000100800 */
[----:B------:R1:W2:Y:S01]  /*6bc0*/  LDC.64 R2, c[0x4][R26] ;  /* 0x010000001a027b82 */ /* 0x0002a20000000a00 */
[----:B------:R-:W3:Y:S01]  /*6bd0*/  LDCU.64 UR4, c[0x4][0xc8] ;  /* 0x01001900ff0477ac */ /* 0x000ee20008000a00 */
[----:B------:R-:W-:Y:S02]  /*6be0*/  MOV R6, R23 ;  /* 0x0000001700067202 */ /* 0x000fe40000000f00 */
[----:B------:R-:W-:Y:S01]  /*6bf0*/  MOV R7, R22 ;  /* 0x0000001600077202 */ /* 0x000fe20000000f00 */
[----:B---3--:R-:W-:Y:S02]  /*6c00*/  IMAD.U32 R4, RZ, RZ, UR4 ;  /* 0x00000004ff047e24 */ /* 0x008fe4000f8e00ff */
[----:B------:R-:W-:Y:S02]  /*6c10*/  IMAD.U32 R5, RZ, RZ, UR5 ;  /* 0x00000005ff057e24 */ /* 0x000fe4000f8e00ff */
[----:B------:R-:W-:-:S07]  /*6c20*/  LEPC R20, `(.L_x_145) ;  /* 0x000000001014794e */ /* 0x000fce0000000000 */
[----:B-12---:R-:W-:Y:S05]  /*6c30*/  CALL.ABS.NOINC R2 ;  /* 0x0000000002007343 */ /* 0x006fea0003c00000 */
.L_x_145:
        /* <DEDUP_REMOVED lines=10> */
.L_x_146:
[----:B------:R1:W2:Y:S01]  /*6ce0*/  LDC.64 R2, c[0x4][R26] ;  /* 0x010000001a027b82 */ /* 0x0002a20000000a00 */
[----:B------:R-:W3:Y:S01]  /*6cf0*/  LDCU.64 UR4, c[0x4][0xe0] ;  /* 0x01001c00ff0477ac */ /* 0x000ee20008000a00 */
[----:B------:R-:W-:Y:S01]  /*6d00*/  CS2R R6, SRZ ;  /* 0x0000000000067805 */ /* 0x000fe2000001ff00 */
[----:B---3--:R-:W-:Y:S01]  /*6d10*/  IMAD.U32 R4, RZ, RZ, UR4 ;  /* 0x00000004ff047e24 */ /* 0x008fe2000f8e00ff */
[----:B------:R-:W-:-:S04]  /*6d20*/  MOV R5, UR5 ;  /* 0x0000000500057c02 */ /* 0x000fc80008000f00 */
[----:B------:R-:W-:-:S07]  /*6d30*/  LEPC R20, `(.L_x_147) ;  /* 0x000000001014794e */ /* 0x000fce0000000000 */
[----:B-12---:R-:W-:Y:S05]  /*6d40*/  CALL.ABS.NOINC R2 ;  /* 0x0000000002007343 */ /* 0x006fea0003c00000 */
.L_x_147:
[----:B------:R-:W-:Y:S01]  /*6d50*/  HFMA2 R0, -RZ, RZ, 0, 2 ;  /* 0x00004000ff007431 */ /* 0x000fe200000001ff */
        /* <DEDUP_REMOVED lines=9> */
.L_x_148:
        /* <DEDUP_REMOVED lines=10> */
.L_x_149:
        /* <DEDUP_REMOVED lines=10> */
.L_x_150:
[----:B------:R-:W1:Y:S01]  /*6f30*/  LDC.64 R2, c[0x4][0xa8] ;  /* 0x01002a00ff027b82 */ /* 0x000e620000000a00 */
[----:B------:R-:W2:Y:S01]  /*6f40*/  LDCU.64 UR4, c[0x4][0xd0] ;  /* 0x01001a00ff0477ac */ /* 0x000ea20008000a00 */
[----:B------:R-:W-:Y:S02]  /*6f50*/  MOV R6, R23 ;  /* 0x0000001700067202 */ /* 0x000fe40000000f00 */
[----:B------:R-:W-:-:S04]  /*6f60*/  MOV R7, R22 ;  /* 0x0000001600077202 */ /* 0x000fc80000000f00 */
[----:B------:R-:W3:Y:S01]  /*6f70*/  LDC.64 R26, c[0x4][R26] ;  /* 0x010000001a1a7b82 */ /* 0x000ee20000000a00 */
[----:B--2---:R-:W-:Y:S02]  /*6f80*/  IMAD.U32 R4, RZ, RZ, UR4 ;  /* 0x00000004ff047e24 */ /* 0x004fe4000f8e00ff */
[----:B------:R-:W-:Y:S01]  /*6f90*/  IMAD.U32 R5, RZ, RZ, UR5 ;  /* 0x00000005ff057e24 */ /* 0x000fe2000f8e00ff */
[----:B-1----:R1:W-:Y:S04]  /*6fa0*/  STL.64 [R1], R2 ;  /* 0x0000000201007387 */ /* 0x0023e80000100a00 */
[----:B------:R-:W-:-:S07]  /*6fb0*/  LEPC R20, `(.L_x_91) ;  /* 0x000000001014794e */ /* 0x000fce0000000000 */
[----:B-1-3--:R-:W-:Y:S05]  /*6fc0*/  CALL.ABS.NOINC R26 ;  /* 0x000000001a007343 */ /* 0x00afea0003c00000 */
.L_x_91:
[----:B------:R-:W-:Y:S05]  /*6fd0*/  BSYNC.RECONVERGENT B6 ;  /* 0x0000000000067941 */ /* 0x000fea0003800200 */
.L_x_90:
[----:B------:R-:W2:Y:S01]  /*6fe0*/  S2R R0, SR_SWINHI ;  /* 0x0000000000007919 */ /* 0x000ea20000002f00 */
[----:B------:R-:W-:Y:S01]  /*6ff0*/  IMAD.SHL.U32 R44, R16, 0x2, RZ ;  /* 0x00000002102c7824 */ /* 0x000fe200078e00ff */
[----:B------:R-:W3:Y:S04]  /*7000*/  LDCU.64 UR4, c[0x0][0x880] ;  /* 0x00011000ff0477ac */ /* 0x000ee80008000a00 */
[----:B------:R-:W-:Y:S02]  /*7010*/  LOP3.LUT R44, R44, 0xfe, RZ, 0xc0, !PT ;  /* 0x000000fe2c2c7812 */ /* 0x000fe400078ec0ff */
[----:B---3--:R-:W-:-:S04]  /*7020*/  ISETP.NE.U32.AND P6, PT, RZ, UR4, PT ;  /* 0x00000004ff007c0c */ /* 0x008fc8000bfc5070 */
[----:B------:R-:W-:Y:S02]  /*7030*/  ISETP.NE.AND.EX P6, PT, RZ, UR5, PT, P6 ;  /* 0x00000005ff007c0c */ /* 0x000fe4000bfc5360 */
[----:B-1----:R-:W-:Y:S02]  /*7040*/  MOV R2, R17 ;  /* 0x0000001100027202 */ /* 0x002fe40000000f00 */
[----:B--2---:R-:W-:-:S03]  /*7050*/  MOV R3, R0 ;  /* 0x0000000000037202 */ /* 0x004fc60000000f00 */
[----:B------:R-:W-:-:S03]  /*7060*/  IMAD.WIDE.U32 R44, R44, 0x2, R2 ;  /* 0x000000022c2c7825 */ /* 0x000fc600078e0002 */
[C---:B------:R-:W-:Y:S02]  /*7070*/  IADD3 R3, P2, PT, R44.reuse, 0x200, RZ ;  /* 0x000002002c037810 */ /* 0x040fe40007f5e0ff */
[C---:B------:R-:W-:Y:S02]  /*7080*/  IADD3 R5, P1, PT, R44.reuse, 0x800, RZ ;  /* 0x000008002c057810 */ /* 0x040fe40007f3e0ff */
[C---:B------:R-:W-:Y:S01]  /*7090*/  IADD3 R7, P0, PT, R44.reuse, 0xa00, RZ ;  /* 0x00000a002c077810 */ /* 0x040fe20007f1e0ff */
[--C-:B------:R-:W-:Y:S01]  /*70a0*/  IMAD.X R35, RZ, RZ, R45.reuse, P2 ;  /* 0x000000ffff237224 */ /* 0x100fe200010e062d */
[--C-:B------:R-:W-:Y:S01]  /*70b0*/  SHF.R.U64 R11, R44, 0x3, R45.reuse ;  /* 0x000000032c0b7819 */ /* 0x100fe2000000122d */
[--C-:B------:R-:W-:Y:S02]  /*70c0*/  IMAD.X R33, RZ, RZ, R45.reuse, P1 ;  /* 0x000000ffff217224 */ /* 0x100fe400008e062d */
[----:B------:R-:W-:Y:S01]  /*70d0*/  IMAD.X R31, RZ, RZ, R45, P0 ;  /* 0x000000ffff1f7224 */ /* 0x000fe200000e062d */
[----:B------:R-:W-:-:S02]  /*70e0*/  SHF.R.U64 R0, R3, 0x3, R35 ;  /* 0x0000000303007819 */ /* 0x000fc40000001223 */
[----:B------:R-:W-:Y:S02]  /*70f0*/  SHF.R.U64 R2, R5, 0x3, R33 ;  /* 0x0000000305027819 */ /* 0x000fe40000001221 */
[----:B------:R-:W-:Y:S02]  /*7100*/  LOP3.LUT R34, R3, 0x70, R0, 0x78, !PT ;  /* 0x0000007003227812 */ /* 0x000fe400078e7800 */
[----:B------:R-:W-:Y:S02]  /*7110*/  LOP3.LUT R32, R5, 0x70, R2, 0x78, !PT ;  /* 0x0000007005207812 */ /* 0x000fe400078e7802 */
[C---:B------:R-:W-:Y:S02]  /*7120*/  IADD3 R3, P3, PT, R44.reuse, 0x1000, RZ ;  /* 0x000010002c037810 */ /* 0x040fe40007f7e0ff */
[C---:B------:R-:W-:Y:S02]  /*7130*/  SHF.R.U64 R4, R7.reuse, 0x3, R31 ;  /* 0x0000000307047819 */ /* 0x040fe4000000121f */
[----:B------:R-:W-:Y:S01]  /*7140*/  IADD3 R5, P2, PT, R44, 0x1200, RZ ;  /* 0x000012002c057810 */ /* 0x000fe20007f5e0ff */
[----:B------:R-:W-:Y:S01]  /*7150*/  IMAD.X R29, RZ, RZ, R45, P3 ;  /* 0x000000ffff1d7224 */ /* 0x000fe200018e062d */
[----:B------:R-:W-:-:S02]  /*7160*/  LOP3.LUT R30, R7, 0x70, R4, 0x78, !PT ;  /* 0x00000070071e7812 */ /* 0x000fc400078e7804 */
[C---:B------:R-:W-:Y:S01]  /*7170*/  IADD3 R7, P1, PT, R44.reuse, 0x1800, RZ ;  /* 0x000018002c077810 */ /* 0x040fe20007f3e0ff */
[----:B------:R-:W-:Y:S01]  /*7180*/  IMAD.X R27, RZ, RZ, R45, P2 ;  /* 0x000000ffff1b7224 */ /* 0x000fe200010e062d */
[----:B------:R-:W-:Y:S02]  /*7190*/  IADD3 R9, P0, PT, R44, 0x1a00, RZ ;  /* 0x00001a002c097810 */ /* 0x000fe40007f1e0ff */
[----:B------:R-:W-:Y:S01]  /*71a0*/  SHF.R.U64 R0, R3, 0x3, R29 ;  /* 0x0000000303007819 */ /* 0x000fe2000000121d */
[----:B------:R-:W-:Y:S01]  /*71b0*/  IMAD.X R25, RZ, RZ, R45, P1 ;  /* 0x000000ffff197224 */ /* 0x000fe200008e062d */
[----:B------:R-:W-:Y:S01]  /*71c0*/  SHF.R.U64 R2, R5, 0x3, R27 ;  /* 0x0000000305027819 */ /* 0x000fe2000000121b */
[----:B------:R-:W-:Y:S01]  /*71d0*/  IMAD.X R23, RZ, RZ, R45, P0 ;  /* 0x000000ffff177224 */ /* 0x000fe200000e062d */
[----:B------:R-:W-:Y:S02]  /*71e0*/  LOP3.LUT R28, R3, 0x70, R0, 0x78, !PT ;  /* 0x00000070031c7812 */ /* 0x000fe400078e7800 */
[----:B------:R-:W-:-:S02]  /*71f0*/  LOP3.LUT R26, R5, 0x70, R2, 0x78, !PT ;  /* 0x00000070051a7812 */ /* 0x000fc400078e7802 */
[C---:B------:R-:W-:Y:S02]  /*7200*/  IADD3 R3, P3, PT, R44.reuse, 0x2000, RZ ;  /* 0x000020002c037810 */ /* 0x040fe40007f7e0ff */
[----:B------:R-:W-:Y:S02]  /*7210*/  SHF.R.U64 R4, R7, 0x3, R25 ;  /* 0x0000000307047819 */ /* 0x000fe40000001219 */
[C---:B------:R-:W-:Y:S01]  /*7220*/  IADD3 R5, P2, PT, R44.reuse, 0x2200, RZ ;  /* 0x000022002c057810 */ /* 0x040fe20007f5e0ff */
[----:B------:R-:W-:Y:S01]  /*7230*/  IMAD.X R21, RZ, RZ, R45, P3 ;  /* 0x000000ffff157224 */ /* 0x000fe200018e062d */
[----:B------:R-:W-:Y:S02]  /*7240*/  SHF.R.U64 R6, R9, 0x3, R23 ;  /* 0x0000000309067819 */ /* 0x000fe40000001217 */
[----:B------:R-:W-:Y:S01]  /*7250*/  LOP3.LUT R10, R44, 0x70, R11, 0x78, !PT ;  /* 0x000000702c0a7812 */ /* 0x000fe200078e780b */
[--C-:B------:R-:W-:Y:S01]  /*7260*/  IMAD.MOV.U32 R11, RZ, RZ, R45.reuse ;  /* 0x000000ffff0b7224 */ /* 0x100fe200078e002d */
[----:B------:R-:W-:Y:S01]  /*7270*/  LOP3.LUT R24, R7, 0x70, R4, 0x78, !PT ;  /* 0x0000007007187812 */ /* 0x000fe200078e7804 */
[----:B------:R-:W-:Y:S01]  /*7280*/  IMAD.X R15, RZ, RZ, R45, P2 ;  /* 0x000000ffff0f7224 */ /* 0x000fe200010e062d */
[----:B------:R-:W-:-:S02]  /*7290*/  LOP3.LUT R22, R9, 0x70, R6, 0x78, !PT ;  /* 0x0000007009167812 */ /* 0x000fc400078e7806 */
[C---:B------:R-:W-:Y:S01]  /*72a0*/  IADD3 R7, P1, PT, R44.reuse, 0x2800, RZ ;  /* 0x000028002c077810 */ /* 0x040fe20007f3e0ff */
[----:B------:R1:W-:Y:S01]  /*72b0*/  ST.E desc[UR46][R10.64], RZ ;  /* 0x000000ff0a007985 */ /* 0x0003e2000c10192e */
[C---:B------:R-:W-:Y:S02]  /*72c0*/  IADD3 R9, P0, PT, R44.reuse, 0x2a00, RZ ;  /* 0x00002a002c097810 */ /* 0x040fe40007f1e0ff */
[----:B------:R-:W-:Y:S01]  /*72d0*/  SHF.R.U64 R0, R3, 0x3, R21 ;  /* 0x0000000303007819 */ /* 0x000fe20000001215 */
[----:B------:R-:W-:Y:S01]  /*72e0*/  IMAD.X R13, RZ, RZ, R45, P1 ;  /* 0x000000ffff0d7224 */ /* 0x000fe200008e062d */
[----:B------:R-:W-:Y:S01]  /*72f0*/  SHF.R.U64 R2, R5, 0x3, R15 ;  /* 0x0000000305027819 */ /* 0x000fe2000000120f */
[----:B------:R2:W-:Y:S01]  /*7300*/  ST.E desc[UR46][R34.64], RZ ;  /* 0x000000ff22007985 */ /* 0x0005e2000c10192e */
[----:B------:R-:W-:Y:S02]  /*7310*/  LOP3.LUT R20, R3, 0x70, R0, 0x78, !PT ;  /* 0x0000007003147812 */ /* 0x000fe400078e7800 */
[----:B------:R-:W-:Y:S01]  /*7320*/  LOP3.LUT R14, R5, 0x70, R2, 0x78, !PT ;  /* 0x00000070050e7812 */ /* 0x000fe200078e7802 */
[----:B------:R3:W-:Y:S01]  /*7330*/  ST.E desc[UR46][R32.64], RZ ;  /* 0x000000ff20007985 */ /* 0x0007e2000c10192e */
[----:B------:R-:W-:-:S02]  /*7340*/  IADD3 R3, P3, PT, R44, 0x3000, RZ ;  /* 0x000030002c037810 */ /* 0x000fc40007f7e0ff */
[C---:B------:R-:W-:Y:S01]  /*7350*/  SHF.R.U64 R4, R7.reuse, 0x3, R13 ;  /* 0x0000000307047819 */ /* 0x040fe2000000120d */
[----:B------:R4:W-:Y:S01]  /*7360*/  ST.E desc[UR46][R30.64], RZ ;  /* 0x000000ff1e007985 */ /* 0x0009e2000c10192e */
[C---:B------:R-:W-:Y:S01]  /*7370*/  IADD3 R5, P2, PT, R44.reuse, 0x3200, RZ ;  /* 0x000032002c057810 */ /* 0x040fe20007f5e0ff */
[--C-:B------:R-:W-:Y:S01]  /*7380*/  IMAD.X R91, RZ, RZ, R45.reuse, P3 ;  /* 0x000000ffff5b7224 */ /* 0x100fe200018e062d */
[----:B------:R-:W-:Y:S01]  /*7390*/  LOP3.LUT R12, R7, 0x70, R4, 0x78, !PT ;  /* 0x00000070070c7812 */ /* 0x000fe200078e7804 */
[----:B------:R5:W-:Y:S01]  /*73a0*/  ST.E desc[UR46][R28.64], RZ ;  /* 0x000000ff1c007985 */ /* 0x000be2000c10192e */
[----:B------:R-:W-:Y:S01]  /*73b0*/  IADD3 R7, P1, PT, R44, 0x3800, RZ ;  /* 0x000038002c077810 */ /* 0x000fe20007f3e0ff */
[----:B------:R-:W-:Y:S01]  /*73c0*/  IMAD.X R89, RZ, RZ, R45, P2 ;  /* 0x000000ffff597224 */ /* 0x000fe200010e062d */
[----:B------:R-:W-:Y:S01]  /*73d0*/  SHF.R.U64 R0, R3, 0x3, R91 ;  /* 0x0000000303007819 */ /* 0x000fe2000000125b */
[----:B------:R5:W-:Y:S02]  /*73e0*/  ST.E desc[UR46][R26.64], RZ ;  /* 0x000000ff1a007985 */ /* 0x000be4000c10192e */
[----:B------:R-:W-:Y:S01]  /*73f0*/  IMAD.X R69, RZ, RZ, R45, P1 ;  /* 0x000000ffff457224 */ /* 0x000fe200008e062d */
[----:B------:R-:W-:Y:S01]  /*7400*/  SHF.R.U64 R2, R5, 0x3, R89 ;  /* 0x0000000305027819 */ /* 0x000fe20000001259 */
[----:B-1----:R-:W-:Y:S01]  /*7410*/  IMAD.X R11, RZ, RZ, R45, P0 ;  /* 0x000000ffff0b7224 */ /* 0x002fe200000e062d */
[----:B------:R-:W-:Y:S01]  /*7420*/  LOP3.LUT R90, R3, 0x70, R0, 0x78, !PT ;  /* 0x00000070035a7812 */ /* 0x000fe200078e7800 */
[----:B------:R1:W-:Y:S01]  /*7430*/  ST.E desc[UR46][R24.64], RZ ;  /* 0x000000ff18007985 */ /* 0x0003e2000c10192e */
[----:B------:R-:W-:-:S02]  /*7440*/  LOP3.LUT R88, R5, 0x70, R2, 0x78, !PT ;  /* 0x0000007005587812 */ /* 0x000fc400078e7802 */
[C---:B------:R-:W-:Y:S01]  /*7450*/  SHF.R.U64 R6, R9.reuse, 0x3, R11 ;  /* 0x0000000309067819 */ /* 0x040fe2000000120b */
[----:B------:R1:W-:Y:S01]  /*7460*/  ST.E desc[UR46][R22.64], RZ ;  /* 0x000000ff16007985 */ /* 0x0003e2000c10192e */
[C---:B------:R-:W-:Y:S02]  /*7470*/  IADD3 R3, P3, PT, R44.reuse, 0x4000, RZ ;  /* 0x000040002c037810 */ /* 0x040fe40007f7e0ff */
[----:B------:R-:W-:Y:S01]  /*7480*/  LOP3.LUT R10, R9, 0x70, R6, 0x78, !PT ;  /* 0x00000070090a7812 */ /* 0x000fe200078e7806 */
[----:B------:R1:W-:Y:S01]  /*7490*/  ST.E desc[UR46][R20.64], RZ ;  /* 0x000000ff14007985 */ /* 0x0003e2000c10192e */
[C---:B------:R-:W-:Y:S01]  /*74a0*/  IADD3 R9, P0, PT, R44.reuse, 0x3a00, RZ ;  /* 0x00003a002c097810 */ /* 0x040fe20007f1e0ff */
[----:B------:R-:W-:Y:S01]  /*74b0*/  IMAD.X R87, RZ, RZ, R45, P3 ;  /* 0x000000ffff577224 */ /* 0x000fe200018e062d */
[C---:B------:R-:W-:Y:S01]  /*74c0*/  SHF.R.U64 R4, R7.reuse, 0x3, R69 ;  /* 0x0000000307047819 */ /* 0x040fe20000001245 */
[----:B------:R1:W-:Y:S01]  /*74d0*/  ST.E desc[UR46][R14.64], RZ ;  /* 0x000000ff0e007985 */ /* 0x0003e2000c10192e */
[C---:B------:R-:W-:Y:S01]  /*74e0*/  IADD3 R5, P2, PT, R44.reuse, 0x4200, RZ ;  /* 0x000042002c057810 */ /* 0x040fe20007f5e0ff */
[--C-:B------:R-:W-:Y:S01]  /*74f0*/  IMAD.X R67, RZ, RZ, R45.reuse, P0 ;  /* 0x000000ffff437224 */ /* 0x100fe200000e062d */
[----:B------:R-:W-:Y:S01]  /*7500*/  LOP3.LUT R68, R7, 0x70, R4, 0x78, !PT ;  /* 0x0000007007447812 */ /* 0x000fe200078e7804 */
[----:B------:R1:W-:Y:S01]  /*7510*/  ST.E desc[UR46][R12.64], RZ ;  /* 0x000000ff0c007985 */ /* 0x0003e2000c10192e */
[C---:B------:R-:W-:Y:S01]  /*7520*/  IADD3 R7, P1, PT, R44.reuse, 0x4800, RZ ;  /* 0x000048002c077810 */ /* 0x040fe20007f3e0ff */
[----:B------:R-:W-:Y:S01]  /*7530*/  IMAD.X R65, RZ, RZ, R45, P2 ;  /* 0x000000ffff417224 */ /* 0x000fe200010e062d */
[----:B------:R-:W-:Y:S01]  /*7540*/  SHF.R.U64 R6, R9, 0x3, R67 ;  /* 0x0000000309067819 */ /* 0x000fe20000001243 */
[----:B------:R1:W-:Y:S01]  /*7550*/  ST.E desc[UR46][R10.64], RZ ;  /* 0x000000ff0a007985 */ /* 0x0003e2000c10192e */
[----:B------:R-:W-:Y:S01]  /*7560*/  SHF.R.U64 R0, R3, 0x3, R87 ;  /* 0x0000000303007819 */ /* 0x000fe20000001257 */
[----:B------:R-:W-:Y:S01]  /*7570*/  IMAD.X R63, RZ, RZ, R45, P1 ;  /* 0x000000ffff3f7224 */ /* 0x000fe200008e062d */
[----:B------:R-:W-:Y:S01]  /*7580*/  LOP3.LUT R66, R9, 0x70, R6, 0x78, !PT ;  /* 0x0000007009427812 */ /* 0x000fe200078e7806 */
[----:B------:R-:W-:Y:S01]  /*7590*/  ST.E desc[UR46][R90.64], RZ ;  /* 0x000000ff5a007985 */ /* 0x000fe2000c10192e */
[----:B------:R-:W-:-:S02]  /*75a0*/  IADD3 R9, P0, PT, R44, 0x4a00, RZ ;  /* 0x00004a002c097810 */ /* 0x000fc40007f1e0ff */
[----:B------:R-:W-:Y:S01]  /*75b0*/  SHF.R.U64 R2, R5, 0x3, R65 ;  /* 0x0000000305027819 */ /* 0x000fe20000001241 */
[----:B------:R-:W-:Y:S01]  /*75c0*/  ST.E desc[UR46][R88.64], RZ ;  /* 0x000000ff58007985 */ /* 0x000fe2000c10192e */
[----:B------:R-:W-:Y:S01]  /*75d0*/  LOP3.LUT R86, R3, 0x70, R0, 0x78, !PT ;  /* 0x0000007003567812 */ /* 0x000fe200078e7800 */
[----:B------:R-:W-:Y:S01]  /*75e0*/  IMAD.X R85, RZ, RZ, R45, P0 ;  /* 0x000000ffff557224 */ /* 0x000fe200000e062d */
[----:B------:R-:W-:Y:S01]  /*75f0*/  LOP3.LUT R64, R5, 0x70, R2, 0x78, !PT ;  /* 0x0000007005407812 */ /* 0x000fe200078e7802 */
[----:B------:R1:W-:Y:S01]  /*7600*/  ST.E desc[UR46][R68.64], RZ ;  /* 0x000000ff44007985 */ /* 0x0003e2000c10192e */
[C---:B------:R-:W-:Y:S02]  /*7610*/  IADD3 R3, P3, PT, R44.reuse, 0x5000, RZ ;  /* 0x000050002c037810 */ /* 0x040fe40007f7e0ff */
[----:B------:R-:W-:Y:S01]  /*7620*/  SHF.R.U64 R4, R7, 0x3, R63 ;  /* 0x0000000307047819 */ /* 0x000fe2000000123f */
[----:B------:R1:W-:Y:S01]  /*7630*/  ST.E desc[UR46][R66.64], RZ ;  /* 0x000000ff42007985 */ /* 0x0003e2000c10192e */
[C---:B------:R-:W-:Y:S01]  /*7640*/  IADD3 R5, P2, PT, R44.reuse, 0x5200, RZ ;  /* 0x000052002c057810 */ /* 0x040fe20007f5e0ff */
[----:B------:R-:W-:Y:S01]  /*7650*/  IMAD.X R83, RZ, RZ, R45, P3 ;  /* 0x000000ffff537224 */ /* 0x000fe200018e062d */
[----:B------:R-:W-:Y:S01]  /*7660*/  SHF.R.U64 R6, R9, 0x3, R85 ;  /* 0x0000000309067819 */ /* 0x000fe20000001255 */
[----:B------:R-:W-:Y:S01]  /*7670*/  ST.E desc[UR46][R86.64], RZ ;  /* 0x000000ff56007985 */ /* 0x000fe2000c10192e */
[----:B------:R-:W-:Y:S01]  /*7680*/  LOP3.LUT R62, R7, 0x70, R4, 0x78, !PT ;  /* 0x00000070073e7812 */ /* 0x000fe200078e7804 */
[----:B------:R-:W-:Y:S01]  /*7690*/  IMAD.X R81, RZ, RZ, R45, P2 ;  /* 0x000000ffff517224 */ /* 0x000fe200010e062d */
[----:B------:R-:W-:Y:S01]  /*76a0*/  LOP3.LUT R84, R9, 0x70, R6, 0x78, !PT ;  /* 0x0000007009547812 */ /* 0x000fe200078e7806 */
[----:B------:R1:W-:Y:S01]  /*76b0*/  ST.E desc[UR46][R64.64], RZ ;  /* 0x000000ff40007985 */ /* 0x0003e2000c10192e */
[----:B------:R-:W-:-:S02]  /*76c0*/  IADD3 R7, P1, PT, R44, 0x5800, RZ ;  /* 0x000058002c077810 */ /* 0x000fc40007f3e0ff */
[C---:B------:R-:W-:Y:S01]  /*76d0*/  IADD3 R9, P0, PT, R44.reuse, 0x5a00, RZ ;  /* 0x00005a002c097810 */ /* 0x040fe20007f1e0ff */
[----:B------:R1:W-:Y:S01]  /*76e0*/  ST.E desc[UR46][R62.64], RZ ;  /* 0x000000ff3e007985 */ /* 0x0003e2000c10192e */
[----:B------:R-:W-:Y:S01]  /*76f0*/  SHF.R.U64 R0, R3, 0x3, R83 ;  /* 0x0000000303007819 */ /* 0x000fe20000001253 */
[----:B------:R-:W-:Y:S01]  /*7700*/  IMAD.X R79, RZ, RZ, R45, P1 ;  /* 0x000000ffff4f7224 */ /* 0x000fe200008e062d */
[----:B------:R-:W-:Y:S01]  /*7710*/  SHF.R.U64 R2, R5, 0x3, R81 ;  /* 0x0000000305027819 */ /* 0x000fe20000001251 */
[----:B------:R-:W-:Y:S01]  /*7720*/  IMAD.X R77, RZ, RZ, R45, P0 ;  /* 0x000000ffff4d7224 */ /* 0x000fe200000e062d */
[----:B------:R-:W-:Y:S01]  /*7730*/  LOP3.LUT R82, R3, 0x70, R0, 0x78, !PT ;  /* 0x0000007003527812 */ /* 0x000fe200078e7800 */
[----:B------:R1:W-:Y:S01]  /*7740*/  ST.E desc[UR46][R84.64], RZ ;  /* 0x000000ff54007985 */ /* 0x0003e2000c10192e */
[----:B------:R-:W-:Y:S02]  /*7750*/  LOP3.LUT R80, R5, 0x70, R2, 0x78, !PT ;  /* 0x0000007005507812 */ /* 0x000fe400078e7802 */
[----:B------:R-:W-:Y:S01]  /*7760*/  IADD3 R3, P3, PT, R44, 0x6000, RZ ;  /* 0x000060002c037810 */ /* 0x000fe20007f7e0ff */
[----:B------:R-:W-:Y:S01]  /*7770*/  ST.E desc[UR46][R82.64], RZ ;  /* 0x000000ff52007985 */ /* 0x000fe2000c10192e */
[----:B------:R-:W-:-:S02]  /*7780*/  SHF.R.U64 R4, R7, 0x3, R79 ;  /* 0x0000000307047819 */ /* 0x000fc4000000124f */
[C---:B------:R-:W-:Y:S01]  /*7790*/  IADD3 R5, P2, PT, R44.reuse, 0x6200, RZ ;  /* 0x000062002c057810 */ /* 0x040fe20007f5e0ff */
[----:B------:R-:W-:Y:S01]  /*77a0*/  IMAD.X R75, RZ, RZ, R45, P3 ;  /* 0x000000ffff4b7224 */ /* 0x000fe200018e062d */
[----:B------:R-:W-:Y:S01]  /*77b0*/  SHF.R.U64 R6, R9, 0x3, R77 ;  /* 0x0000000309067819 */ /* 0x000fe2000000124d */
[----:B------:R1:W-:Y:S01]  /*77c0*/  ST.E desc[UR46][R80.64], RZ ;  /* 0x000000ff50007985 */ /* 0x0003e2000c10192e */
[----:B------:R-:W-:Y:S01]  /*77d0*/  LOP3.LUT R78, R7, 0x70, R4, 0x78, !PT ;  /* 0x00000070074e7812 */ /* 0x000fe200078e7804 */
[----:B------:R-:W-:Y:S01]  /*77e0*/  IMAD.X R73, RZ, RZ, R45, P2 ;  /* 0x000000ffff497224 */ /* 0x000fe200010e062d */
[----:B------:R-:W-:Y:S02]  /*77f0*/  LOP3.LUT R76, R9, 0x70, R6, 0x78, !PT ;  /* 0x00000070094c7812 */ /* 0x000fe400078e7806 */
[C---:B------:R-:W-:Y:S01]  /*7800*/  IADD3 R7, P1, PT, R44.reuse, 0x6800, RZ ;  /* 0x000068002c077810 */ /* 0x040fe20007f3e0ff */
[----:B------:R1:W-:Y:S01]  /*7810*/  ST.E desc[UR46][R78.64], RZ ;  /* 0x000000ff4e007985 */ /* 0x0003e2000c10192e */
[----:B------:R-:W-:-:S02]  /*7820*/  IADD3 R9, P0, PT, R44, 0x6a00, RZ ;  /* 0x00006a002c097810 */ /* 0x000fc40007f1e0ff */
        /* <DEDUP_REMOVED lines=28> */
[----:B------:R1:W-:Y:S01]  /*79f0*/  ST.E desc[UR46][R58.64], RZ ;  /* 0x000000ff3a007985 */ /* 0x0003e2000c10192e */
        /* <DEDUP_REMOVED lines=34> */
[----:B--2---:R-:W-:Y:S01]  /*7c20*/  IMAD.X R35, RZ, RZ, R45, P0 ;  /* 0x000000ffff237224 */ /* 0x004fe200000e062d */
[----:B------:R-:W-:Y:S01]  /*7c30*/  LOP3.LUT R40, R3, 0x70, R0, 0x78, !PT ;  /* 0x0000007003287812 */ /* 0x000fe200078e7800 */
[----:B------:R2:W-:Y:S01]  /*7c40*/  ST.E desc[UR46][R42.64], RZ ;  /* 0x000000ff2a007985 */ /* 0x0005e2000c10192e */
[----:B------:R-:W-:Y:S02]  /*7c50*/  LOP3.LUT R38, R5, 0x70, R2, 0x78, !PT ;  /* 0x0000007005267812 */ /* 0x000fe400078e7802 */
[----:B------:R-:W-:Y:S01]  /*7c60*/  IADD3 R3, P1, PT, R44, 0x2400, RZ ;  /* 0x000024002c037810 */ /* 0x000fe20007f3e0ff */
[----:B------:R2:W-:Y:S01]  /*7c70*/  ST.E desc[UR46][R40.64], RZ ;  /* 0x000000ff28007985 */ /* 0x0005e2000c10192e */
[----:B------:R-:W-:-:S02]  /*7c80*/  SHF.R.U64 R0, R7, 0x3, R37 ;  /* 0x0000000307007819 */ /* 0x000fc40000001225 */
[C---:B------:R-:W-:Y:S01]  /*7c90*/  IADD3 R5, P0, PT, R44.reuse, 0x2600, RZ ;  /* 0x000026002c057810 */ /* 0x040fe20007f1e0ff */
[----:B---3--:R-:W-:Y:S01]  /*7ca0*/  IMAD.X R33, RZ, RZ, R45, P1 ;  /* 0x000000ffff217224 */ /* 0x008fe200008e062d */
[----:B------:R-:W-:Y:S01]  /*7cb0*/  SHF.R.U64 R2, R9, 0x3, R35 ;  /* 0x0000000309027819 */ /* 0x000fe20000001223 */
[----:B------:R2:W-:Y:S01]  /*7cc0*/  ST.E desc[UR46][R38.64], RZ ;  /* 0x000000ff26007985 */ /* 0x0005e2000c10192e */
[----:B------:R-:W-:Y:S01]  /*7cd0*/  LOP3.LUT R36, R7, 0x70, R0, 0x78, !PT ;  /* 0x0000007007247812 */ /* 0x000fe200078e7800 */
[----:B----4-:R-:W-:Y:S01]  /*7ce0*/  IMAD.X R31, RZ, RZ, R45, P0 ;  /* 0x000000ffff1f7224 */ /* 0x010fe200000e062d */
[----:B------:R-:W-:Y:S02]  /*7cf0*/  LOP3.LUT R34, R9, 0x70, R2, 0x78, !PT ;  /* 0x0000007009227812 */ /* 0x000fe400078e7802 */
[C---:B------:R-:W-:Y:S01]  /*7d00*/  IADD3 R7, P1, PT, R44.reuse, 0x2c00, RZ ;  /* 0x00002c002c077810 */ /* 0x040fe20007f3e0ff */
[----:B------:R2:W-:Y:S01]  /*7d10*/  ST.E desc[UR46][R36.64], RZ ;  /* 0x000000ff24007985 */ /* 0x0005e2000c10192e */
[----:B------:R-:W-:-:S02]  /*7d20*/  IADD3 R9, P0, PT, R44, 0x2e00, RZ ;  /* 0x00002e002c097810 */ /* 0x000fc40007f1e0ff */
[----:B------:R-:W-:Y:S01]  /*7d30*/  SHF.R.U64 R0, R3, 0x3, R33 ;  /* 0x0000000303007819 */ /* 0x000fe20000001221 */
[----:B-----5:R-:W-:Y:S01]  /*7d40*/  IMAD.X R29, RZ, RZ, R45, P1 ;  /* 0x000000ffff1d7224 */ /* 0x020fe200008e062d */
        /* <DEDUP_REMOVED lines=9> */
[----:B-1----:R-:W-:Y:S01]  /*7de0*/  IMAD.X R25, RZ, RZ, R45, P1 ;  /* 0x000000ffff197224 */ /* 0x002fe200008e062d */
        /* <DEDUP_REMOVED lines=15> */
[----:B------:R-:W-:Y:S01]  /*7ee0*/  SHF.R.U64 R0, R7, 0x3, R21 ;  /* 0x0000000307007819 */ /* 0x000fe20000001215 */
[----:B------:R2:W-:Y:S01]  /*7ef0*/  ST.E desc[UR46][R24.64], RZ ;  /* 0x000000ff18007985 */ /* 0x0005e2000c10192e */
[----:B------:R-:W-:-:S02]  /*7f00*/  SHF.R.U64 R2, R9, 0x3, R15 ;  /* 0x0000000309027819 */ /* 0x000fc4000000120f */
[----:B------:R-:W-:Y:S01]  /*7f10*/  LOP3.LUT R20, R7, 0x70, R0, 0x78, !PT ;  /* 0x0000007007147812 */ /* 0x000fe200078e7800 */
[----:B------:R2:W-:Y:S01]  /*7f20*/  ST.E desc[UR46][R22.64], RZ ;  /* 0x000000ff16007985 */ /* 0x0005e2000c10192e */
[----:B------:R-:W-:Y:S02]  /*7f30*/  LOP3.LUT R14, R9, 0x70, R2, 0x78, !PT ;  /* 0x00000070090e7812 */ /* 0x000fe400078e7802 */
[C---:B------:R-:W-:Y:S01]  /*7f40*/  IADD3 R0, P1, PT, R44.reuse, 0x4400, RZ ;  /* 0x000044002c007810 */ /* 0x040fe20007f3e0ff */
[----:B------:R2:W-:Y:S01]  /*7f50*/  ST.E desc[UR46][R20.64], RZ ;  /* 0x000000ff14007985 */ /* 0x0005e2000c10192e */
[----:B------:R-:W-:-:S03]  /*7f60*/  IADD3 R2, P0, PT, R44, 0x4600, RZ ;  /* 0x000046002c027810 */ /* 0x000fc60007f1e0ff */
[--C-:B------:R-:W-:Y:S01]  /*7f70*/  IMAD.X R13, RZ, RZ, R45.reuse, P1 ;  /* 0x000000ffff0d7224 */ /* 0x100fe200008e062d */
[C---:B------:R-:W-:Y:S01]  /*7f80*/  IADD3 R4, P1, PT, R44.reuse, 0x4c00, RZ ;  /* 0x00004c002c047810 */ /* 0x040fe20007f3e0ff */
[----:B------:R-:W-:Y:S01]  /*7f90*/  IMAD.X R11, RZ, RZ, R45, P0 ;  /* 0x000000ffff0b7224 */ /* 0x000fe200000e062d */
[----:B------:R-:W-:Y:S01]  /*7fa0*/  IADD3 R6, P0, PT, R44, 0x4e00, RZ ;  /* 0x00004e002c067810 */ /* 0x000fe20007f1e0ff */
[----:B------:R2:W-:Y:S01]  /*7fb0*/  ST.E desc[UR46][R14.64], RZ ;  /* 0x000000ff0e007985 */ /* 0x0005e2000c10192e */
[----:B------:R-:W-:Y:S01]  /*7fc0*/  SHF.R.U64 R3, R0, 0x3, R13 ;  /* 0x0000000300037819 */ /* 0x000fe2000000120d */
[----:B------:R-:W-:Y:S01]  /*7fd0*/  IMAD.X R9, RZ, RZ, R45, P1 ;  /* 0x000000ffff097224 */ /* 0x000fe200008e062d */
[----:B------:R-:W-:Y:S01]  /*7fe0*/  SHF.R.U64 R5, R2, 0x3, R11 ;  /* 0x0000000302057819 */ /* 0x000fe2000000120b */
[----:B------:R-:W-:Y:S01]  /*7ff0*/  IMAD.X R7, RZ, RZ, R45, P0 ;  /* 0x000000ffff077224 */ /* 0x000fe200000e062d */
[----:B------:R-:W-:Y:S02]  /*8000*/  LOP3.LUT R12, R0, 0x70, R3, 0x78, !PT ;  /* 0x00000070000c7812 */ /* 0x000fe400078e7803 */
[----:B------:R-:W-:-:S02]  /*8010*/  LOP3.LUT R10, R2, 0x70, R5, 0x78, !PT ;  /* 0x00000070020a7812 */ /* 0x000fc400078e7805 */
[----:B------:R-:W-:Y:S01]  /*8020*/  IADD3 R0, P1, PT, R44, 0x5400, RZ ;  /* 0x000054002c007810 */ /* 0x000fe20007f3e0ff */
[----:B------:R2:W-:Y:S01]  /*8030*/  ST.E desc[UR46][R12.64], RZ ;  /* 0x000000ff0c007985 */ /* 0x0005e2000c10192e */
[----:B------:R-:W-:Y:S02]  /*8040*/  SHF.R.U64 R3, R4, 0x3, R9 ;  /* 0x0000000304037819 */ /* 0x000fe40000001209 */
[----:B------:R-:W-:Y:S01]  /*8050*/  IADD3 R2, P0, PT, R44, 0x5600, RZ ;  /* 0x000056002c027810 */ /* 0x000fe20007f1e0ff */
[----:B------:R-:W-:Y:S01]  /*8060*/  IMAD.X R69, RZ, RZ, R45, P1 ;  /* 0x000000ffff457224 */ /* 0x000fe200008e062d */
[----:B------:R-:W-:Y:S01]  /*8070*/  LOP3.LUT R8, R4, 0x70, R3, 0x78, !PT ;  /* 0x0000007004087812 */ /* 0x000fe200078e7803 */
[----:B------:R2:W-:Y:S01]  /*8080*/  ST.E desc[UR46][R10.64], RZ ;  /* 0x000000ff0a007985 */ /* 0x0005e2000c10192e */
[----:B------:R-:W-:Y:S01]  /*8090*/  SHF.R.U64 R5, R6, 0x3, R7 ;  /* 0x0000000306057819 */ /* 0x000fe20000001207 */
[----:B------:R-:W-:Y:S01]  /*80a0*/  IMAD.X R67, RZ, RZ, R45, P0 ;  /* 0x000000ffff437224 */ /* 0x000fe200000e062d */
[C---:B------:R-:W-:Y:S01]  /*80b0*/  IADD3 R4, P1, PT, R44.reuse, 0x5c00, RZ ;  /* 0x00005c002c047810 */ /* 0x040fe20007f3e0ff */
[----:B------:R2:W-:Y:S01]  /*80c0*/  ST.E desc[UR46][R8.64], RZ ;  /* 0x000000ff08007985 */ /* 0x0005e2000c10192e */
[----:B------:R-:W-:-:S02]  /*80d0*/  IADD3 R16, P0, PT, R44, 0x5e00, RZ ;  /* 0x00005e002c107810 */ /* 0x000fc40007f1e0ff */
[----:B------:R-:W-:Y:S01]  /*80e0*/  LOP3.LUT R6, R6, 0x70, R5, 0x78, !PT ;  /* 0x0000007006067812 */ /* 0x000fe200078e7805 */
[----:B------:R-:W-:Y:S01]  /*80f0*/  IMAD.X R65, RZ, RZ, R45, P1 ;  /* 0x000000ffff417224 */ /* 0x000fe200008e062d */
[----:B------:R-:W-:Y:S01]  /*8100*/  SHF.R.U64 R3, R0, 0x3, R69 ;  /* 0x0000000300037819 */ /* 0x000fe20000001245 */
[----:B------:R-:W-:Y:S01]  /*8110*/  IMAD.X R63, RZ, RZ, R45, P0 ;  /* 0x000000ffff3f7224 */ /* 0x000fe200000e062d */
[----:B------:R-:W-:Y:S01]  /*8120*/  SHF.R.U64 R5, R2, 0x3, R67 ;  /* 0x0000000302057819 */ /* 0x000fe20000001243 */
[----:B------:R2:W-:Y:S01]  /*8130*/  ST.E desc[UR46][R6.64], RZ ;  /* 0x000000ff06007985 */ /* 0x0005e2000c10192e */
[----:B------:R-:W-:Y:S02]  /*8140*/  LOP3.LUT R68, R0, 0x70, R3, 0x78, !PT ;  /* 0x0000007000447812 */ /* 0x000fe400078e7803 */
[----:B------:R-:W-:Y:S02]  /*8150*/  LOP3.LUT R66, R2, 0x70, R5, 0x78, !PT ;  /* 0x0000007002427812 */ /* 0x000fe400078e7805 */
[----:B------:R-:W-:Y:S01]  /*8160*/  IADD3 R0, P1, PT, R44, 0x6400, RZ ;  /* 0x000064002c007810 */ /* 0x000fe20007f3e0ff */
[----:B------:R2:W-:Y:S01]  /*8170*/  ST.E desc[UR46][R68.64], RZ ;  /* 0x000000ff44007985 */ /* 0x0005e2000c10192e */
[----:B------:R-:W-:-:S02]  /*8180*/  SHF.R.U64 R3, R4, 0x3, R65 ;  /* 0x0000000304037819 */ /* 0x000fc40000001241 */
[----:B------:R-:W-:Y:S01]  /*8190*/  IADD3 R2, P0, PT, R44, 0x6600, RZ ;  /* 0x000066002c027810 */ /* 0x000fe20007f1e0ff */
        /* <DEDUP_REMOVED lines=41> */
[----:B------:R-:W-:-:S03]  /*8430*/  LOP3.LUT R70, R16, 0x70, R5, 0x78, !PT ;  /* 0x0000007010467812 */ /* 0x000fc600078e7805 */
[----:B------:R2:W-:Y:S01]  /*8440*/  ST.E desc[UR46][R72.64], RZ ;  /* 0x000000ff48007985 */ /* 0x0005e2000c10192e */
[----:B------:R-:W1:Y:S01]  /*8450*/  S2R R2, SR_CTAID.Y ;  /* 0x0000000000027919 */ /* 0x000e620000002600 */
[----:B------:R-:W3:Y:S02]  /*8460*/  S2R R0, SR_CTAID.Z ;  /* 0x0000000000007919 */ /* 0x000ee40000002700 */
[----:B------:R2:W-:Y:S01]  /*8470*/  ST.E desc[UR46][R70.64], RZ ;  /* 0x000000ff46007985 */ /* 0x0005e2000c10192e */
[----:B------:R-:W-:Y:S05]  /*8480*/  @!P6 BRA `(.L_x_151) ;  /* 0x000000000090e947 */ /* 0x000fea0003800000 */
[----:B------:R-:W4:Y:S01]  /*8490*/  LDCU UR4, c[0x0][0x380] ;  /* 0x00007000ff0477ac */ /* 0x000f220008000800 */
[----:B------:R-:W-:Y:S01]  /*84a0*/  IADD3 R3, PT, PT, R19, R18, RZ ;  /* 0x0000001213037210 */ /* 0x000fe20007ffe0ff */
[----:B------:R-:W-:Y:S03]  /*84b0*/  BSSY.RECONVERGENT B0, `(.L_x_151) ;  /* 0x0000021000007945 */ /* 0x000fe60003800200 */
[----:B----4-:R-:W-:-:S13]  /*84c0*/  ISETP.GE.AND P0, PT, R3, UR4, PT ;  /* 0x0000000403007c0c */ /* 0x010fda000bf06270 */
[----:B------:R-:W-:Y:S05]  /*84d0*/  @P0 BRA `(.L_x_152) ;  /* 0x0000000000780947 */ /* 0x000fea0003800000 */
[----:B------:R-:W2:Y:S01]  /*84e0*/  LDCU UR4, c[0x0][0x38c] ;  /* 0x00007180ff0477ac */ /* 0x000ea20008000800 */
[----:B------:R-:W3:Y:S01]  /*84f0*/  LDCU UR5, c[0x0][0x890] ;  /* 0x00011200ff0577ac */ /* 0x000ee20008000800 */
[----:B------:R-:W4:Y:S01]  /*8500*/  LDCU.64 UR6, c[0x0][0x888] ;  /* 0x00011100ff0677ac */ /* 0x000f220008000a00 */
[----:B--2---:R-:W2:Y:S01]  /*8510*/  I2F.U32.RP R8, UR4 ;  /* 0x0000000400087d06 */ /* 0x004ea20008209000 */
[----:B------:R-:W-:-:S07]  /*8520*/  ISETP.NE.U32.AND P0, PT, RZ, UR4, PT ;  /* 0x00000004ff007c0c */ /* 0x000fce000bf05070 */
[----:B--2---:R-:W2:Y:S02]  /*8530*/  MUFU.RCP R6, R8 ;  /* 0x0000000800067308 */ /* 0x004ea40000001000 */
[----:B--2---:R-:W-:-:S06]  /*8540*/  IADD3 R6, PT, PT, R6, 0xffffffe, RZ ;  /* 0x0ffffffe06067810 */ /* 0x004fcc0007ffe0ff */
[----:B------:R-:W2:Y:S02]  /*8550*/  F2I.FTZ.U32.TRUNC.NTZ R5, R6 ;  /* 0x0000000600057305 */ /* 0x000ea4000021f000 */
[----:B--2---:R-:W-:-:S05]  /*8560*/  IADD3 R4, PT, PT, RZ, -R5, RZ ;  /* 0x80000005ff047210 */ /* 0x004fca0007ffe0ff */
[----:B------:R-:W-:Y:S02]  /*8570*/  IMAD R7, R4, UR4, RZ ;  /* 0x0000000404077c24 */ /* 0x000fe4000f8e02ff */
[----:B------:R-:W-:-:S05]  /*8580*/  HFMA2 R4, -RZ, RZ, 0, 0 ;  /* 0x00000000ff047431 */ /* 0x000fca00000001ff */
[----:B------:R-:W-:-:S04]  /*8590*/  IMAD.HI.U32 R5, R5, R7, R4 ;  /* 0x0000000705057227 */ /* 0x000fc800078e0004 */
[----:B---3--:R-:W-:Y:S02]  /*85a0*/  IMAD R4, R0, UR5, R3 ;  /* 0x0000000500047c24 */ /* 0x008fe4000f8e0203 */
[----:B-1----:R-:W-:-:S04]  /*85b0*/  IMAD.HI.U32 R5, R5, R2, RZ ;  /* 0x0000000205057227 */ /* 0x002fc800078e00ff */
[----:B------:R-:W-:-:S04]  /*85c0*/  IMAD.MOV R7, RZ, RZ, -R5 ;  /* 0x000000ffff077224 */ /* 0x000fc800078e0a05 */
[----:B------:R-:W-:-:S05]  /*85d0*/  IMAD R7, R7, UR4, R2 ;  /* 0x0000000407077c24 */ /* 0x000fca000f8e0202 */
[----:B------:R-:W-:-:S13]  /*85e0*/  ISETP.GE.U32.AND P2, PT, R7, UR4, PT ;  /* 0x0000000407007c0c */ /* 0x000fda000bf46070 */
[----:B------:R-:W-:Y:S02]  /*85f0*/  @P2 IADD3 R7, PT, PT, R7, -UR4, RZ ;  /* 0x8000000407072c10 */ /* 0x000fe4000fffe0ff */
[----:B------:R-:W-:Y:S02]  /*8600*/  @P2 IADD3 R5, PT, PT, R5, 0x1, RZ ;  /* 0x0000000105052810 */ /* 0x000fe40007ffe0ff */
[----:B------:R-:W-:Y:S02]  /*8610*/  ISETP.GE.U32.AND P1, PT, R7, UR4, PT ;  /* 0x0000000407007c0c */ /* 0x000fe4000bf26070 */
[----:B------:R-:W1:Y:S11]  /*8620*/  LDC.64 R6, c[0x0][0x880] ;  /* 0x00022000ff067b82 */ /* 0x000e760000000a00 */
[----:B------:R-:W-:Y:S01]  /*8630*/  @P1 VIADD R5, R5, 0x1 ;  /* 0x0000000105051836 */ /* 0x000fe20000000000 */
[----:B------:R-:W-:-:S04]  /*8640*/  @!P0 LOP3.LUT R5, RZ, UR4, RZ, 0x33, !PT ;  /* 0x00000004ff058c12 */ /* 0x000fc8000f8e33ff */
[C---:B------:R-:W-:Y:S01]  /*8650*/  IADD3 R3, PT, PT, -R5.reuse, RZ, RZ ;  /* 0x000000ff05037210 */ /* 0x040fe20007ffe1ff */
[----:B----4-:R-:W-:-:S04]  /*8660*/  IMAD R5, R5, UR7, R4 ;  /* 0x0000000705057c24 */ /* 0x010fc8000f8e0204 */
[----:B------:R-:W-:Y:S01]  /*8670*/  IMAD R4, R3, UR4, R2 ;  /* 0x0000000403047c24 */ /* 0x000fe2000f8e0202 */
[----:B------:R-:W-:-:S03]  /*8680*/  MOV R3, 0xff800000 ;  /* 0xff80000000037802 */ /* 0x000fc60000000f00 */
[----:B------:R-:W-:-:S04]  /*8690*/  IMAD R5, R4, UR6, R5 ;  /* 0x0000000604057c24 */ /* 0x000fc8000f8e0205 */
[----:B-1----:R-:W-:-:S05]  /*86a0*/  IMAD.WIDE.U32 R6, R5, 0x4, R6 ;  /* 0x0000000405067825 */ /* 0x002fca00078e0006 */
[----:B------:R4:W-:Y:S02]  /*86b0*/  STG.E desc[UR46][R6.64], R3 ;  /* 0x0000000306007986 */ /* 0x0009e4000c10192e */
.L_x_152:
[----:B------:R-:W-:Y:S05]  /*86c0*/  BSYNC.RECONVERGENT B0 ;  /* 0x0000000000007941 */ /* 0x000fea0003800200 */
.L_x_151:
[----:B------:R-:W-:-:S09]  /*86d0*/  UISETP.NE.AND UP0, UPT, UR41, URZ, UPT ;  /* 0x000000ff2900728c */ /* 0x000fd2000bf05270 */
[----:B------:R-:W-:Y:S05]  /*86e0*/  BRA.U UP0, `(.L_x_153) ;  /* 0x0000000100047547 */ /* 0x000fea000b800000 */
[----:B------:R-:W-:Y:S05]  /*86f0*/  BPT.TRAP 0x1 ;  /* 0x000000040000795c */ /* 0x000fea0000300000 */
.L_x_153:
[C---:B----4-:R-:W-:Y:S01]  /*8700*/  IADD3 R3, P3, PT, R44.reuse, 0x8000, RZ ;  /* 0x000080002c037810 */ /* 0x050fe20007f7e0ff */
[----:B------:R4:W-:Y:S01]  /*8710*/  SYNCS.ARRIVE.TRANS64.A1T0 RZ, [R17+URZ+0x280b0], RZ ;  /* 0x0280b0ff11ff79a7 */ /* 0x0009e200081000ff */
[C---:B--2---:R-:W-:Y:S01]  /*8720*/  IADD3 R7, P1, PT, R44.reuse, 0x8800, RZ ;  /* 0x000088002c077810 */ /* 0x044fe20007f3e0ff */
[----:B------:R-:W-:Y:S01]  /*8730*/  STL.64 [R1+0x78], R18 ;  /* 0x0000781201007387 */ /* 0x000fe20000100a00 */
[C---:B------:R-:W-:Y:S01]  /*8740*/  IADD3 R9, P0, PT, R44.reuse, 0x8a00, RZ ;  /* 0x00008a002c097810 */ /* 0x040fe20007f1e0ff */
[--C-:B------:R-:W-:Y:S01]  /*8750*/  IMAD.X R55, RZ, RZ, R45.reuse, P3 ;  /* 0x000000ffff377224 */ /* 0x100fe200018e062d */
[----:B------:R-:W-:Y:S01]  /*8760*/  IADD3 R5, P2, PT, R44, 0x8200, RZ ;  /* 0x000082002c057810 */ /* 0x000fe20007f5e0ff */
[--C-:B------:R-:W-:Y:S01]  /*8770*/  IMAD.X R51, RZ, RZ, R45.reuse, P1 ;  /* 0x000000ffff337224 */ /* 0x100fe200008e062d */
[----:B------:R-:W-:Y:S01]  /*8780*/  UISETP.NE.AND UP0, UPT, UR41, URZ, UPT ;  /* 0x000000ff2900728c */ /* 0x000fe2000bf05270 */
[----:B------:R-:W-:Y:S01]  /*8790*/  IMAD.X R49, RZ, RZ, R45, P0 ;  /* 0x000000ffff317224 */ /* 0x000fe200000e062d */
[----:B------:R-:W-:Y:S01]  /*87a0*/  SHF.R.U64 R4, R3, 0x3, R55 ;  /* 0x0000000303047819 */ /* 0x000fe20000001237 */
[----:B------:R-:W-:Y:S01]  /*87b0*/  IMAD.X R53, RZ, RZ, R45, P2 ;  /* 0x000000ffff357224 */ /* 0x000fe200010e062d */
[----:B------:R-:W-:-:S02]  /*87c0*/  SHF.R.U64 R8, R7, 0x3, R51 ;  /* 0x0000000307087819 */ /* 0x000fc40000001233 */
[----:B------:R-:W-:Y:S02]  /*87d0*/  LOP3.LUT R54, R3, 0x70, R4, 0x78, !PT ;  /* 0x0000007003367812 */ /* 0x000fe400078e7804 */
[C---:B------:R-:W-:Y:S02]  /*87e0*/  IADD3 R3, P3, PT, R44.reuse, 0x9000, RZ ;  /* 0x000090002c037810 */ /* 0x040fe40007f7e0ff */
[----:B------:R-:W-:Y:S01]  /*87f0*/  LOP3.LUT R50, R7, 0x70, R8, 0x78, !PT ;  /* 0x0000007007327812 */ /* 0x000fe200078e7808 */
[----:B------:R-:W-:Y:S01]  /*8800*/  ST.E desc[UR46][R54.64], RZ ;  /* 0x000000ff36007985 */ /* 0x000fe2000c10192e */
[----:B------:R-:W-:Y:S01]  /*8810*/  IADD3 R7, P1, PT, R44, 0x9800, RZ ;  /* 0x000098002c077810 */ /* 0x000fe20007f3e0ff */
[----:B------:R-:W-:Y:S01]  /*8820*/  IMAD.X R47, RZ, RZ, R45, P3 ;  /* 0x000000ffff2f7224 */ /* 0x000fe200018e062d */
[----:B------:R-:W-:Y:S02]  /*8830*/  SHF.R.U64 R10, R9, 0x3, R49 ;  /* 0x00000003090a7819 */ /* 0x000fe40000001231 */
[----:B------:R-:W-:Y:S01]  /*8840*/  SHF.R.U64 R6, R5, 0x3, R53 ;  /* 0x0000000305067819 */ /* 0x000fe20000001235 */
[----:B------:R-:W-:Y:S01]  /*8850*/  IMAD.X R41, RZ, RZ, R45, P1 ;  /* 0x000000ffff297224 */ /* 0x000fe200008e062d */
[----:B------:R-:W-:-:S02]  /*8860*/  SHF.R.U64 R4, R3, 0x3, R47 ;  /* 0x0000000303047819 */ /* 0x000fc4000000122f */
[----:B------:R-:W-:Y:S02]  /*8870*/  LOP3.LUT R48, R9, 0x70, R10, 0x78, !PT ;  /* 0x0000007009307812 */ /* 0x000fe400078e780a */
[----:B------:R-:W-:Y:S02]  /*8880*/  LOP3.LUT R46, R3, 0x70, R4, 0x78, !PT ;  /* 0x00000070032e7812 */ /* 0x000fe400078e7804 */
[C---:B------:R-:W-:Y:S02]  /*8890*/  IADD3 R3, P3, PT, R44.reuse, 0xa000, RZ ;  /* 0x0000a0002c037810 */ /* 0x040fe40007f7e0ff */
[----:B------:R-:W-:Y:S02]  /*88a0*/  IADD3 R9, P0, PT, R44, 0x9a00, RZ ;  /* 0x00009a002c097810 */ /* 0x000fe40007f1e0ff */
[----:B------:R-:W-:Y:S01]  /*88b0*/  SHF.R.U64 R8, R7, 0x3, R41 ;  /* 0x0000000307087819 */ /* 0x000fe20000001229 */
[--C-:B------:R-:W-:Y:S01]  /*88c0*/  IMAD.X R37, RZ, RZ, R45.reuse, P3 ;  /* 0x000000ffff257224 */ /* 0x100fe200018e062d */
[----:B------:R-:W-:Y:S01]  /*88d0*/  LOP3.LUT R52, R5, 0x70, R6, 0x78, !PT ;  /* 0x0000007005347812 */ /* 0x000fe200078e7806 */
[----:B------:R-:W-:Y:S01]  /*88e0*/  IMAD.X R39, RZ, RZ, R45, P0 ;  /* 0x000000ffff277224 */ /* 0x000fe200000e062d */
[----:B------:R-:W-:-:S02]  /*88f0*/  LOP3.LUT R40, R7, 0x70, R8, 0x78, !PT ;  /* 0x0000007007287812 */ /* 0x000fc400078e7808 */
[C---:B------:R-:W-:Y:S01]  /*8900*/  IADD3 R7, P1, PT, R44.reuse, 0xa800, RZ ;  /* 0x0000a8002c077810 */ /* 0x040fe20007f3e0ff */
[----:B------:R-:W-:Y:S01]  /*8910*/  ST.E desc[UR46][R52.64], RZ ;  /* 0x000000ff34007985 */ /* 0x000fe2000c10192e */
[----:B------:R-:W-:Y:S02]  /*8920*/  SHF.R.U64 R4, R3, 0x3, R37 ;  /* 0x0000000303047819 */ /* 0x000fe40000001225 */
[----:B------:R-:W-:Y:S01]  /*8930*/  SHF.R.U64 R10, R9, 0x3, R39 ;  /* 0x00000003090a7819 */ /* 0x000fe20000001227 */
[--C-:B------:R-:W-:Y:S01]  /*8940*/  IMAD.X R33, RZ, RZ, R45.reuse, P1 ;  /* 0x000000ffff217224 */ /* 0x100fe200008e062d */
[----:B------:R-:W-:Y:S01]  /*8950*/  LOP3.LUT R36, R3, 0x70, R4, 0x78, !PT ;  /* 0x0000007003247812 */ /* 0x000fe200078e7804 */
[----:B------:R-:W-:Y:S01]  /*8960*/  ST.E desc[UR46][R50.64], RZ ;  /* 0x000000ff32007985 */ /* 0x000fe2000c10192e */
[C---:B------:R-:W-:Y:S02]  /*8970*/  IADD3 R5, P2, PT, R44.reuse, 0x9200, RZ ;  /* 0x000092002c057810 */ /* 0x040fe40007f5e0ff */
[----:B------:R-:W-:Y:S01]  /*8980*/  LOP3.LUT R38, R9, 0x70, R10, 0x78, !PT ;  /* 0x0000007009267812 */ /* 0x000fe200078e780a */
[----:B------:R-:W-:Y:S01]  /*8990*/  ST.E desc[UR46][R48.64], RZ ;  /* 0x000000ff30007985 */ /* 0x000fe2000c10192e */
[C---:B------:R-:W-:Y:S01]  /*89a0*/  IADD3 R3, P3, PT, R44.reuse, 0xb000, RZ ;  /* 0x0000b0002c037810 */ /* 0x040fe20007f7e0ff */
[----:B------:R-:W-:Y:S01]  /*89b0*/  IMAD.X R43, RZ, RZ, R45, P2 ;  /* 0x000000ffff2b7224 */ /* 0x000fe200010e062d */
[----:B------:R-:W-:Y:S01]  /*89c0*/  IADD3 R9, P0, PT, R44, 0xaa00, RZ ;  /* 0x0000aa002c097810 */ /* 0x000fe20007f1e0ff */
[----:B------:R-:W-:Y:S01]  /*89d0*/  ST.E desc[UR46][R46.64], RZ ;  /* 0x000000ff2e007985 */ /* 0x000fe2000c10192e */
[----:B------:R-:W-:Y:S01]  /*89e0*/  SHF.R.U64 R8, R7, 0x3, R33 ;  /* 0x0000000307087819 */ /* 0x000fe20000001221 */
[----:B------:R-:W-:Y:S01]  /*89f0*/  IMAD.X R29, RZ, RZ, R45, P3 ;  /* 0x000000ffff1d7224 */ /* 0x000fe200018e062d */
[----:B------:R-:W-:Y:S01]  /*8a00*/  SHF.R.U64 R6, R5, 0x3, R43 ;  /* 0x0000000305067819 */ /* 0x000fe2000000122b */
[----:B------:R-:W-:Y:S01]  /*8a10*/  IMAD.X R31, RZ, RZ, R45, P0 ;  /* 0x000000ffff1f7224 */ /* 0x000fe200000e062d */
[----:B------:R-:W-:-:S02]  /*8a20*/  LOP3.LUT R32, R7, 0x70, R8, 0x78, !PT ;  /* 0x0000007007207812 */ /* 0x000fc400078e7808 */
[C---:B------:R-:W-:Y:S02]  /*8a30*/  IADD3 R7, P1, PT, R44.reuse, 0xb800, RZ ;  /* 0x0000b8002c077810 */ /* 0x040fe40007f3e0ff */
[----:B------:R-:W-:Y:S02]  /*8a40*/  SHF.R.U64 R4, R3, 0x3, R29 ;  /* 0x0000000303047819 */ /* 0x000fe4000000121d */
[----:B------:R-:W-:Y:S01]  /*8a50*/  SHF.R.U64 R10, R9, 0x3, R31 ;  /* 0x00000003090a7819 */ /* 0x000fe2000000121f */
[----:B------:R-:W-:Y:S01]  /*8a60*/  IMAD.X R25, RZ, RZ, R45, P1 ;  /* 0x000000ffff197224 */ /* 0x000fe200008e062d */
[----:B------:R-:W-:Y:S02]  /*8a70*/  LOP3.LUT R42, R5, 0x70, R6, 0x78, !PT ;  /* 0x00000070052a7812 */ /* 0x000fe400078e7806 */
[----:B------:R-:W-:Y:S02]  /*8a80*/  LOP3.LUT R28, R3, 0x70, R4, 0x78, !PT ;  /* 0x00000070031c7812 */ /* 0x000fe400078e7804 */
[----:B------:R-:W-:Y:S01]  /*8a90*/  IADD3 R5, P2, PT, R44, 0xa200, RZ ;  /* 0x0000a2002c057810 */ /* 0x000fe20007f5e0ff */
[----:B------:R-:W-:Y:S01]  /*8aa0*/  ST.E desc[UR46][R42.64], RZ ;  /* 0x000000ff2a007985 */ /* 0x000fe2000c10192e */
[----:B------:R-:W-:-:S02]  /*8ab0*/  LOP3.LUT R30, R9, 0x70, R10, 0x78, !PT ;  /* 0x00000070091e7812 */ /* 0x000fc400078e780a */
[C---:B------:R-:W-:Y:S01]  /*8ac0*/  IADD3 R3, P3, PT, R44.reuse, 0xc000, RZ ;  /* 0x0000c0002c037810 */ /* 0x040fe20007f7e0ff */
[----:B------:R-:W-:Y:S01]  /*8ad0*/  IMAD.X R35, RZ, RZ, R45, P2 ;  /* 0x000000ffff237224 */ /* 0x000fe200010e062d */
[C---:B------:R-:W-:Y:S01]  /*8ae0*/  IADD3 R9, P0, PT, R44.reuse, 0xba00, RZ ;  /* 0x0000ba002c097810 */ /* 0x040fe20007f1e0ff */
[----:B------:R-:W-:Y:S01]  /*8af0*/  ST.E desc[UR46][R40.64], RZ ;  /* 0x000000ff28007985 */ /* 0x000fe2000c10192e */
[----:B------:R-:W-:Y:S01]  /*8b00*/  SHF.R.U64 R8, R7, 0x3, R25 ;  /* 0x0000000307087819 */ /* 0x000fe20000001219 */
[----:B------:R-:W-:Y:S01]  /*8b10*/  IMAD.X R21, RZ, RZ, R45, P3 ;  /* 0x000000ffff157224 */ /* 0x000fe200018e062d */
[----:B------:R-:W-:Y:S01]  /*8b20*/  SHF.R.U64 R6, R5, 0x3, R35 ;  /* 0x0000000305067819 */ /* 0x000fe20000001223 */
[----:B------:R-:W-:Y:S01]  /*8b30*/  IMAD.X R23, RZ, RZ, R45, P0 ;  /* 0x000000ffff177224 */ /* 0x000fe200000e062d */
[----:B------:R-:W-:Y:S01]  /*8b40*/  LOP3.LUT R24, R7, 0x70, R8, 0x78, !PT ;  /* 0x0000007007187812 */ /* 0x000fe200078e7808 */
[----:B------:R-:W-:Y:S01]  /*8b50*/  ST.E desc[UR46][R38.64], RZ ;  /* 0x000000ff26007985 */ /* 0x000fe2000c10192e */
[----:B------:R-:W-:-:S02]  /*8b60*/  IADD3 R7, P1, PT, R44, 0xc800, RZ ;  /* 0x0000c8002c077810 */ /* 0x000fc40007f3e0ff */
[----:B------:R-:W-:Y:S01]  /*8b70*/  SHF.R.U64 R4, R3, 0x3, R21 ;  /* 0x0000000303047819 */ /* 0x000fe20000001215 */
[----:B------:R-:W-:Y:S01]  /*8b80*/  ST.E desc[UR46][R36.64], RZ ;  /* 0x000000ff24007985 */ /* 0x000fe2000c10192e */
        /* <DEDUP_REMOVED lines=44> */
[----:B------:R-:W-:Y:S01]  /*8e50*/  LOP3.LUT R56, R9, 0x70, R16, 0x78, !PT ;  /* 0x0000007009387812 */ /* 0x000fe200078e7810 */
[----:B------:R-:W-:Y:S01]  /*8e60*/  ST.E desc[UR46][R14.64], RZ ;  /* 0x000000ff0e007985 */ /* 0x000fe2000c10192e */
[----:B------:R-:W-:-:S02]  /*8e70*/  IADD3 R3, P5, PT, R44, 0xf000, RZ ;  /* 0x0000f0002c037810 */ /* 0x000fc40007fbe0ff */
[C---:B------:R-:W-:Y:S01]  /*8e80*/  IADD3 R9, P0, PT, R44.reuse, 0xea00, RZ ;  /* 0x0000ea002c097810 */ /* 0x040fe20007f1e0ff */
[----:B------:R-:W-:Y:S01]  /*8e90*/  ST.E desc[UR46][R12.64], RZ ;  /* 0x000000ff0c007985 */ /* 0x000fe2000c10192e */
[C---:B------:R-:W-:Y:S02]  /*8ea0*/  SHF.R.U64 R8, R7.reuse, 0x3, R67 ;  /* 0x0000000307087819 */ /* 0x040fe40000001243 */
[C---:B------:R-:W-:Y:S01]  /*8eb0*/  IADD3 R5, P2, PT, R44.reuse, 0xd200, RZ ;  /* 0x0000d2002c057810 */ /* 0x040fe20007f5e0ff */
[----:B-1----:R1:W-:Y:S01]  /*8ec0*/  STL.64 [R1+0xc0], R2 ;  /* 0x0000c00201007387 */ /* 0x0023e20000100a00 */
[--C-:B------:R-:W-:Y:S01]  /*8ed0*/  IMAD.X R65, RZ, RZ, R45.reuse, P0 ;  /* 0x000000ffff417224 */ /* 0x100fe200000e062d */
[----:B------:R-:W-:Y:S02]  /*8ee0*/  LOP3.LUT R66, R7, 0x70, R8, 0x78, !PT ;  /* 0x0000007007427812 */ /* 0x000fe400078e7808 */
[----:B------:R2:W-:Y:S01]  /*8ef0*/  ST.E desc[UR46][R10.64], RZ ;  /* 0x000000ff0a007985 */ /* 0x0005e2000c10192e */
[----:B------:R-:W-:Y:S01]  /*8f00*/  IADD3 R7, P3, PT, R44, 0xf800, RZ ;  /* 0x0000f8002c077810 */ /* 0x000fe20007f7e0ff */
[----:B------:R-:W-:Y:S01]  /*8f10*/  IMAD.X R61, RZ, RZ, R45, P2 ;  /* 0x000000ffff3d7224 */ /* 0x000fe200010e062d */
[----:B------:R-:W-:Y:S01]  /*8f20*/  SHF.R.U64 R16, R9, 0x3, R65 ;  /* 0x0000000309107819 */ /* 0x000fe20000001241 */
[----:B------:R-:W-:Y:S03]  /*8f30*/  ST.E desc[UR46][R62.64], RZ ;  /* 0x000000ff3e007985 */ /* 0x000fe6000c10192e */
[----:B------:R-:W-:-:S02]  /*8f40*/  SHF.R.U64 R6, R5, 0x3, R61 ;  /* 0x0000000305067819 */ /* 0x000fc4000000123d */
[----:B------:R-:W-:Y:S02]  /*8f50*/  LOP3.LUT R64, R9, 0x70, R16, 0x78, !PT ;  /* 0x0000007009407812 */ /* 0x000fe400078e7810 */
[----:B------:R-:W-:Y:S02]  /*8f60*/  LOP3.LUT R60, R5, 0x70, R6, 0x78, !PT ;  /* 0x00000070053c7812 */ /* 0x000fe400078e7806 */
[C---:B------:R-:W-:Y:S02]  /*8f70*/  IADD3 R5, P2, PT, R44.reuse, 0xe200, RZ ;  /* 0x0000e2002c057810 */ /* 0x040fe40007f5e0ff */
[C---:B------:R-:W-:Y:S01]  /*8f80*/  IADD3 R9, P1, PT, R44.reuse, 0x8400, RZ ;  /* 0x000084002c097810 */ /* 0x040fe20007f3e0ff */
[----:B------:R-:W-:Y:S02]  /*8f90*/  ST.E desc[UR46][R60.64], RZ ;  /* 0x000000ff3c007985 */ /* 0x000fe4000c10192e */
[--C-:B------:R-:W-:Y:S01]  /*8fa0*/  IMAD.X R69, RZ, RZ, R45.reuse, P2 ;  /* 0x000000ffff457224 */ /* 0x100fe200010e062d */
[----:B------:R-:W-:Y:S01]  /*8fb0*/  IADD3 R8, P2, PT, R44, 0xfa00, RZ ;  /* 0x0000fa002c087810 */ /* 0x000fe20007f5e0ff */
[----:B------:R-:W-:Y:S01]  /*8fc0*/  ST.E desc[UR46][R58.64], RZ ;  /* 0x000000ff3a007985 */ /* 0x000fe2000c10192e */
[----:B-1----:R-:W-:-:S02]  /*8fd0*/  IMAD.X R3, RZ, RZ, R45, P5 ;  /* 0x000000ffff037224 */ /* 0x002fc400028e062d */
[C---:B------:R-:W-:Y:S01]  /*8fe0*/  SHF.R.U64 R6, R5.reuse, 0x3, R69 ;  /* 0x0000000305067819 */ /* 0x040fe20000001245 */
[----:B------:R1:W-:Y:S01]  /*8ff0*/  STL.64 [R1+0xb0], R8 ;  /* 0x0000b00801007387 */ /* 0x0003e20000100a00 */
[C---:B--2---:R-:W-:Y:S01]  /*9000*/  IADD3 R10, P0, PT, R44.reuse, 0x8600, RZ ;  /* 0x000086002c0a7810 */ /* 0x044fe20007f1e0ff */
[--C-:B------:R-:W-:Y:S01]  /*9010*/  IMAD.X R23, RZ, RZ, R45.reuse, P2 ;  /* 0x000000ffff177224 */ /* 0x100fe200010e062d */
[C---:B------:R-:W-:Y:S01]  /*9020*/  IADD3 R11, P5, PT, R44.reuse, 0x8c00, RZ ;  /* 0x00008c002c0b7810 */ /* 0x040fe20007fbe0ff */
[----:B------:R-:W-:Y:S01]  /*9030*/  STL [R1+0x6c], R3 ;  /* 0x00006c0301007387 */ /* 0x000fe20000100800 */
[----:B------:R-:W-:Y:S01]  /*9040*/  LOP3.LUT R68, R5, 0x70, R6, 0x78, !PT ;  /* 0x0000007005447812 */ /* 0x000fe200078e7806 */
[----:B------:R-:W-:Y:S01]  /*9050*/  IMAD.X R21, RZ, RZ, R45, P0 ;  /* 0x000000ffff157224 */ /* 0x000fe200000e062d */
[C---:B------:R-:W-:Y:S01]  /*9060*/  IADD3 R5, P4, PT, R44.reuse, 0xf200, RZ ;  /* 0x0000f2002c057810 */ /* 0x040fe20007f9e0ff */
[----:B------:R2:W-:Y:S01]  /*9070*/  STL.64 [R1+0xa8], R10 ;  /* 0x0000a80a01007387 */ /* 0x0005e20000100a00 */
[----:B------:R-:W-:-:S02]  /*9080*/  IADD3 R14, P2, PT, R44, 0x9600, RZ ;  /* 0x000096002c0e7810 */ /* 0x000fc40007f5e0ff */
[C---:B------:R-:W-:Y:S01]  /*9090*/  IADD3 R16, P0, PT, R44.reuse, 0x9e00, RZ ;  /* 0x00009e002c107810 */ /* 0x040fe20007f1e0ff */
[----:B------:R-:W-:Y:S04]  /*90a0*/  STL [R1+0x54], R23 ;  /* 0x0000541701007387 */ /* 0x000fe80000100800 */
[----:B------:R4:W-:Y:S04]  /*90b0*/  STL.64 [R1+0x88], R16 ;  /* 0x0000881001007387 */ /* 0x0009e80000100a00 */
[----:B------:R3:W-:Y:S04]  /*90c0*/  STL [R1+0x44], R21 ;  /* 0x0000441501007387 */ /* 0x0007e80000100800 */
[----:B------:R-:W-:Y:S01]  /*90d0*/  ST.E desc[UR46][R56.64], RZ ;  /* 0x000000ff38007985 */ /* 0x000fe2000c10192e */
[--C-:B-1----:R-:W-:Y:S01]  /*90e0*/  IMAD.X R9, RZ, RZ, R45.reuse, P4 ;  /* 0x000000ffff097224 */ /* 0x102fe200020e062d */
[C---:B------:R-:W-:Y:S01]  /*90f0*/  IADD3 R12, P4, PT, R44.reuse, 0x8e00, RZ ;  /* 0x00008e002c0c7810 */ /* 0x040fe20007f9e0ff */
[--C-:B--2---:R-:W-:Y:S01]  /*9100*/  IMAD.X R11, RZ, RZ, R45.reuse, P3 ;  /* 0x000000ffff0b7224 */ /* 0x104fe200018e062d */
[C---:B------:R-:W-:Y:S01]  /*9110*/  IADD3 R13, P3, PT, R44.reuse, 0x9400, RZ ;  /* 0x000094002c0d7810 */ /* 0x040fe20007f7e0ff */
[----:B------:R-:W-:Y:S01]  /*9120*/  IMAD.X R93, RZ, RZ, R45, P0 ;  /* 0x000000ffff5d7224 */ /* 0x000fe200000e062d */
[----:B------:R-:W-:Y:S04]  /*9130*/  ST.E desc[UR46][R70.64], RZ ;  /* 0x000000ff46007985 */ /* 0x000fe8000c10192e */
[----:B------:R1:W-:Y:S01]  /*9140*/  STL.64 [R1+0xb8], R10 ;  /* 0x0000b80a01007387 */ /* 0x0003e20000100a00 */
[----:B------:R-:W-:Y:S01]  /*9150*/  SHF.R.U64 R6, R5, 0x3, R9 ;  /* 0x0000000305067819 */ /* 0x000fe20000001209 */
[----:B----4-:R-:W-:Y:S01]  /*9160*/  IMAD.X R17, RZ, RZ, R45, P4 ;  /* 0x000000ffff117224 */ /* 0x010fe200020e062d */
[C---:B---3--:R-:W-:Y:S01]  /*9170*/  IADD3 R21, P4, PT, R44.reuse, 0xa600, RZ ;  /* 0x0000a6002c157810 */ /* 0x048fe20007f9e0ff */
[----:B------:R2:W-:Y:S01]  /*9180*/  STL.64 [R1+0x98], R12 ;  /* 0x0000980c01007387 */ /* 0x0005e20000100a00 */
[----:B------:R-:W-:-:S03]  /*9190*/  IADD3 R25, P0, PT, R44, 0xb600, RZ ;  /* 0x0000b6002c197810 */ /* 0x000fc60007f1e0ff */
[----:B------:R-:W-:Y:S01]  /*91a0*/  ST.E desc[UR46][R68.64], RZ ;  /* 0x000000ff44007985 */ /* 0x000fe2000c10192e */
[--C-:B-1----:R-:W-:Y:S01]  /*91b0*/  IMAD.X R11, RZ, RZ, R45.reuse, P3 ;  /* 0x000000ffff0b7224 */ /* 0x102fe200018e062d */
[----:B------:R-:W-:Y:S02]  /*91c0*/  LOP3.LUT R8, R5, 0x70, R6, 0x78, !PT ;  /* 0x0000007005087812 */ /* 0x000fe400078e7806 */
[----:B------:R-:W-:Y:S01]  /*91d0*/  STL [R1+0x34], R17 ;  /* 0x0000341101007387 */ /* 0x000fe20000100800 */
[C---:B------:R-:W-:Y:S01]  /*91e0*/  IADD3 R22, P3, PT, R44.reuse, 0xac00, RZ ;  /* 0x0000ac002c167810 */ /* 0x040fe20007f7e0ff */
[--C-:B--2---:R-:W-:Y:S01]  /*91f0*/  IMAD.X R13, RZ, RZ, R45.reuse, P1 ;  /* 0x000000ffff0d7224 */ /* 0x104fe200008e062d */
[----:B------:R-:W-:Y:S01]  /*9200*/  IADD3 R15, P1, PT, R44, 0x9c00, RZ ;  /* 0x00009c002c0f7810 */ /* 0x000fe20007f3e0ff */
[----:B------:R1:W-:Y:S04]  /*9210*/  STL [R1+0x2c], R11 ;  /* 0x00002c0b01007387 */ /* 0x0003e80000100800 */
[----:B------:R2:W-:Y:S01]  /*9220*/  STL.64 [R1+0x80], R14 ;  /* 0x0000800e01007387 */ /* 0x0005e20000100a00 */
[----:B------:R-:W-:-:S02]  /*9230*/  IMAD.X R89, RZ, RZ, R45, P4 ;  /* 0x000000ffff597224 */ /* 0x000fc400020e062d */
[--C-:B------:R-:W-:Y:S01]  /*9240*/  IMAD.X R81, RZ, RZ, R45.reuse, P0 ;  /* 0x000000ffff517224 */ /* 0x100fe200000e062d */
[----:B------:R-:W-:Y:S04]  /*9250*/  ST.E desc[UR46][R66.64], RZ ;  /* 0x000000ff42007985 */ /* 0x000fe8000c10192e */
[----:B-1----:R1:W3:Y:S01]  /*9260*/  LDL.64 R10, [R1+0x68] ;  /* 0x00006800010a7983 */ /* 0x0022e20000100a00 */
[----:B--2---:R-:W-:-:S03]  /*9270*/  IMAD.X R15, RZ, RZ, R45, P5 ;  /* 0x000000ffff0f7224 */ /* 0x004fc600028e062d */
[----:B------:R2:W-:Y:S01]  /*9280*/  STL.64 [R1+0x60], R8 ;  /* 0x0000600801007387 */ /* 0x0005e20000100a00 */
[----:B------:R-:W-:-:S03]  /*9290*/  IADD3 R20, P5, PT, R44, 0xa400, RZ ;  /* 0x0000a4002c147810 */ /* 0x000fc60007fbe0ff */
[----:B------:R4:W-:Y:S04]  /*92a0*/  STL.64 [R1+0xa0], R14 ;  /* 0x0000a00e01007387 */ /* 0x0009e80000100a00 */
[----:B------:R1:W-:Y:S01]  /*92b0*/  STL.64 [R1+0x90], R20 ;  /* 0x0000901401007387 */ /* 0x0003e20000100a00 */
[--C-:B------:R-:W-:Y:S02]  /*92c0*/  IMAD.X R19, RZ, RZ, R45.reuse, P1 ;  /* 0x000000ffff137224 */ /* 0x100fe400008e062d */
[--C-:B------:R-:W-:Y:S01]  /*92d0*/  IMAD.X R87, RZ, RZ, R45.reuse, P3 ;  /* 0x000000ffff577224 */ /* 0x100fe200018e062d */
[----:B------:R-:W-:Y:S01]  /*92e0*/  IADD3 R27, P4, PT, R44, 0xbe00, RZ ;  /* 0x0000be002c1b7810 */ /* 0x000fe20007f9e0ff */
[----:B------:R-:W-:Y:S04]  /*92f0*/  ST.E desc[UR46][R64.64], RZ ;  /* 0x000000ff40007985 */ /* 0x000fe8000c10192e */
[----:B--2---:R-:W2:Y:S04]  /*9300*/  LDL.LU.64 R8, [R1+0xb0] ;  /* 0x0000b00001087983 */ /* 0x004ea80000300a00 */
[----:B----4-:R-:W2:Y:S01]  /*9310*/  LDL.64 R14, [R1+0x50] ;  /* 0x00005000010e7983 */ /* 0x010ea20000100a00 */
[----:B-1----:R-:W-:-:S02]  /*9320*/  IMAD.X R21, RZ, RZ, R45, P2 ;  /* 0x000000ffff157224 */ /* 0x002fc400010e062d */
[----:B---3--:R-:W-:Y:S02]  /*9330*/  IMAD.MOV.U32 R11, RZ, RZ, R3 ;  /* 0x000000ffff0b7224 */ /* 0x008fe400078e0003 */
[----:B------:R-:W3:Y:S03]  /*9340*/  LDL.LU.64 R2, [R1+0xc0] ;  /* 0x0000c00001027983 */ /* 0x000ee60000300a00 */
[----:B---3--:R-:W-:-:S04]  /*9350*/  SHF.R.U64 R4, R3, 0x3, R11 ;  /* 0x0000000303047819 */ /* 0x008fc8000000120b */
[----:B------:R-:W-:-:S05]  /*9360*/  LOP3.LUT R10, R3, 0x70, R4, 0x78, !PT ;  /* 0x00000070030a7812 */ /* 0x000fca00078e7804 */
[----:B------:R1:W-:Y:S04]  /*9370*/  STL [R1+0x68], R10 ;  /* 0x0000680a01007387 */ /* 0x0003e80000100800 */
[----:B-1----:R-:W3:Y:S04]  /*9380*/  LDL.LU.64 R10, [R1+0xb8] ;  /* 0x0000b800010a7983 */ /* 0x002ee80000300a00 */
[----:B------:R1:W-:Y:S01]  /*9390*/  STL [R1+0x24], R21 ;  /* 0x0000241501007387 */ /* 0x0003e20000100800 */
[--C-:B--2---:R-:W-:Y:S01]  /*93a0*/  SHF.R.U64 R3, R8, 0x3, R15.reuse ;  /* 0x0000000308037819 */ /* 0x104fe2000000120f */
[----:B------:R-:W-:-:S02]  /*93b0*/  IMAD.MOV.U32 R5, RZ, RZ, R15 ;  /* 0x000000ffff057224 */ /* 0x000fc400078e000f */
[----:B-1----:R-:W2:Y:S01]  /*93c0*/  LDL.64 R20, [R1+0x40] ;  /* 0x0000400001147983 */ /* 0x002ea20000100a00 */
[----:B---3--:R-:W-:-:S04]  /*93d0*/  SHF.R.U64 R4, R7, 0x3, R11 ;  /* 0x0000000307047819 */ /* 0x008fc8000000120b */
[----:B------:R-:W-:Y:S02]  /*93e0*/  LOP3.LUT R10, R7, 0x70, R4, 0x78, !PT ;  /* 0x00000070070a7812 */ /* 0x000fe400078e7804 */
[----:B------:R-:W3:Y:S04]  /*93f0*/  LDL.LU.64 R6, [R1+0x20] ;  /* 0x0000200001067983 */ /* 0x000ee80000300a00 */
[----:B------:R1:W-:Y:S01]  /*9400*/  STL.64 [R1+0x58], R10 ;  /* 0x0000580a01007387 */ /* 0x0003e20000100a00 */
[----:B------:R-:W-:Y:S01]  /*9410*/  IMAD.MOV.U32 R4, RZ, RZ, R14 ;  /* 0x000000ffff047224 */ /* 0x000fe200078e000e */
[----:B------:R-:W-:Y:S02]  /*9420*/  LOP3.LUT R4, R8, 0x70, R3, 0x78, !PT ;  /* 0x0000007008047812 */ /* 0x000fe400078e7803 */
[----:B------:R-:W4:Y:S04]  /*9430*/  LDL.LU.64 R14, [R1+0xa0] ;  /* 0x0000a000010e7983 */ /* 0x000f280000300a00 */
[----:B------:R2:W-:Y:S04]  /*9440*/  STL [R1+0x50], R4 ;  /* 0x0000500401007387 */ /* 0x0005e80000100800 */
[----:B-1----:R-:W3:Y:S01]  /*9450*/  LDL.LU.64 R10, [R1+0xa8] ;  /* 0x0000a800010a7983 */ /* 0x002ee20000300a00 */
[----:B--2---:R-:W-:-:S04]  /*9460*/  SHF.R.U64 R4, R9, 0x3, R13 ;  /* 0x0000000309047819 */ /* 0x004fc8000000120d */
[----:B------:R-:W-:Y:S02]  /*9470*/  LOP3.LUT R12, R9, 0x70, R4, 0x78, !PT ;  /* 0x00000070090c7812 */ /* 0x000fe400078e7804 */
[----:B------:R-:W2:Y:S04]  /*9480*/  LDL.LU.64 R8, [R1+0x28] ;  /* 0x0000280001087983 */ /* 0x000ea80000300a00 */
[----:B------:R1:W-:Y:S04]  /*9490*/  STL.64 [R1+0x48], R12 ;  /* 0x0000480c01007387 */ /* 0x0003e80000100a00 */
[----:B-1----:R-:W2:Y:S01]  /*94a0*/  LDL.LU.64 R12, [R1+0x98] ;  /* 0x00009800010c7983 */ /* 0x002ea20000300a00 */
[----:B------:R-:W-:-:S02]  /*94b0*/  IMAD.MOV.U32 R4, RZ, RZ, R20 ;  /* 0x000000ffff047224 */ /* 0x000fc400078e0014 */
[--C-:B------:R-:W-:Y:S01]  /*94c0*/  IMAD.MOV.U32 R5, RZ, RZ, R21.reuse ;  /* 0x000000ffff057224 */ /* 0x100fe200078e0015 */
[C---:B---3--:R-:W-:Y:S02]  /*94d0*/  SHF.R.U64 R3, R10.reuse, 0x3, R21 ;  /* 0x000000030a037819 */ /* 0x048fe40000001215 */
[----:B------:R-:W3:Y:S02]  /*94e0*/  LDL.LU.64 R20, [R1+0x90] ;  /* 0x0000900001147983 */ /* 0x000ee40000300a00 */
[----:B------:R-:W-:-:S05]  /*94f0*/  LOP3.LUT R4, R10, 0x70, R3, 0x78, !PT ;  /* 0x000000700a047812 */ /* 0x000fca00078e7803 */
[----:B------:R4:W-:Y:S02]  /*9500*/  STL [R1+0x40], R4 ;  /* 0x0000400401007387 */ /* 0x0009e40000100800 */
[----:B----4-:R-:W-:-:S04]  /*9510*/  SHF.R.U64 R4, R11, 0x3, R15 ;  /* 0x000000030b047819 */ /* 0x010fc8000000120f */
[----:B------:R-:W-:Y:S02]  /*9520*/  LOP3.LUT R14, R11, 0x70, R4, 0x78, !PT ;  /* 0x000000700b0e7812 */ /* 0x000fe400078e7804 */
[----:B------:R-:W4:Y:S04]  /*9530*/  LDL.LU.64 R10, [R1+0x30] ;  /* 0x00003000010a7983 */ /* 0x000f280000300a00 */
[----:B------:R1:W-:Y:S01]  /*9540*/  STL.64 [R1+0x38], R14 ;  /* 0x0000380e01007387 */ /* 0x0003e20000100a00 */
[----:B--2---:R-:W-:-:S03]  /*9550*/  SHF.R.U64 R3, R12, 0x3, R17 ;  /* 0x000000030c037819 */ /* 0x004fc60000001211 */
[----:B------:R-:W2:Y:S04]  /*9560*/  LDL.LU.64 R16, [R1+0x88] ;  /* 0x0000880001107983 */ /* 0x000ea80000300a00 */
[----:B-1----:R-:W3:Y:S01]  /*9570*/  LDL.LU.64 R14, [R1+0x80] ;  /* 0x00008000010e7983 */ /* 0x002ee20000300a00 */
[C---:B------:R-:W-:Y:S01]  /*9580*/  SHF.R.U64 R4, R13.reuse, 0x3, R9 ;  /* 0x000000030d047819 */ /* 0x040fe20000001209 */
[--C-:B------:R-:W-:Y:S01]  /*9590*/  IMAD.X R91, RZ, RZ, R45.reuse, P5 ;  /* 0x000000ffff5b7224 */ /* 0x100fe200028e062d */
[C---:B------:R-:W-:Y:S02]  /*95a0*/  IADD3 R23, P2, PT, R44.reuse, 0xae00, RZ ;  /* 0x0000ae002c177810 */ /* 0x040fe40007f5e0ff */
[----:B------:R-:W-:Y:S02]  /*95b0*/  LOP3.LUT R8, R13, 0x70, R4, 0x78, !PT ;  /* 0x000000700d087812 */ /* 0x000fe400078e7804 */
[C---:B------:R-:W-:Y:S01]  /*95c0*/  IADD3 R24, P1, PT, R44.reuse, 0xb400, RZ ;  /* 0x0000b4002c187810 */ /* 0x040fe20007f3e0ff */
[----:B------:R-:W-:Y:S01]  /*95d0*/  IMAD.X R85, RZ, RZ, R45, P2 ;  /* 0x000000ffff557224 */ /* 0x000fe200010e062d */
[----:B------:R-:W-:-:S03]  /*95e0*/  IADD3 R26, P5, PT, R44, 0xbc00, RZ ;  /* 0x0000bc002c1a7810 */ /* 0x000fc60007fbe0ff */
[--C-:B------:R-:W-:Y:S01]  /*95f0*/  IMAD.X R83, RZ, RZ, R45.reuse, P1 ;  /* 0x000000ffff537224 */ /* 0x100fe200008e062d */
[C---:B------:R-:W-:Y:S01]  /*9600*/  IADD3 R28, P3, PT, R44.reuse, 0xc400, RZ ;  /* 0x0000c4002c1c7810 */ /* 0x040fe20007f7e0ff */
[--C-:B------:R-:W-:Y:S01]  /*9610*/  IMAD.X R79, RZ, RZ, R45.reuse, P5 ;  /* 0x000000ffff4f7224 */ /* 0x100fe200028e062d */
[----:B------:R-:W-:Y:S01]  /*9620*/  IADD3 R29, P2, PT, R44, 0xc600, RZ ;  /* 0x0000c6002c1d7810 */ /* 0x000fe20007f5e0ff */
[--C-:B------:R-:W-:Y:S02]  /*9630*/  IMAD.X R77, RZ, RZ, R45.reuse, P4 ;  /* 0x000000ffff4d7224 */ /* 0x100fe400020e062d */
[--C-:B------:R-:W-:Y:S02]  /*9640*/  IMAD.X R75, RZ, RZ, R45.reuse, P3 ;  /* 0x000000ffff4b7224 */ /* 0x100fe400018e062d */
[----:B------:R-:W-:Y:S01]  /*9650*/  IMAD.X R73, RZ, RZ, R45, P2 ;  /* 0x000000ffff497224 */ /* 0x000fe200010e062d */
[----:B----4-:R-:W-:Y:S02]  /*9660*/  LOP3.LUT R10, R12, 0x70, R3, 0x78, !PT ;  /* 0x000000700c0a7812 */ /* 0x010fe400078e7803 */
[----:B------:R-:W4:Y:S01]  /*9670*/  LDL.LU.64 R12, [R1+0x38] ;  /* 0x00003800010c7983 */ /* 0x000f220000300a00 */
[----:B---3--:R-:W-:-:S02]  /*9680*/  SHF.R.U64 R3, R14, 0x3, R7 ;  /* 0x000000030e037819 */ /* 0x008fc40000001207 */
[C---:B------:R-:W-:Y:S02]  /*9690*/  SHF.R.U64 R4, R15.reuse, 0x3, R19 ;  /* 0x000000030f047819 */ /* 0x040fe40000001213 */
[----:B------:R-:W-:Y:S02]  /*96a0*/  LOP3.LUT R6, R14, 0x70, R3, 0x78, !PT ;  /* 0x000000700e067812 */ /* 0x000fe400078e7803 */
[C---:B--2---:R-:W-:Y:S02]  /*96b0*/  SHF.R.U64 R3, R16.reuse, 0x3, R93 ;  /* 0x0000000310037819 */ /* 0x044fe4000000125d */
[----:B------:R-:W-:Y:S02]  /*96c0*/  LOP3.LUT R18, R15, 0x70, R4, 0x78, !PT ;  /* 0x000000700f127812 */ /* 0x000fe400078e7804 */
[----:B------:R-:W-:Y:S01]  /*96d0*/  LOP3.LUT R92, R16, 0x70, R3, 0x78, !PT ;  /* 0x00000070105c7812 */ /* 0x000fe200078e7803 */
[----:B------:R-:W2:Y:S01]  /*96e0*/  LDL.LU.64 R14, [R1+0x40] ;  /* 0x00004000010e7983 */ /* 0x000ea20000300a00 */
[----:B------:R-:W-:-:S02]  /*96f0*/  SHF.R.U64 R3, R20, 0x3, R91 ;  /* 0x0000000314037819 */ /* 0x000fc4000000125b */
[C---:B------:R-:W-:Y:S02]  /*9700*/  SHF.R.U64 R4, R21.reuse, 0x3, R89 ;  /* 0x0000000315047819 */ /* 0x040fe40000001259 */
[----:B------:R-:W-:Y:S02]  /*9710*/  LOP3.LUT R90, R20, 0x70, R3, 0x78, !PT ;  /* 0x00000070145a7812 */ /* 0x000fe400078e7803 */
[----:B------:R-:W-:Y:S02]  /*9720*/  LOP3.LUT R88, R21, 0x70, R4, 0x78, !PT ;  /* 0x0000007015587812 */ /* 0x000fe400078e7804 */
[C---:B------:R-:W-:Y:S01]  /*9730*/  SHF.R.U64 R3, R22.reuse, 0x3, R87 ;  /* 0x0000000316037819 */ /* 0x040fe20000001257 */
[----:B------:R-:W3:Y:S01]  /*9740*/  LDL.LU.64 R20, [R1+0x48] ;  /* 0x0000480001147983 */ /* 0x000ee20000300a00 */
[----:B------:R-:W-:Y:S02]  /*9750*/  SHF.R.U64 R4, R23, 0x3, R85 ;  /* 0x0000000317047819 */ /* 0x000fe40000001255 */
[----:B------:R-:W-:-:S02]  /*9760*/  LOP3.LUT R86, R22, 0x70, R3, 0x78, !PT ;  /* 0x0000007016567812 */ /* 0x000fc400078e7803 */
[----:B------:R-:W-:Y:S02]  /*9770*/  LOP3.LUT R84, R23, 0x70, R4, 0x78, !PT ;  /* 0x0000007017547812 */ /* 0x000fe400078e7804 */
[C---:B------:R-:W-:Y:S01]  /*9780*/  SHF.R.U64 R3, R24.reuse, 0x3, R83 ;  /* 0x0000000318037819 */ /* 0x040fe20000001253 */
[----:B------:R-:W4:Y:S01]  /*9790*/  LDL.LU.64 R22, [R1+0x50] ;  /* 0x0000500001167983 */ /* 0x000f220000300a00 */
[C---:B------:R-:W-:Y:S02]  /*97a0*/  SHF.R.U64 R4, R25.reuse, 0x3, R81 ;  /* 0x0000000319047819 */ /* 0x040fe40000001251 */
[----:B------:R-:W-:Y:S02]  /*97b0*/  LOP3.LUT R82, R24, 0x70, R3, 0x78, !PT ;  /* 0x0000007018527812 */ /* 0x000fe400078e7803 */
[----:B------:R-:W-:Y:S02]  /*97c0*/  LOP3.LUT R80, R25, 0x70, R4, 0x78, !PT ;  /* 0x0000007019507812 */ /* 0x000fe400078e7804 */
[----:B------:R-:W-:Y:S01]  /*97d0*/  SHF.R.U64 R3, R26, 0x3, R79 ;  /* 0x000000031a037819 */ /* 0x000fe2000000124f */
[----:B------:R-:W2:Y:S01]  /*97e0*/  LDL.LU.64 R24, [R1+0x58] ;  /* 0x0000580001187983 */ /* 0x000ea20000300a00 */
[----:B------:R-:W-:-:S02]  /*97f0*/  SHF.R.U64 R4, R27, 0x3, R77 ;  /* 0x000000031b047819 */ /* 0x000fc4000000124d */
[----:B------:R-:W-:Y:S02]  /*9800*/  LOP3.LUT R78, R26, 0x70, R3, 0x78, !PT ;  /* 0x000000701a4e7812 */ /* 0x000fe400078e7803 */
[----:B------:R-:W-:Y:S02]  /*9810*/  LOP3.LUT R76, R27, 0x70, R4, 0x78, !PT ;  /* 0x000000701b4c7812 */ /* 0x000fe400078e7804 */
[C---:B------:R-:W-:Y:S01]  /*9820*/  SHF.R.U64 R3, R28.reuse, 0x3, R75 ;  /* 0x000000031c037819 */ /* 0x040fe2000000124b */
[----:B------:R-:W3:Y:S01]  /*9830*/  LDL.LU.64 R26, [R1+0x60] ;  /* 0x00006000011a7983 */ /* 0x000ee20000300a00 */
[C---:B------:R-:W-:Y:S02]  /*9840*/  SHF.R.U64 R4, R29.reuse, 0x3, R73 ;  /* 0x000000031d047819 */ /* 0x040fe40000001249 */
[----:B------:R-:W-:Y:S02]  /*9850*/  LOP3.LUT R74, R28, 0x70, R3, 0x78, !PT ;  /* 0x000000701c4a7812 */ /* 0x000fe400078e7803 */
[----:B------:R-:W-:-:S02]  /*9860*/  LOP3.LUT R72, R29, 0x70, R4, 0x78, !PT ;  /* 0x000000701d487812 */ /* 0x000fc400078e7804 */
[----:B------:R-:W4:Y:S01]  /*9870*/  LDL.LU.64 R28, [R1+0x68] ;  /* 0x00006800011c7983 */ /* 0x000f220000300a00 */
[C---:B------:R-:W-:Y:S02]  /*9880*/  IADD3 R30, P1, PT, R44.reuse, 0xcc00, RZ ;  /* 0x0000cc002c1e7810 */ /* 0x040fe40007f3e0ff */
[C---:B------:R-:W-:Y:S02]  /*9890*/  IADD3 R31, P0, PT, R44.reuse, 0xce00, RZ ;  /* 0x0000ce002c1f7810 */ /* 0x040fe40007f1e0ff */
[C---:B------:R-:W-:Y:S01]  /*98a0*/  IADD3 R32, P5, PT, R44.reuse, 0xd400, RZ ;  /* 0x0000d4002c207810 */ /* 0x040fe20007fbe0ff */
[--C-:B------:R-:W-:Y:S01]  /*98b0*/  IMAD.X R71, RZ, RZ, R45.reuse, P1 ;  /* 0x000000ffff477224 */ /* 0x100fe200008e062d */
[C---:B------:R-:W-:Y:S01]  /*98c0*/  IADD3 R33, P4, PT, R44.reuse, 0xd600, RZ ;  /* 0x0000d6002c217810 */ /* 0x040fe20007f9e0ff */
[--C-:B------:R-:W-:Y:S01]  /*98d0*/  IMAD.X R69, RZ, RZ, R45.reuse, P0 ;  /* 0x000000ffff457224 */ /* 0x100fe200000e062d */
[----:B------:R-:W-:Y:S01]  /*98e0*/  IADD3 R34, P3, PT, R44, 0xdc00, RZ ;  /* 0x0000dc002c227810 */ /* 0x000fe20007f7e0ff */
[----:B------:R-:W-:Y:S01]  /*98f0*/  IMAD.X R67, RZ, RZ, R45, P5 ;  /* 0x000000ffff437224 */ /* 0x000fe200028e062d */
[----:B------:R-:W-:Y:S01]  /*9900*/  SHF.R.U64 R3, R30, 0x3, R71 ;  /* 0x000000031e037819 */ /* 0x000fe20000001247 */
[----:B------:R-:W-:Y:S01]  /*9910*/  IMAD.X R65, RZ, RZ, R45, P4 ;  /* 0x000000ffff417224 */ /* 0x000fe200020e062d */
[----:B------:R-:W-:-:S02]  /*9920*/  IADD3 R35, P2, PT, R44, 0xde00, RZ ;  /* 0x0000de002c237810 */ /* 0x000fc40007f5e0ff */
[C---:B------:R-:W-:Y:S01]  /*9930*/  SHF.R.U64 R4, R31.reuse, 0x3, R69 ;  /* 0x000000031f047819 */ /* 0x040fe20000001245 */
[----:B------:R-:W-:Y:S01]  /*9940*/  IMAD.X R63, RZ, RZ, R45, P3 ;  /* 0x000000ffff3f7224 */ /* 0x000fe200018e062d */
[----:B------:R-:W-:Y:S01]  /*9950*/  LOP3.LUT R70, R30, 0x70, R3, 0x78, !PT ;  /* 0x000000701e467812 */ /* 0x000fe200078e7803 */
[----:B------:R-:W-:Y:S01]  /*9960*/  IMAD.X R61, RZ, RZ, R45, P2 ;  /* 0x000000ffff3d7224 */ /* 0x000fe200010e062d */
[----:B------:R-:W-:Y:S02]  /*9970*/  IADD3 R36, P1, PT, R44, 0xe400, RZ ;  /* 0x0000e4002c247810 */ /* 0x000fe40007f3e0ff */
[----:B------:R-:W-:Y:S02]  /*9980*/  LOP3.LUT R68, R31, 0x70, R4, 0x78, !PT ;  /* 0x000000701f447812 */ /* 0x000fe400078e7804 */
[----:B------:R-:W-:Y:S02]  /*9990*/  SHF.R.U64 R3, R32, 0x3, R67 ;  /* 0x0000000320037819 */ /* 0x000fe40000001243 */
        /* <DEDUP_REMOVED lines=10> */
[----:B----4-:R-:W-:Y:S04]  /*9a40*/  ST.E desc[UR46][R28.64], RZ ;  /* 0x000000ff1c007985 */ /* 0x010fe8000c10192e */
[----:B---3--:R-:W-:Y:S04]  /*9a50*/  ST.E desc[UR46][R26.64], RZ ;  /* 0x000000ff1a007985 */ /* 0x008fe8000c10192e */
[----:B--2---:R-:W-:Y:S04]  /*9a60*/  ST.E desc[UR46][R24.64], RZ ;  /* 0x000000ff18007985 */ /* 0x004fe8000c10192e */
[----:B------:R-:W-:Y:S04]  /*9a70*/  ST.E desc[UR46][R22.64], RZ ;  /* 0x000000ff16007985 */ /* 0x000fe8000c10192e */
[----:B------:R-:W-:Y:S04]  /*9a80*/  ST.E desc[UR46][R20.64], RZ ;  /* 0x000000ff14007985 */ /* 0x000fe8000c10192e */
[----:B------:R-:W-:Y:S04]  /*9a90*/  ST.E desc[UR46][R14.64], RZ ;  /* 0x000000ff0e007985 */ /* 0x000fe8000c10192e */
[----:B------:R-:W-:Y:S04]  /*9aa0*/  ST.E desc[UR46][R12.64], RZ ;  /* 0x000000ff0c007985 */ /* 0x000fe8000c10192e */
[----:B------:R-:W-:Y:S04]  /*9ab0*/  ST.E desc[UR46][R10.64], RZ ;  /* 0x000000ff0a007985 */ /* 0x000fe8000c10192e */
[----:B------:R-:W-:Y:S04]  /*9ac0*/  ST.E desc[UR46][R8.64], RZ ;  /* 0x000000ff08007985 */ /* 0x000fe8000c10192e */
[----:B------:R-:W-:Y:S04]  /*9ad0*/  ST.E desc[UR46][R6.64], RZ ;  /* 0x000000ff06007985 */ /* 0x000fe8000c10192e */
[----:B------:R1:W-:Y:S04]  /*9ae0*/  ST.E desc[UR46][R18.64], RZ ;  /* 0x000000ff12007985 */ /* 0x0003e8000c10192e */
[----:B-1----:R1:W5:Y:S01]  /*9af0*/  LDL.LU.64 R18, [R1+0x78] ;  /* 0x0000780001127983 */ /* 0x0023620000300a00 */
[----:B------:R-:W-:Y:S01]  /*9b00*/  LOP3.LUT R62, R34, 0x70, R3, 0x78, !PT ;  /* 0x00000070223e7812 */ /* 0x000fe200078e7803 */
[--C-:B------:R-:W-:Y:S01]  /*9b10*/  IMAD.X R55, RZ, RZ, R45.reuse, P5 ;  /* 0x000000ffff377224 */ /* 0x100fe200028e062d */
[----:B------:R-:W-:Y:S01]  /*9b20*/  IADD3 R40, P3, PT, R44, 0xf400, RZ ;  /* 0x0000f4002c287810 */ /* 0x000fe20007f7e0ff */
[----:B------:R-:W-:Y:S01]  /*9b30*/  IMAD.X R53, RZ, RZ, R45, P4 ;  /* 0x000000ffff357224 */ /* 0x000fe200020e062d */
[----:B------:R-:W-:Y:S01]  /*9b40*/  LOP3.LUT R60, R35, 0x70, R4, 0x78, !PT ;  /* 0x00000070233c7812 */ /* 0x000fe200078e7804 */
[----:B------:R1:W-:Y:S01]  /*9b50*/  ST.E desc[UR46][R92.64], RZ ;  /* 0x000000ff5c007985 */ /* 0x0003e2000c10192e */
[----:B------:R-:W-:-:S02]  /*9b60*/  SHF.R.U64 R3, R36, 0x3, R59 ;  /* 0x0000000324037819 */ /* 0x000fc4000000123b */
[----:B------:R-:W-:Y:S01]  /*9b70*/  IADD3 R41, P2, PT, R44, 0xf600, RZ ;  /* 0x0000f6002c297810 */ /* 0x000fe20007f5e0ff */
[----:B------:R1:W-:Y:S01]  /*9b80*/  ST.E desc[UR46][R90.64], RZ ;  /* 0x000000ff5a007985 */ /* 0x0003e2000c10192e */
[C---:B------:R-:W-:Y:S01]  /*9b90*/  SHF.R.U64 R4, R37.reuse, 0x3, R57 ;  /* 0x0000000325047819 */ /* 0x040fe20000001239 */
[----:B------:R-:W-:Y:S01]  /*9ba0*/  IMAD.X R51, RZ, RZ, R45, P3 ;  /* 0x000000ffff337224 */ /* 0x000fe200018e062d */
[----:B------:R-:W-:Y:S01]  /*9bb0*/  LOP3.LUT R58, R36, 0x70, R3, 0x78, !PT ;  /* 0x00000070243a7812 */ /* 0x000fe200078e7803 */
[----:B------:R1:W-:Y:S01]  /*9bc0*/  ST.E desc[UR46][R88.64], RZ ;  /* 0x000000ff58007985 */ /* 0x0003e2000c10192e */
[----:B------:R-:W-:Y:S01]  /*9bd0*/  IADD3 R42, P1, PT, R44, 0xfc00, RZ ;  /* 0x0000fc002c2a7810 */ /* 0x000fe20007f3e0ff */
[----:B------:R-:W-:Y:S01]  /*9be0*/  IMAD.X R49, RZ, RZ, R45, P2 ;  /* 0x000000ffff317224 */ /* 0x000fe200010e062d */
[----:B------:R-:W-:Y:S01]  /*9bf0*/  LOP3.LUT R56, R37, 0x70, R4, 0x78, !PT ;  /* 0x0000007025387812 */ /* 0x000fe200078e7804 */
[----:B------:R1:W-:Y:S01]  /*9c00*/  ST.E desc[UR46][R86.64], RZ ;  /* 0x000000ff56007985 */ /* 0x0003e2000c10192e */
[----:B------:R-:W-:-:S02]  /*9c10*/  SHF.R.U64 R3, R38, 0x3, R55 ;  /* 0x0000000326037819 */ /* 0x000fc40000001237 */
[----:B------:R-:W-:Y:S01]  /*9c20*/  IADD3 R43, P0, PT, R44, 0xfe00, RZ ;  /* 0x0000fe002c2b7810 */ /* 0x000fe20007f1e0ff */
[----:B------:R1:W-:Y:S01]  /*9c30*/  ST.E desc[UR46][R84.64], RZ ;  /* 0x000000ff54007985 */ /* 0x0003e2000c10192e */
[----:B------:R-:W-:-:S03]  /*9c40*/  SHF.R.U64 R4, R39, 0x3, R53 ;  /* 0x0000000327047819 */ /* 0x000fc60000001235 */
[----:B------:R1:W-:Y:S01]  /*9c50*/  ST.E desc[UR46][R82.64], RZ ;  /* 0x000000ff52007985 */ /* 0x0003e2000c10192e */
[----:B------:R-:W-:-:S03]  /*9c60*/  LOP3.LUT R54, R38, 0x70, R3, 0x78, !PT ;  /* 0x0000007026367812 */ /* 0x000fc600078e7803 */
[----:B------:R1:W-:Y:S01]  /*9c70*/  ST.E desc[UR46][R80.64], RZ ;  /* 0x000000ff50007985 */ /* 0x0003e2000c10192e */
[----:B------:R-:W-:Y:S01]  /*9c80*/  IMAD.X R47, RZ, RZ, R45, P1 ;  /* 0x000000ffff2f7224 */ /* 0x000fe200008e062d */
[----:B------:R-:W-:Y:S02]  /*9c90*/  LOP3.LUT R52, R39, 0x70, R4, 0x78, !PT ;  /* 0x0000007027347812 */ /* 0x000fe400078e7804 */
[----:B------:R1:W-:Y:S01]  /*9ca0*/  ST.E desc[UR46][R78.64], RZ ;  /* 0x000000ff4e007985 */ /* 0x0003e2000c10192e */
[----:B------:R-:W-:Y:S01]  /*9cb0*/  SHF.R.U64 R3, R40, 0x3, R51 ;  /* 0x0000000328037819 */ /* 0x000fe20000001233 */
[----:B------:R-:W-:Y:S02]  /*9cc0*/  IMAD.X R45, RZ, RZ, R45, P0 ;  /* 0x000000ffff2d7224 */ /* 0x000fe400000e062d */
[----:B------:R1:W-:Y:S01]  /*9cd0*/  ST.E desc[UR46][R76.64], RZ ;  /* 0x000000ff4c007985 */ /* 0x0003e2000c10192e */
[----:B------:R-:W-:-:S03]  /*9ce0*/  SHF.R.U64 R4, R41, 0x3, R49 ;  /* 0x0000000329047819 */ /* 0x000fc60000001231 */
[----:B------:R1:W-:Y:S01]  /*9cf0*/  ST.E desc[UR46][R74.64], RZ ;  /* 0x000000ff4a007985 */ /* 0x0003e2000c10192e */
[----:B------:R-:W-:-:S03]  /*9d00*/  LOP3.LUT R50, R40, 0x70, R3, 0x78, !PT ;  /* 0x0000007028327812 */ /* 0x000fc600078e7803 */
[----:B------:R1:W-:Y:S01]  /*9d10*/  ST.E desc[UR46][R72.64], RZ ;  /* 0x000000ff48007985 */ /* 0x0003e2000c10192e */
[----:B------:R-:W-:-:S03]  /*9d20*/  LOP3.LUT R48, R41, 0x70, R4, 0x78, !PT ;  /* 0x0000007029307812 */ /* 0x000fc600078e7804 */
[----:B------:R1:W-:Y:S01]  /*9d30*/  ST.E desc[UR46][R70.64], RZ ;  /* 0x000000ff46007985 */ /* 0x0003e2000c10192e */
[----:B------:R-:W-:-:S03]  /*9d40*/  SHF.R.U64 R3, R42, 0x3, R47 ;  /* 0x000000032a037819 */ /* 0x000fc6000000122f */
[----:B------:R1:W-:Y:S01]  /*9d50*/  ST.E desc[UR46][R68.64], RZ ;  /* 0x000000ff44007985 */ /* 0x0003e2000c10192e */
[----:B------:R-:W-:-:S03]  /*9d60*/  SHF.R.U64 R4, R43, 0x3, R45 ;  /* 0x000000032b047819 */ /* 0x000fc6000000122d */
[----:B------:R1:W-:Y:S04]  /*9d70*/  ST.E desc[UR46][R66.64], RZ ;  /* 0x000000ff42007985 */ /* 0x0003e8000c10192e */
[----:B------:R1:W-:Y:S01]  /*9d80*/  ST.E desc[UR46][R64.64], RZ ;  /* 0x000000ff40007985 */ /* 0x0003e2000c10192e */
[----:B------:R-:W-:-:S03]  /*9d90*/  LOP3.LUT R46, R42, 0x70, R3, 0x78, !PT ;  /* 0x000000702a2e7812 */ /* 0x000fc600078e7803 */
[----:B------:R1:W-:Y:S01]  /*9da0*/  ST.E desc[UR46][R62.64], RZ ;  /* 0x000000ff3e007985 */ /* 0x0003e2000c10192e */
[----:B------:R-:W-:-:S03]  /*9db0*/  LOP3.LUT R44, R43, 0x70, R4, 0x78, !PT ;  /* 0x000000702b2c7812 */ /* 0x000fc600078e7804 */
[----:B------:R1:W-:Y:S04]  /*9dc0*/  ST.E desc[UR46][R60.64], RZ ;  /* 0x000000ff3c007985 */ /* 0x0003e8000c10192e */
[----:B------:R1:W-:Y:S04]  /*9dd0*/  ST.E desc[UR46][R58.64], RZ ;  /* 0x000000ff3a007985 */ /* 0x0003e8000c10192e */
[----:B------:R1:W-:Y:S04]  /*9de0*/  ST.E desc[UR46][R56.64], RZ ;  /* 0x000000ff38007985 */ /* 0x0003e8000c10192e */
[----:B------:R1:W-:Y:S04]  /*9df0*/  ST.E desc[UR46][R54.64], RZ ;  /* 0x000000ff36007985 */ /* 0x0003e8000c10192e */
[----:B------:R1:W-:Y:S04]  /*9e00*/  ST.E desc[UR46][R52.64], RZ ;  /* 0x000000ff34007985 */ /* 0x0003e8000c10192e */
[----:B------:R1:W-:Y:S04]  /*9e10*/  ST.E desc[UR46][R50.64], RZ ;  /* 0x000000ff32007985 */ /* 0x0003e8000c10192e */
[----:B------:R1:W-:Y:S04]  /*9e20*/  ST.E desc[UR46][R48.64], RZ ;  /* 0x000000ff30007985 */ /* 0x0003e8000c10192e */
[----:B------:R1:W-:Y:S04]  /*9e30*/  ST.E desc[UR46][R46.64], RZ ;  /* 0x000000ff2e007985 */ /* 0x0003e8000c10192e */
[----:B------:R1:W-:Y:S01]  /*9e40*/  ST.E desc[UR46][R44.64], RZ ;  /* 0x000000ff2c007985 */ /* 0x0003e2000c10192e */
[----:B------:R-:W-:Y:S01]  /*9e50*/  @!PT LDS RZ, [RZ] ;  /* 0x00000000fffff984 */ /* 0x000fe20000000800 */
[----:B------:R-:W-:Y:S01]  /*9e60*/  @!PT LDS RZ, [RZ] ;  /* 0x00000000fffff984 */ /* 0x000fe20000000800 */
[----:B------:R-:W-:Y:S01]  /*9e70*/  @!PT LDS RZ, [RZ] ;  /* 0x00000000fffff984 */ /* 0x000fe20000000800 */
[----:B------:R-:W-:Y:S01]  /*9e80*/  @!PT LDS RZ, [RZ] ;  /* 0x00000000fffff984 */ /* 0x000fe20000000800 */
[----:B------:R2:W-:Y:S06]  /*9e90*/  MEMBAR.ALL.CTA ;  /* 0x0000000000007992 */ /* 0x0005ec0000008000 */
[----:B--2---:R-:W2:Y:S01]  /*9ea0*/  FENCE.VIEW.ASYNC.S ;  /* 0x00000000000073c6 */ /* 0x004ea20000000000 */
[----:B------:R-:W-:Y:S05]  /*9eb0*/  BRA.U UP0, `(.L_x_154) ;  /* 0x0000000100047547 */ /* 0x000fea000b800000 */
[----:B------:R-:W-:Y:S05]  /*9ec0*/  BPT.TRAP 0x1 ;  /* 0x000000040000795c */ /* 0x000fea0000300000 */
.L_x_154:
[----:B------:R-:W-:-:S05]  /*9ed0*/  HFMA2 R3, -RZ, RZ, 0, 5.9604644775390625e-08 ;  /* 0x00000001ff037431 */ /* 0x000fca00000001ff */
[----:B------:R-:W-:-:S04]  /*9ee0*/  SHF.L.U32 R4, R3, 0x1f, RZ ;  /* 0x0000001f03047819 */ /* 0x000fc800000006ff */
[----:B--2---:R-:W2:Y:S02]  /*9ef0*/  SYNCS.PHASECHK.TRANS64.TRYWAIT P0, [R17+URZ+0x280c8], R4 ;  /* 0x0280c804110075a7 */ /* 0x004ea400080011ff */
[----:B--2---:R-:W-:Y:S05]  /*9f00*/  @!P0 BRA `(.L_x_155) ;  /* 0x0000017c000c8947 */ /* 0x004fea0003800000 */
.L_x_428:
[----:B------:R-:W-:Y:S05]  /*9f10*/  @!P6 BRA `(.L_x_156) ;  /* 0x000000000090e947 */ /* 0x000fea0003800000 */
[----:B------:R-:W3:Y:S01]  /*9f20*/  LDCU UR4, c[0x0][0x380] ;  /* 0x00007000ff0477ac */ /* 0x000ee20008000800 */
[----:B-----5:R-:W-:Y:S01]  /*9f30*/  IADD3 R19, PT, PT, R18, 0x80, R19 ;  /* 0x0000008012137810 */ /* 0x020fe20007ffe013 */
[----:B------:R-:W-:Y:S03]  /*9f40*/  BSSY.RECONVERGENT B0, `(.L_x_156) ;  /* 0x0000021000007945 */ /* 0x000fe60003800200 */
[----:B---3--:R-:W-:-:S13]  /*9f50*/  ISETP.GE.AND P0, PT, R19, UR4, PT ;  /* 0x0000000413007c0c */ /* 0x008fda000bf06270 */
[----:B------:R-:W-:Y:S05]  /*9f60*/  @P0 BRA `(.L_x_157) ;  /* 0x0000000000780947 */ /* 0x000fea0003800000 */
[----:B------:R-:W3:Y:S01]  /*9f70*/  LDCU UR4, c[0x0][0x38c] ;  /* 0x00007180ff0477ac */ /* 0x000ee20008000800 */
[----:B--2---:R-:W-:Y:S01]  /*9f80*/  MOV R4, RZ ;  /* 0x000000ff00047202 */ /* 0x004fe20000000f00 */
[----:B------:R-:W2:Y:S01]  /*9f90*/  LDCU UR5, c[0x0][0x890] ;  /* 0x00011200ff0577ac */ /* 0x000ea20008000800 */
[----:B------:R-:W4:Y:S01]  /*9fa0*/  LDCU.64 UR6, c[0x0][0x888] ;  /* 0x00011100ff0677ac */ /* 0x000f220008000a00 */
[----:B---3--:R-:W3:Y:S01]  /*9fb0*/  I2F.U32.RP R7, UR4 ;  /* 0x0000000400077d06 */ /* 0x008ee20008209000 */
[----:B------:R-:W-:Y:S01]  /*9fc0*/  ISETP.NE.U32.AND P0, PT, RZ, UR4, PT ;  /* 0x00000004ff007c0c */ /* 0x000fe2000bf05070 */
[----:B--2---:R-:W-:-:S06]  /*9fd0*/  IMAD R0, R0, UR5, R19 ;  /* 0x0000000500007c24 */ /* 0x004fcc000f8e0213 */
[----:B---3--:R-:W2:Y:S02]  /*9fe0*/  MUFU.RCP R6, R7 ;  /* 0x0000000700067308 */ /* 0x008ea40000001000 */
[----:B--2---:R-:W-:-:S06]  /*9ff0*/  IADD3 R6, PT, PT, R6, 0xffffffe, RZ ;  /* 0x0ffffffe06067810 */ /* 0x004fcc0007ffe0ff */
[----:B------:R-:W2:Y:S02]  /*a000*/  F2I.FTZ.U32.TRUNC.NTZ R5, R6 ;  /* 0x0000000600057305 */ /* 0x000ea4000021f000 */
[----:B--2---:R-:W-:-:S05]  /*a010*/  IADD3 R3, PT, PT, RZ, -R5, RZ ;  /* 0x80000005ff037210 */ /* 0x004fca0007ffe0ff */
[----:B------:R-:W-:-:S04]  /*a020*/  IMAD R3, R3, UR4, RZ ;  /* 0x0000000403037c24 */ /* 0x000fc8000f8e02ff */
[----:B------:R-:W-:-:S06]  /*a030*/  IMAD.HI.U32 R3, R5, R3, R4 ;  /* 0x0000000305037227 */ /* 0x000fcc00078e0004 */
[----:B------:R-:W-:-:S04]  /*a040*/  IMAD.HI.U32 R3, R3, R2, RZ ;  /* 0x0000000203037227 */ /* 0x000fc800078e00ff */
[----:B------:R-:W-:-:S04]  /*a050*/  IMAD.MOV R5, RZ, RZ, -R3 ;  /* 0x000000ffff057224 */ /* 0x000fc800078e0a03 */
[----:B------:R-:W-:-:S05]  /*a060*/  IMAD R4, R5, UR4, R2 ;  /* 0x0000000405047c24 */ /* 0x000fca000f8e0202 */
[----:B------:R-:W-:-:S13]  /*a070*/  ISETP.GE.U32.AND P2, PT, R4, UR4, PT ;  /* 0x0000000404007c0c */ /* 0x000fda000bf46070 */
[----:B------:R-:W-:Y:S02]  /*a080*/  @P2 IADD3 R4, PT, PT, R4, -UR4, RZ ;  /* 0x8000000404042c10 */ /* 0x000fe4000fffe0ff */
[----:B------:R-:W-:Y:S02]  /*a090*/  @P2 IADD3 R3, PT, PT, R3, 0x1, RZ ;  /* 0x0000000103032810 */ /* 0x000fe40007ffe0ff */
[----:B------:R-:W-:Y:S02]  /*a0a0*/  ISETP.GE.U32.AND P1, PT, R4, UR4, PT ;  /* 0x0000000404007c0c */ /* 0x000fe4000bf26070 */
[----:B------:R-:W2:Y:S11]  /*a0b0*/  LDC.64 R4, c[0x0][0x880] ;  /* 0x00022000ff047b82 */ /* 0x000eb60000000a00 */
[----:B------:R-:W-:Y:S01]  /*a0c0*/  @P1 VIADD R3, R3, 0x1 ;  /* 0x0000000103031836 */ /* 0x000fe20000000000 */
[----:B------:R-:W-:-:S04]  /*a0d0*/  @!P0 LOP3.LUT R3, RZ, UR4, RZ, 0x33, !PT ;  /* 0x00000004ff038c12 */ /* 0x000fc8000f8e33ff */
[C---:B------:R-:W-:Y:S01]  /*a0e0*/  IADD3 R7, PT, PT, -R3.reuse, RZ, RZ ;  /* 0x000000ff03077210 */ /* 0x040fe20007ffe1ff */
[----:B----4-:R-:W-:-:S04]  /*a0f0*/  IMAD R0, R3, UR7, R0 ;  /* 0x0000000703007c24 */ /* 0x010fc8000f8e0200 */
[----:B------:R-:W-:-:S04]  /*a100*/  IMAD R7, R7, UR4, R2 ;  /* 0x0000000407077c24 */ /* 0x000fc8000f8e0202 */
[----:B------:R-:W-:Y:S01]  /*a110*/  IMAD R7, R7, UR6, R0 ;  /* 0x0000000607077c24 */ /* 0x000fe2000f8e0200 */
[----:B------:R-:W-:-:S03]  /*a120*/  MOV R0, 0xff800000 ;  /* 0xff80000000007802 */ /* 0x000fc60000000f00 */
[----:B--2---:R-:W-:-:S05]  /*a130*/  IMAD.WIDE.U32 R4, R7, 0x4, R4 ;  /* 0x0000000407047825 */ /* 0x004fca00078e0004 */
[----:B------:R3:W-:Y:S02]  /*a140*/  STG.E desc[UR46][R4.64], R0 ;  /* 0x0000000004007986 */ /* 0x0007e4000c10192e */
.L_x_157:
[----:B------:R-:W-:Y:S05]  /*a150*/  BSYNC.RECONVERGENT B0 ;  /* 0x0000000000007941 */ /* 0x000fea0003800200 */
.L_x_156:
[----:B------:R-:W-:Y:S01]  /*a160*/  @!PT LDS RZ, [RZ] ;  /* 0x00000000fffff984 */ /* 0x000fe20000000800 */
[----:B------:R-:W-:Y:S01]  /*a170*/  @!PT LDS RZ, [RZ] ;  /* 0x00000000fffff984 */ /* 0x000fe20000000800 */
[----:B------:R-:W-:Y:S01]  /*a180*/  @!PT LDS RZ, [RZ] ;  /* 0x00000000fffff984 */ /* 0x000fe20000000800 */
[----:B------:R-:W-:Y:S01]  /*a190*/  @!PT LDS RZ, [RZ] ;  /* 0x00000000fffff984 */ /* 0x000fe20000000800 */
[----:B------:R4:W-:Y:S06]  /*a1a0*/  MEMBAR.ALL.CTA ;  /* 0x0000000000007992 */ /* 0x0009ec0000008000 */
[----:B----4-:R-:W4:Y:S01]  /*a1b0*/  FENCE.VIEW.ASYNC.S ;  /* 0x00000000000073c6 */ /* 0x010f220000000000 */
[----:B------:R-:W-:-:S09]  /*a1c0*/  UISETP.NE.AND UP0, UPT, UR41, URZ, UPT ;  /* 0x000000ff2900728c */ /* 0x000fd2000bf05270 */
[----:B------:R-:W-:Y:S05]  /*a1d0*/  BRA.U UP0, `(.L_x_158) ;  /* 0x0000000100047547 */ /* 0x000fea000b800000 */
[----:B------:R-:W-:Y:S05]  /*a1e0*/  BPT.TRAP 0x1 ;  /* 0x000000040000795c */ /* 0x000fea0000300000 */
.L_x_158:
[----:B----4-:R-:W-:Y:S01]  /*a1f0*/  SYNCS.ARRIVE.TRANS64.A1T0 RZ, [R17+URZ+0x280b8], RZ ;  /* 0x0280b8ff11ff79a7 */ /* 0x010fe200081000ff */
[----:B------:R-:W-:Y:S05]  /*a200*/  EXIT ;  /* 0x000000000000794d */ /* 0x000fea0003800000 */
.L_x_87:
[----:B------:R-:W-:Y:S01]  /*a210*/  UISETP.NE.AND UP0, UPT, UR42, URZ, UPT ;  /* 0x000000ff2a00728c */ /* 0x000fe2000bf05270 */
[C---:B------:R-:W-:Y:S01]  /*a220*/  IMAD.U32 R22, R16.reuse, 0x10000, RZ ;  /* 0x0001000010167824 */ /* 0x040fe200078e00ff */
[----:B------:R-:W-:-:S04]  /*a230*/  LOP3.LUT R2, R16, 0x7f, RZ, 0xc0, !PT ;  /* 0x0000007f10027812 */ /* 0x000fc800078ec0ff */
[----:B------:R-:W-:-:S04]  /*a240*/  LOP3.LUT R22, R22, 0x600000, RZ, 0xc0, !PT ;  /* 0x0060000016167812 */ /* 0x000fc800078ec0ff */
[----:B------:R-:W-:Y:S01]  /*a250*/  LOP3.LUT R23, R22, 0x80, RZ, 0xfc, !PT ;  /* 0x0000008016177812 */ /* 0x000fe200078efcff */
[----:B------:R-:W-:Y:S05]  /*a260*/  BRA.U !UP0, `(.L_x_159) ;  /* 0x0000000108047547 */ /* 0x000fea000b800000 */
[----:B------:R-:W-:Y:S05]  /*a270*/  BPT.TRAP 0x1 ;  /* 0x000000040000795c */ /* 0x000fea0000300000 */
.L_x_159:
[----:B------:R-:W1:Y:S01]  /*a280*/  S2UR UR48, SR_CgaCtaId ;  /* 0x00000000003079c3 */ /* 0x000e620000008800 */
[----:B------:R-:W-:Y:S01]  /*a290*/  UMOV UR36, 0x400 ;  /* 0x0000040000247882 */ /* 0x000fe20000000000 */
[----:B------:R-:W-:Y:S01]  /*a2a0*/  SHF.L.U32 R3, RZ, 0x1f, RZ ;  /* 0x0000001fff037819 */ /* 0x000fe200000006ff */
[----:B-1----:R-:W-:-:S09]  /*a2b0*/  ULEA UR36, UR48, UR36, 0x18 ;  /* 0x0000002430247291 */ /* 0x002fd2000f8ec0ff */
[----:B------:R-:W1:Y:S02]  /*a2c0*/  SYNCS.PHASECHK.TRANS64.TRYWAIT P0, [UR36+0x28070], R3 ;  /* 0x02807003ff0075a7 */ /* 0x000e640008001124 */
[----:B-1----:R-:W-:Y:S05]  /*a2d0*/  @!P0 BRA `(.L_x_160) ;  /* 0x00000178002c8947 */ /* 0x002fea0003800000 */
.L_x_429:
[----:B------:R-:W-:-:S09]  /*a2e0*/  UISETP.NE.AND UP0, UPT, UR42, URZ, UPT ;  /* 0x000000ff2a00728c */ /* 0x000fd2000bf05270 */
[----:B------:R-:W-:Y:S05]  /*a2f0*/  BRA.U !UP0, `(.L_x_161) ;  /* 0x0000000108047547 */ /* 0x000fea000b800000 */
[----:B------:R-:W-:Y:S05]  /*a300*/  BPT.TRAP 0x1 ;  /* 0x000000040000795c */ /* 0x000fea0000300000 */
.L_x_161:
[----:B------:R-:W-:Y:S02]  /*a310*/  UIADD3 UR4, UPT, UPT, UR36, 0x28078, URZ ;  /* 0x0002807824047890 */ /* 0x000fe4000fffe0ff */
[----:B------:R-:W-:Y:S02]  /*a320*/  UISETP.NE.AND UP0, UPT, UR45, URZ, UPT ;  /* 0x000000ff2d00728c */ /* 0x000fe4000bf05270 */
[----:B------:R-:W-:-:S09]  /*a330*/  UPRMT UR5, UR48, 0x654, UR4 ;  /* 0x0000065430057896 */ /* 0x000fd20008000004 */
[----:B------:R-:W-:Y:S01]  /*a340*/  SYNCS.ARRIVE.TRANS64.RED.A1T0 RZ, [UR5], RZ ;  /* 0x000000ffffff79a7 */ /* 0x000fe20008100405 */
[----:B------:R-:W-:Y:S05]  /*a350*/  BRA.U !UP0, `(.L_x_162) ;  /* 0x0000000108047547 */ /* 0x000fea000b800000 */
[----:B------:R-:W-:Y:S05]  /*a360*/  BPT.TRAP 0x1 ;  /* 0x000000040000795c */ /* 0x000fea0000300000 */
.L_x_162:
[----:B------:R-:W2:Y:S01]  /*a370*/  SYNCS.PHASECHK.TRANS64.TRYWAIT P0, [UR36+0x28080], R3 ;  /* 0x02808003ff0075a7 */ /* 0x000ea20008001124 */
[----:B------:R-:W-:Y:S01]  /*a380*/  UMOV UR38, URZ ;  /* 0x000000ff00267c82 */ /* 0x000fe20008000000 */
[----:B--2---:R-:W-:Y:S05]  /*a390*/  @!P0 BRA `(.L_x_163) ;  /* 0x0000017800148947 */ /* 0x004fea0003800000 */
.L_x_430:
[----:B------:R-:W-:Y:S01]  /*a3a0*/  UISETP.GE.AND UP0, UPT, UR6, 0x81, UPT ;  /* 0x000000810600788c */ /* 0x000fe2000bf06270 */
[----:B------:R-:W-:Y:S01]  /*a3b0*/  UMOV UR44, 0x1 ;  /* 0x00000001002c7882 */ /* 0x000fe20000000000 */
[----:B------:R-:W-:-:S07]  /*a3c0*/  UMOV UR39, 0x1 ;  /* 0x0000000100277882 */ /* 0x000fce0000000000 */
[----:B------:R-:W-:Y:S05]  /*a3d0*/  BRA.U !UP0, `(.L_x_164) ;  /* 0x0000003d08487547 */ /* 0x000fea000b800000 */
[----:B------:R-:W-:Y:S01]  /*a3e0*/  UIADD3 UR5, UPT, UPT, UR6, 0x7f, URZ ;  /* 0x0000007f06057890 */ /* 0x000fe2000fffe0ff */
[C---:B------:R-:W-:Y:S01]  /*a3f0*/  VIADD R70, R22.reuse, 0x100 ;  /* 0x0000010016467836 */ /* 0x040fe20000000000 */
[----:B------:R-:W-:Y:S01]  /*a400*/  LOP3.LUT R71, R17, 0x3, RZ, 0xc0, !PT ;  /* 0x0000000311477812 */ /* 0x000fe200078ec0ff */
[C---:B------:R-:W-:Y:S01]  /*a410*/  VIADD R68, R22.reuse, 0x180 ;  /* 0x0000018016447836 */ /* 0x040fe20000000000 */
[----:B------:R-:W-:Y:S01]  /*a420*/  USHF.R.S32.HI UR4, URZ, 0x1f, UR5 ;  /* 0x0000001fff047899 */ /* 0x000fe20008011405 */
[C---:B------:R-:W-:Y:S01]  /*a430*/  VIADD R67, R22.reuse, 0x110 ;  /* 0x0000011016437836 */ /* 0x040fe20000000000 */
[----:B------:R-:W-:Y:S01]  /*a440*/  SHF.R.U32.HI R69, RZ, 0x15, R23 ;  /* 0x00000015ff457819 */ /* 0x000fe20000011617 */
[C---:B------:R-:W-:Y:S01]  /*a450*/  VIADD R66, R22.reuse, 0x120 ;  /* 0x0000012016427836 */ /* 0x040fe20000000000 */
[----:B------:R-:W-:Y:S01]  /*a460*/  ULEA.HI UR4, UR4, UR5, URZ, 0x7 ;  /* 0x0000000504047291 */ /* 0x000fe2000f8f38ff */
[C---:B------:R-:W-:Y:S01]  /*a470*/  VIADD R65, R22.reuse, 0x130 ;  /* 0x0000013016417836 */ /* 0x040fe20000000000 */
[----:B------:R-:W-:Y:S01]  /*a480*/  SHF.R.U32.HI R70, RZ, 0x15, R70 ;  /* 0x00000015ff467819 */ /* 0x000fe20000011646 */
        /* <DEDUP_REMOVED lines=20> */
[----:B------:R-:W-:Y:S01]  /*a5d0*/  VIADD R18, R22, 0x1f0 ;  /* 0x000001f016127836 */ /* 0x000fe20000000000 */
[----:B------:R-:W-:Y:S01]  /*a5e0*/  SHF.R.U32.HI R58, RZ, 0x15, R58 ;  /* 0x00000015ff3a7819 */ /* 0x000fe2000001163a */
[----:B------:R-:W-:Y:S01]  /*a5f0*/  UMOV UR38, URZ ;  /* 0x000000ff00267c82 */ /* 0x000fe20008000000 */
[----:B------:R-:W-:Y:S01]  /*a600*/  SHF.R.U32.HI R57, RZ, 0x15, R57 ;  /* 0x00000015ff397819 */ /* 0x000fe20000011639 */
[----:B------:R-:W-:Y:S01]  /*a610*/  USHF.R.S32.HI UR40, URZ, 0x7, UR4 ;  /* 0x00000007ff287899 */ /* 0x000fe20008011404 */
[----:B------:R-:W-:Y:S01]  /*a620*/  SHF.R.U32.HI R56, RZ, 0x15, R56 ;  /* 0x00000015ff387819 */ /* 0x000fe20000011638 */
[----:B------:R-:W-:Y:S01]  /*a630*/  UMOV UR39, 0x1 ;  /* 0x0000000100277882 */ /* 0x000fe20000000000 */
[----:B------:R-:W-:Y:S01]  /*a640*/  SHF.R.U32.HI R19, RZ, 0x15, R19 ;  /* 0x00000015ff137819 */ /* 0x000fe20000011613 */
[----:B------:R-:W-:Y:S01]  /*a650*/  UMOV UR37, URZ ;  /* 0x000000ff00257c82 */ /* 0x000fe20008000000 */
[----:B------:R-:W-:-:S07]  /*a660*/  SHF.R.U32.HI R18, RZ, 0x15, R18 ;  /* 0x00000015ff127819 */ /* 0x000fce0000011612 */
.L_x_212:
[----:B------:R-:W-:Y:S01]  /*a670*/  UISETP.NE.AND UP0, UPT, UR42, URZ, UPT ;  /* 0x000000ff2a00728c */ /* 0x000fe2000bf05270 */
[----:B------:R-:W-:Y:S01]  /*a680*/  UMOV UR4, UR40 ;  /* 0x0000002800047c82 */ /* 0x000fe20008000000 */
[----:B------:R-:W-:Y:S02]  /*a690*/  UIADD3 UR40, UPT, UPT, UR40, -0x1, URZ ;  /* 0xffffffff28287890 */ /* 0x000fe4000fffe0ff */
[----:B------:R-:W-:Y:S01]  /*a6a0*/  UISETP.GT.AND UP1, UPT, UR4, 0x2, UPT ;  /* 0x000000020400788c */ /* 0x000fe2000bf24270 */
[----:B------:R-:W-:-:S03]  /*a6b0*/  UMOV UR44, UR37 ;  /* 0x00000025002c7c82 */ /* 0x000fc60008000000 */
[----:B------:R-:W-:Y:S01]  /*a6c0*/  UP2UR UR43, UPR, URZ, 0x2 ;  /* 0x00000002ff2b7883 */ /* 0x000fe20008000000 */
[----:B--234-:R-:W-:Y:S11]  /*a6d0*/  BRA.U !UP0, `(.L_x_165) ;  /* 0x0000000108047547 */ /* 0x01cff6000b800000 */
[----:B------:R-:W-:Y:S05]  /*a6e0*/  BPT.TRAP 0x1 ;  /* 0x000000040000795c */ /* 0x000fea0000300000 */
.L_x_165:
[----:B-1----:R-:W-:-:S04]  /*a6f0*/  MOV R3, UR39 ;  /* 0x0000002700037c02 */ /* 0x002fc80008000f00 */
[----:B------:R-:W-:-:S04]  /*a700*/  SHF.L.U32 R3, R3, 0x1f, RZ ;  /* 0x0000001f03037819 */ /* 0x000fc800000006ff */
[----:B------:R-:W1:Y:S02]  /*a710*/  SYNCS.PHASECHK.TRANS64.TRYWAIT P0, [UR36+0x28070], R3 ;  /* 0x02807003ff0075a7 */ /* 0x000e640008001124 */
[----:B-1----:R-:W-:Y:S05]  /*a720*/  @!P0 BRA `(.L_x_166) ;  /* 0x0000017400488947 */ /* 0x002fea0003800000 */
.L_x_431:
[----:B------:R-:W-:Y:S01]  /*a730*/  R2UR UR4, R22 ;  /* 0x00000000160472ca */ /* 0x000fe200000e0000 */
[----:B------:R-:W-:Y:S01]  /*a740*/  UISETP.NE.AND UP0, UPT, UR41, URZ, UPT ;  /* 0x000000ff2900728c */ /* 0x000fe2000bf05270 */
[----:B------:R-:W-:Y:S01]  /*a750*/  PLOP3.LUT P0, PT, PT, PT, PT, 0x80, 0x8 ;  /* 0x000000000008781c */ /* 0x000fe20003f0f070 */
[----:B------:R-:W-:-:S10]  /*a760*/  IMAD.MOV.U32 R72, RZ, RZ, 0x3f800000 ;  /* 0x3f800000ff487424 */ /* 0x000fd400078e00ff */
[----:B------:R-:W2:Y:S02]  /*a770*/  LDTM.x2 R4, tmem[UR4] ;  /* 0x00000004000479ee */ /* 0x000ea400080c0000 */
[----:B--2---:R-:W-:-:S13]  /*a780*/  FSETP.NEU.AND P2, PT, R4, R5, PT ;  /* 0x000000050400720b */ /* 0x004fda0003f4d000 */
[----:B-1----:R-:W1:Y:S01]  /*a790*/  @P2 LDC R0, c[0x0][0x704] ;  /* 0x0001c100ff002b82 */ /* 0x002e620000000800 */
[----:B------:R-:W-:-:S04]  /*a7a0*/  @P2 FADD R5, R4, -R5 ;  /* 0x8000000504052221 */ /* 0x000fc80000000000 */
[----:B-1----:R-:W-:-:S05]  /*a7b0*/  @P2 FMUL R5, R5, R0 ;  /* 0x0000000005052220 */ /* 0x002fca0000400000 */
[----:B------:R-:W-:-:S04]  /*a7c0*/  @P2 FSETP.GEU.AND P1, PT, R5, -126, PT ;  /* 0xc2fc00000500280b */ /* 0x000fc80003f2e000 */
[----:B------:R-:W-:-:S13]  /*a7d0*/  @P2 PLOP3.LUT P0, PT, P1, PT, PT, 0x80, 0x8 ;  /* 0x000000000008281c */ /* 0x000fda0000f0f070 */
[----:B------:R-:W-:-:S04]  /*a7e0*/  @!P0 FMUL R5, R5, 0.5 ;  /* 0x3f00000005058820 */ /* 0x000fc80000400000 */
[----:B------:R-:W1:Y:S02]  /*a7f0*/  @P2 MUFU.EX2 R0, R5 ;  /* 0x0000000500002308 */ /* 0x000e640000000800 */
[----:B-1----:R-:W-:-:S05]  /*a800*/  @!P0 FMUL R0, R0, R0 ;  /* 0x0000000000008220 */ /* 0x002fca0000400000 */
[----:B------:R-:W-:Y:S01]  /*a810*/  @P2 MOV R72, R0 ;  /* 0x0000000000482202 */ /* 0x000fe20000000f00 */
[----:B------:R-:W-:Y:S06]  /*a820*/  BRA.U UP0, `(.L_x_167) ;  /* 0x0000000100047547 */ /* 0x000fec000b800000 */
[----:B------:R-:W-:Y:S05]  /*a830*/  BPT.TRAP 0x1 ;  /* 0x000000040000795c */ /* 0x000fea0000300000 */
.L_x_167:
[----:B------:R-:W-:Y:S01]  /*a840*/  IMAD.U32 R3, RZ, RZ, UR38 ;  /* 0x00000026ff037e24 */ /* 0x000fe2000f8e00ff */
[----:B------:R-:W-:-:S04]  /*a850*/  FSETP.NEU.AND P1, PT, R72, 1, PT ;  /* 0x3f8000004800780b */ /* 0x000fc80003f2d000 */
[----:B------:R-:W-:-:S04]  /*a860*/  SHF.L.U32 R3, R3, 0x1f, RZ ;  /* 0x0000001f03037819 */ /* 0x000fc800000006ff */
[----:B------:R-:W1:Y:S02]  /*a870*/  SYNCS.PHASECHK.TRANS64.TRYWAIT P0, [UR36+0x28090], R3 ;  /* 0x02809003ff0075a7 */ /* 0x000e640008001124 */
[----:B-1----:R-:W-:Y:S05]  /*a880*/  @!P0 BRA `(.L_x_168) ;  /* 0x0000017400088947 */ /* 0x002fea0003800000 */
.L_x_432:
[----:B------:R-:W-:-:S13]  /*a890*/  VOTE.ANY P1, P1 ;  /* 0x0000000000ff7806 */ /* 0x000fda0000820100 */
[----:B------:R-:W-:Y:S05]  /*a8a0*/  @!P1 BRA `(.L_x_169) ;  /* 0x0000001800649947 */ /* 0x000fea0003800000 */
[----:B------:R-:W-:-:S13]  /*a8b0*/  ISETP.NE.AND P0, PT, R71, R70, PT ;  /* 0x000000464700720c */ /* 0x000fda0003f05270 */
[----:B------:R-:W-:Y:S05]  /*a8c0*/  @!P0 BRA `(.L_x_170) ;  /* 0x0000000000408947 */ /* 0x000fea0003800000 */
[----:B------:R-:W-:Y:S01]  /*a8d0*/  MOV R14, 0x8 ;  /* 0x00000008000e7802 */ /* 0x000fe20000000f00 */
[----:B------:R-:W2:Y:S01]  /*a8e0*/  LDCU.64 UR8, c[0x4][0xb0] ;  /* 0x01001600ff0877ac */ /* 0x000ea20008000a00 */
[----:B------:R-:W-:Y:S02]  /*a8f0*/  HFMA2 R12, -RZ, RZ, 0, 5.9604644775390625e-08 ;  /* 0x00000001ff0c7431 */ /* 0x000fe400000001ff */
[----:B------:R-:W-:Y:S01]  /*a900*/  IMAD.MOV.U32 R8, RZ, RZ, 0x192 ;  /* 0x00000192ff087424 */ /* 0x000fe200078e00ff */
[----:B------:R-:W3:Y:S01]  /*a910*/  LDCU.64 UR6, c[0x4][0xb8] ;  /* 0x01001700ff0677ac */ /* 0x000ee20008000a00 */
[----:B------:R-:W4:Y:S01]  /*a920*/  LDC.64 R14, c[0x4][R14] ;  /* 0x010000000e0e7b82 */ /* 0x000f220000000a00 */
[----:B------:R-:W-:Y:S01]  /*a930*/  IMAD.MOV.U32 R13, RZ, RZ, RZ ;  /* 0x000000ffff0d7224 */ /* 0x000fe200078e00ff */
[----:B------:R-:W5:Y:S01]  /*a940*/  LDCU.64 UR4, c[0x4][0x30] ;  /* 0x01000600ff0477ac */ /* 0x000f620008000a00 */
[----:B--2---:R-:W-:Y:S01]  /*a950*/  IMAD.U32 R4, RZ, RZ, UR8 ;  /* 0x00000008ff047e24 */ /* 0x004fe2000f8e00ff */
[----:B------:R-:W-:Y:S01]  /*a960*/  MOV R5, UR9 ;  /* 0x0000000900057c02 */ /* 0x000fe20008000f00 */
[----:B---3--:R-:W-:Y:S01]  /*a970*/  IMAD.U32 R6, RZ, RZ, UR6 ;  /* 0x00000006ff067e24 */ /* 0x008fe2000f8e00ff */
[----:B------:R-:W-:Y:S01]  /*a980*/  MOV R7, UR7 ;  /* 0x0000000700077c02 */ /* 0x000fe20008000f00 */
[----:B-----5:R-:W-:Y:S01]  /*a990*/  IMAD.U32 R10, RZ, RZ, UR4 ;  /* 0x00000004ff0a7e24 */ /* 0x020fe2000f8e00ff */
[----:B------:R-:W-:-:S02]  /*a9a0*/  MOV R11, UR5 ;  /* 0x00000005000b7c02 */ /* 0x000fc40008000f00 */
[----:B------:R-:W-:-:S07]  /*a9b0*/  LEPC R20, `(.L_x_170) ;  /* 0x000000001014794e */ /* 0x000fce0000000000 */
[----:B-1--4-:R-:W-:Y:S05]  /*a9c0*/  CALL.ABS.NOINC R14 ;  /* 0x000000000e007343 */ /* 0x012fea0003c00000 */
.L_x_170:
[----:B------:R-:W-:Y:S05]  /*a9d0*/  WARPSYNC.ALL ;  /* 0x0000000000007948 */ /* 0x000fea0003800000 */
[----:B------:R-:W-:Y:S02]  /*a9e0*/  R2UR UR4, R22 ;  /* 0x00000000160472ca */ /* 0x000fe400000e0000 */
[----:B------:R-:W-:-:S11]  /*a9f0*/  ISETP.NE.AND P0, PT, R71, R67, PT ;  /* 0x000000434700720c */ /* 0x000fd60003f05270 */
[----:B------:R-:W2:Y:S02]  /*aa00*/  LDTM.x16 R40, tmem[UR4+0x100] ;  /* 0x00010004002879ee */ /* 0x000ea40008240000 */
[----:B--2---:R-:W-:Y:S05]  /*aa10*/  @!P0 BRA `(.L_x_171) ;  /* 0x0000000000408947 */ /* 0x004fea0003800000 */
        /* <DEDUP_REMOVED lines=16> */
.L_x_171:
[----:B------:R-:W-:Y:S05]  /*ab20*/  WARPSYNC.ALL ;  /* 0x0000000000007948 */ /* 0x000fea0003800000 */
[----:B------:R-:W-:Y:S02]  /*ab30*/  R2UR UR4, R22 ;  /* 0x00000000160472ca */ /* 0x000fe400000e0000 */
[----:B------:R-:W-:Y:S02]  /*ab40*/  ISETP.NE.AND P0, PT, R71, R70, PT ;  /* 0x000000464700720c */ /* 0x000fe40003f05270 */
[----:B------:R-:W-:-:S09]  /*ab50*/  FSETP.NEU.AND P1, PT, R72, 1, PT ;  /* 0x3f8000004800780b */ /* 0x000fd20003f2d000 */
[----:B------:R-:W2:Y:S04]  /*ab60*/  LDTM.x16 R24, tmem[UR4+0x110] ;  /* 0x00011004001879ee */ /* 0x000ea80008240000 */
[C---:B------:R-:W-:Y:S02]  /*ab70*/  @P1 FMUL2 R40, R72.reuse.F32, R40.F32x2.HI_LO ;  /* 0x000000284828124a */ /* 0x040fe40000040000 */
[C---:B------:R-:W-:Y:S02]  /*ab80*/  @P1 FMUL2 R42, R72.reuse.F32, R42.F32x2.HI_LO ;  /* 0x0000002a482a124a */ /* 0x040fe40000040000 */
[C---:B------:R-:W-:Y:S02]  /*ab90*/  @P1 FMUL2 R44, R72.reuse.F32, R44.F32x2.HI_LO ;  /* 0x0000002c482c124a */ /* 0x040fe40000040000 */
[----:B------:R-:W-:-:S02]  /*aba0*/  @P1 FMUL2 R46, R72.F32, R46.F32x2.HI_LO ;  /* 0x0000002e482e124a */ /* 0x000fc40000040000 */
[C---:B------:R-:W-:Y:S02]  /*abb0*/  @P1 FMUL2 R48, R72.reuse.F32, R48.F32x2.HI_LO ;  /* 0x000000304830124a */ /* 0x040fe40000040000 */
[C---:B------:R-:W-:Y:S02]  /*abc0*/  @P1 FMUL2 R50, R72.reuse.F32, R50.F32x2.HI_LO ;  /* 0x000000324832124a */ /* 0x040fe40000040000 */
[C---:B------:R-:W-:Y:S02]  /*abd0*/  @P1 FMUL2 R52, R72.reuse.F32, R52.F32x2.HI_LO ;  /* 0x000000344834124a */ /* 0x040fe40000040000 */
[----:B------:R-:W-:Y:S01]  /*abe0*/  @P1 FMUL2 R54, R72.F32, R54.F32x2.HI_LO ;  /* 0x000000364836124a */ /* 0x000fe20000040000 */
[----:B--2---:R-:W-:Y:S06]  /*abf0*/  @!P0 BRA `(.L_x_172) ;  /* 0x0000000000408947 */ /* 0x004fec0003800000 */
        /* <DEDUP_REMOVED lines=16> */
.L_x_172:
[----:B------:R-:W-:Y:S05]  /*ad00*/  WARPSYNC.ALL ;  /* 0x0000000000007948 */ /* 0x000fea0003800000 */
[----:B------:R-:W-:Y:S02]  /*ad10*/  R2UR UR4, R22 ;  /* 0x00000000160472ca */ /* 0x000fe400000e0000 */
[----:B------:R-:W-:-:S11]  /*ad20*/  ISETP.NE.AND P0, PT, R71, R66, PT ;  /* 0x000000424700720c */ /* 0x000fd60003f05270 */
[----:B------:R2:W-:Y:S02]  /*ad30*/  STTM.x16 tmem[UR4+0x100], R40 ;  /* 0x00010028000079ed */ /* 0x0005e40008240004 */
[----:B------:R-:W-:Y:S05]  /*ad40*/  @!P0 BRA `(.L_x_173) ;  /* 0x0000000000408947 */ /* 0x000fea0003800000 */
[----:B------:R-:W-:Y:S01]  /*ad50*/  MOV R14, 0x8 ;  /* 0x00000008000e7802 */ /* 0x000fe20000000f00 */
[----:B------:R-:W3:Y:S01]  /*ad60*/  LDCU.64 UR8, c[0x4][0xb0] ;  /* 0x01001600ff0877ac */ /* 0x000ee20008000a00 */
[----:B------:R-:W-:Y:S02]  /*ad70*/  HFMA2 R12, -RZ, RZ, 0, 5.9604644775390625e-08 ;  /* 0x00000001ff0c7431 */ /* 0x000fe400000001ff */
[----:B------:R-:W-:Y:S01]  /*ad80*/  IMAD.MOV.U32 R8, RZ, RZ, 0x192 ;  /* 0x00000192ff087424 */ /* 0x000fe200078e00ff */
[----:B------:R-:W4:Y:S01]  /*ad90*/  LDCU.64 UR6, c[0x4][0xb8] ;  /* 0x01001700ff0677ac */ /* 0x000f220008000a00 */
[----:B------:R-:W1:Y:S01]  /*ada0*/  LDC.64 R14, c[0x4][R14] ;  /* 0x010000000e0e7b82 */ /* 0x000e620000000a00 */
[----:B------:R-:W-:Y:S01]  /*adb0*/  IMAD.MOV.U32 R13, RZ, RZ, RZ ;  /* 0x000000ffff0d7224 */ /* 0x000fe200078e00ff */
[----:B------:R-:W5:Y:S01]  /*adc0*/  LDCU.64 UR4, c[0x4][0x30] ;  /* 0x01000600ff0477ac */ /* 0x000f620008000a00 */
[----:B---3--:R-:W-:Y:S01]  /*add0*/  IMAD.U32 R4, RZ, RZ, UR8 ;  /* 0x00000008ff047e24 */ /* 0x008fe2000f8e00ff */
[----:B------:R-:W-:Y:S01]  /*ade0*/  MOV R5, UR9 ;  /* 0x0000000900057c02 */ /* 0x000fe20008000f00 */
[----:B----4-:R-:W-:Y:S01]  /*adf0*/  IMAD.U32 R6, RZ, RZ, UR6 ;  /* 0x00000006ff067e24 */ /* 0x010fe2000f8e00ff */
[----:B------:R-:W-:Y:S01]  /*ae00*/  MOV R7, UR7 ;  /* 0x0000000700077c02 */ /* 0x000fe20008000f00 */
[----:B-----5:R-:W-:Y:S01]  /*ae10*/  IMAD.U32 R10, RZ, RZ, UR4 ;  /* 0x00000004ff0a7e24 */ /* 0x020fe2000f8e00ff */
[----:B------:R-:W-:-:S02]  /*ae20*/  MOV R11, UR5 ;  /* 0x00000005000b7c02 */ /* 0x000fc40008000f00 */
[----:B------:R-:W-:-:S07]  /*ae30*/  LEPC R20, `(.L_x_173) ;  /* 0x000000001014794e */ /* 0x000fce0000000000 */
[----:B-12---:R-:W-:Y:S05]  /*ae40*/  CALL.ABS.NOINC R14 ;  /* 0x000000000e007343 */ /* 0x006fea0003c00000 */
.L_x_173:
[----:B------:R-:W-:Y:S05]  /*ae50*/  WARPSYNC.ALL ;  /* 0x0000000000007948 */ /* 0x000fea0003800000 */
[----:B------:R-:W-:Y:S02]  /*ae60*/  R2UR UR4, R22 ;  /* 0x00000000160472ca */ /* 0x000fe400000e0000 */
[----:B------:R-:W-:Y:S02]  /*ae70*/  ISETP.NE.AND P0, PT, R71, R67, PT ;  /* 0x000000434700720c */ /* 0x000fe40003f05270 */
[----:B------:R-:W-:-:S09]  /*ae80*/  FSETP.NEU.AND P1, PT, R72, 1, PT ;  /* 0x3f8000004800780b */ /* 0x000fd20003f2d000 */
[----:B--2---:R-:W2:Y:S04]  /*ae90*/  LDTM.x16 R40, tmem[UR4+0x120] ;  /* 0x00012004002879ee */ /* 0x004ea80008240000 */
        /* <DEDUP_REMOVED lines=25> */
.L_x_174:
        /* <DEDUP_REMOVED lines=21> */
.L_x_175:
        /* <DEDUP_REMOVED lines=30> */
.L_x_176:
        /* <DEDUP_REMOVED lines=21> */
.L_x_177:
        /* <DEDUP_REMOVED lines=30> */
.L_x_178:
        /* <DEDUP_REMOVED lines=21> */
.L_x_179:
        /* <DEDUP_REMOVED lines=30> */
.L_x_180:
        /* <DEDUP_REMOVED lines=21> */
.L_x_181:
        /* <DEDUP_REMOVED lines=30> */
.L_x_182:
        /* <DEDUP_REMOVED lines=21> */
.L_x_183:
[----:B------:R-:W-:Y:S05]  /*be40*/  WARPSYNC.ALL ;  /* 0x0000000000007948 */ /* 0x000fea0003800000 */
[----:B------:R-:W-:Y:S02]  /*be50*/  R2UR UR4, R22 ;  /* 0x00000000160472ca */ /* 0x000fe400000e0000 */
[----:B------:R-:W-:Y:S02]  /*be60*/  ISETP.NE.AND P0, PT, R71, R62, PT ;  /* 0x0000003e4700720c */ /* 0x000fe40003f05270 */
[----:B------:R-:W-:-:S04]  /*be70*/  FSETP.NEU.AND P1, PT, R72, 1, PT ;  /* 0x3f8000004800780b */ /* 0x000fc80003f2d000 */
[----:B------:R-:W-:-:S05]  /*be80*/  P2R R73, PR, RZ, 0x2 ;  /* 0x00000002ff497803 */ /* 0x000fca0000000000 */
        /* <DEDUP_REMOVED lines=26> */
.L_x_184:
[----:B------:R-:W-:Y:S05]  /*c030*/  WARPSYNC.ALL ;  /* 0x0000000000007948 */ /* 0x000fea0003800000 */
[----:B------:R-:W-:Y:S02]  /*c040*/  R2UR UR4, R22 ;  /* 0x00000000160472ca */ /* 0x000fe400000e0000 */
[----:B------:R-:W-:Y:S02]  /*c050*/  ISETP.NE.AND P0, PT, R71, R61, PT ;  /* 0x0000003d4700720c */ /* 0x000fe40003f05270 */
[----:B------:R-:W-:-:S09]  /*c060*/  ISETP.NE.AND P6, PT, R73, RZ, PT ;  /* 0x000000ff4900720c */ /* 0x000fd20003fc5270 */
[----:B------:R2:W-:Y:S04]  /*c070*/  STTM.x16 tmem[UR4+0x160], R40 ;  /* 0x00016028000079ed */ /* 0x0005e80008240004 */
        /* <DEDUP_REMOVED lines=8> */
[----:B------:R-:W-:Y:S06]  /*c100*/  @!P0 BRA `(.L_x_185) ;  /* 0x0000000000408947 */ /* 0x000fec0003800000 */
        /* <DEDUP_REMOVED lines=16> */
.L_x_185:
[----:B------:R-:W-:Y:S05]  /*c210*/  WARPSYNC.ALL ;  /* 0x0000000000007948 */ /* 0x000fea0003800000 */
[----:B------:R-:W-:-:S13]  /*c220*/  R2UR UR4, R22 ;  /* 0x00000000160472ca */ /* 0x000fda00000e0000 */
[----:B------:R3:W-:Y:S02]  /*c230*/  STTM.x16 tmem[UR4+0x170], R24 ;  /* 0x00017018000079ed */ /* 0x0007e40008240004 */
.L_x_169:
[----:B------:R-:W-:-:S09]  /*c240*/  UISETP.NE.AND UP0, UPT, UR45, URZ, UPT ;  /* 0x000000ff2d00728c */ /* 0x000fd2000bf05270 */
[----:B------:R-:W-:Y:S05]  /*c250*/  BRA.U !UP0, `(.L_x_186) ;  /* 0x0000000108047547 */ /* 0x000fea000b800000 */
[----:B------:R-:W-:Y:S05]  /*c260*/  BPT.TRAP 0x1 ;  /* 0x000000040000795c */ /* 0x000fea0000300000 */
.L_x_186:
[----:B------:R-:W-:Y:S02]  /*c270*/  UIADD3 UR4, UPT, UPT, UR36, 0x28088, URZ ;  /* 0x0002808824047890 */ /* 0x000fe4000fffe0ff */
[----:B------:R-:W-:Y:S02]  /*c280*/  UISETP.NE.AND UP0, UPT, UR41, URZ, UPT ;  /* 0x000000ff2900728c */ /* 0x000fe4000bf05270 */
[----:B------:R-:W-:Y:S02]  /*c290*/  UPRMT UR4, UR48, 0x654, UR4 ;  /* 0x0000065430047896 */ /* 0x000fe40008000004 */
[----:B------:R-:W-:-:S07]  /*c2a0*/  ULOP3.LUT UR37, UR44, 0x1, URZ, 0x3c, !UPT ;  /* 0x000000012c257892 */ /* 0x000fce000f8e3cff */
[----:B------:R-:W-:Y:S01]  /*c2b0*/  SYNCS.ARRIVE.TRANS64.RED.A1T0 RZ, [UR4], RZ ;  /* 0x000000ffffff79a7 */ /* 0x000fe20008100404 */
[----:B------:R-:W4:Y:S01]  /*c2c0*/  FENCE.VIEW.ASYNC.T ;  /* 0x00000000000073c6 */ /* 0x000f220000000200 */
[----:B------:R-:W-:Y:S05]  /*c2d0*/  BRA.U UP0, `(.L_x_187) ;  /* 0x0000000100087547 */ /* 0x000fea000b800000 */
[----:B------:R-:W-:Y:S05]  /*c2e0*/  BPT.TRAP 0x1 ;  /* 0x000000040000795c */ /* 0x000fea0000300000 */
[----:B------:R-:W-:Y:S05]  /*c2f0*/  BPT.TRAP 0x1 ;  /* 0x000000040000795c */ /* 0x000fea0000300000 */
.L_x_187:
[----:B------:R-:W-:Y:S02]  /*c300*/  UIADD3 UR4, UPT, UPT, UR36, 0x280a0, URZ ;  /* 0x000280a024047890 */ /* 0x000fe4000fffe0ff */
[----:B------:R-:W-:Y:S02]  /*c310*/  UISETP.NE.AND UP0, UPT, UR45, URZ, UPT ;  /* 0x000000ff2d00728c */ /* 0x000fe4000bf05270 */
[----:B------:R-:W-:-:S09]  /*c320*/  UPRMT UR4, UR48, 0x654, UR4 ;  /* 0x0000065430047896 */ /* 0x000fd20008000004 */
[----:B----4-:R-:W-:Y:S01]  /*c330*/  SYNCS.ARRIVE.TRANS64.RED.A1T0 RZ, [UR4], RZ ;  /* 0x000000ffffff79a7 */ /* 0x010fe20008100404 */
[----:B------:R-:W-:Y:S05]  /*c340*/  BRA.U !UP0, `(.L_x_188) ;  /* 0x0000000108047547 */ /* 0x000fea000b800000 */
[----:B------:R-:W-:Y:S05]  /*c350*/  BPT.TRAP 0x1 ;  /* 0x000000040000795c */ /* 0x000fea0000300000 */
.L_x_188:
[----:B-1----:R-:W-:Y:S01]  /*c360*/  IMAD.U32 R3, RZ, RZ, UR37 ;  /* 0x00000025ff037e24 */ /* 0x002fe2000f8e00ff */
[----:B------:R-:W-:-:S04]  /*c370*/  ISETP.NE.AND P0, PT, R71, R69, PT ;  /* 0x000000454700720c */ /* 0x000fc80003f05270 */
[----:B------:R-:W-:-:S04]  /*c380*/  SHF.L.U32 R3, R3, 0x1f, RZ ;  /* 0x0000001f03037819 */ /* 0x000fc800000006ff */
[----:B------:R-:W1:Y:S02]  /*c390*/  SYNCS.PHASECHK.TRANS64.TRYWAIT P1, [UR36+0x28080], R3 ;  /* 0x02808003ff0075a7 */ /* 0x000e640008021124 */
[----:B-1----:R-:W-:Y:S05]  /*c3a0*/  @!P1 BRA `(.L_x_189) ;  /* 0x0000015800589947 */ /* 0x002fea0003800000 */
.L_x_433:
[----:B------:R-:W-:Y:S05]  /*c3b0*/  @!P0 BRA `(.L_x_190) ;  /* 0x0000000000408947 */ /* 0x000fea0003800000 */
[----:B------:R-:W-:Y:S01]  /*c3c0*/  MOV R14, 0x8 ;  /* 0x00000008000e7802 */ /* 0x000fe20000000f00 */
[----:B------:R-:W4:Y:S01]  /*c3d0*/  LDCU.64 UR6, c[0x4][0xb0] ;  /* 0x01001600ff0677ac */ /* 0x000f220008000a00 */
[----:B------:R-:W-:Y:S02]  /*c3e0*/  HFMA2 R12, -RZ, RZ, 0, 5.9604644775390625e-08 ;  /* 0x00000001ff0c7431 */ /* 0x000fe400000001ff */
[----:B------:R-:W-:Y:S01]  /*c3f0*/  IMAD.MOV.U32 R8, RZ, RZ, 0x192 ;  /* 0x00000192ff087424 */ /* 0x000fe200078e00ff */
[----:B------:R-:W5:Y:S01]  /*c400*/  LDCU.64 UR4, c[0x4][0xb8] ;  /* 0x01001700ff0477ac */ /* 0x000f620008000a00 */
[----:B------:R-:W1:Y:S01]  /*c410*/  LDC.64 R14, c[0x4][R14] ;  /* 0x010000000e0e7b82 */ /* 0x000e620000000a00 */
[----:B------:R-:W-:Y:S01]  /*c420*/  IMAD.MOV.U32 R13, RZ, RZ, RZ ;  /* 0x000000ffff0d7224 */ /* 0x000fe200078e00ff */
[----:B------:R-:W2:Y:S01]  /*c430*/  LDCU.64 UR8, c[0x4][0x28] ;  /* 0x01000500ff0877ac */ /* 0x000ea20008000a00 */
[----:B----4-:R-:W-:Y:S01]  /*c440*/  IMAD.U32 R4, RZ, RZ, UR6 ;  /* 0x00000006ff047e24 */ /* 0x010fe2000f8e00ff */
[----:B------:R-:W-:Y:S01]  /*c450*/  MOV R5, UR7 ;  /* 0x0000000700057c02 */ /* 0x000fe20008000f00 */
[----:B-----5:R-:W-:Y:S01]  /*c460*/  IMAD.U32 R6, RZ, RZ, UR4 ;  /* 0x00000004ff067e24 */ /* 0x020fe2000f8e00ff */
[----:B------:R-:W-:Y:S01]  /*c470*/  MOV R7, UR5 ;  /* 0x0000000500077c02 */ /* 0x000fe20008000f00 */
[----:B--2---:R-:W-:Y:S01]  /*c480*/  IMAD.U32 R10, RZ, RZ, UR8 ;  /* 0x00000008ff0a7e24 */ /* 0x004fe2000f8e00ff */
[----:B------:R-:W-:-:S02]  /*c490*/  MOV R11, UR9 ;  /* 0x00000009000b7c02 */ /* 0x000fc40008000f00 */
[----:B------:R-:W-:-:S07]  /*c4a0*/  LEPC R20, `(.L_x_190) ;  /* 0x000000001014794e */ /* 0x000fce0000000000 */
[----:B-1-3--:R-:W-:Y:S05]  /*c4b0*/  CALL.ABS.NOINC R14 ;  /* 0x000000000e007343 */ /* 0x00afea0003c00000 */
.L_x_190:
[----:B------:R-:W-:Y:S05]  /*c4c0*/  WARPSYNC.ALL ;  /* 0x0000000000007948 */ /* 0x000fea0003800000 */
[----:B------:R-:W-:Y:S01]  /*c4d0*/  R2UR UR4, R23 ;  /* 0x00000000170472ca */ /* 0x000fe200000e0000 */
[----:B------:R-:W-:Y:S01]  /*c4e0*/  UISETP.NE.AND UP0, UPT, UR41, URZ, UPT ;  /* 0x000000ff2900728c */ /* 0x000fe2000bf05270 */
[----:B------:R-:W-:Y:S01]  /*c4f0*/  PLOP3.LUT P0, PT, PT, PT, PT, 0x80, 0x8 ;  /* 0x000000000008781c */ /* 0x000fe20003f0f070 */
[----:B------:R-:W-:-:S10]  /*c500*/  IMAD.MOV.U32 R72, RZ, RZ, 0x3f800000 ;  /* 0x3f800000ff487424 */ /* 0x000fd400078e00ff */
[----:B------:R-:W4:Y:S02]  /*c510*/  LDTM.x2 R4, tmem[UR4] ;  /* 0x00000004000479ee */ /* 0x000f2400080c0000 */
[----:B----4-:R-:W-:-:S13]  /*c520*/  FSETP.NEU.AND P2, PT, R4, R5, PT ;  /* 0x000000050400720b */ /* 0x010fda0003f4d000 */
        /* <DEDUP_REMOVED lines=11> */
.L_x_191:
[----:B------:R-:W-:Y:S01]  /*c5e0*/  IMAD.U32 R3, RZ, RZ, UR38 ;  /* 0x00000026ff037e24 */ /* 0x000fe2000f8e00ff */
[----:B------:R-:W-:-:S04]  /*c5f0*/  FSETP.NEU.AND P1, PT, R72, 1, PT ;  /* 0x3f8000004800780b */ /* 0x000fc80003f2d000 */
[----:B------:R-:W-:-:S04]  /*c600*/  SHF.L.U32 R3, R3, 0x1f, RZ ;  /* 0x0000001f03037819 */ /* 0x000fc800000006ff */
[----:B------:R-:W1:Y:S02]  /*c610*/  SYNCS.PHASECHK.TRANS64.TRYWAIT P0, [UR36+0x28098], R3 ;  /* 0x02809803ff0075a7 */ /* 0x000e640008001124 */
[----:B-1----:R-:W-:Y:S05]  /*c620*/  @!P0 BRA `(.L_x_192) ;  /* 0x0000015400d08947 */ /* 0x002fea0003800000 */
.L_x_434:
[----:B------:R-:W-:-:S13]  /*c630*/  VOTE.ANY P1, P1 ;  /* 0x0000000000ff7806 */ /* 0x000fda0000820100 */
[----:B------:R-:W-:Y:S05]  /*c640*/  @!P1 BRA `(.L_x_193) ;  /* 0x0000001800649947 */ /* 0x000fea0003800000 */
[----:B------:R-:W-:-:S13]  /*c650*/  ISETP.NE.AND P0, PT, R71, R68, PT ;  /* 0x000000444700720c */ /* 0x000fda0003f05270 */
        /* <DEDUP_REMOVED lines=17> */
.L_x_194:
[----:B------:R-:W-:Y:S05]  /*c770*/  WARPSYNC.ALL ;  /* 0x0000000000007948 */ /* 0x000fea0003800000 */
[----:B------:R-:W-:Y:S02]  /*c780*/  R2UR UR4, R22 ;  /* 0x00000000160472ca */ /* 0x000fe400000e0000 */
[----:B------:R-:W-:-:S11]  /*c790*/  ISETP.NE.AND P0, PT, R71, R60, PT ;  /* 0x0000003c4700720c */ /* 0x000fd60003f05270 */
[----:B--2---:R-:W2:Y:S02]  /*c7a0*/  LDTM.x16 R40, tmem[UR4+0x180] ;  /* 0x00018004002879ee */ /* 0x004ea40008240000 */
[----:B--2---:R-:W-:Y:S05]  /*c7b0*/  @!P0 BRA `(.L_x_195) ;  /* 0x0000000000408947 */ /* 0x004fea0003800000 */
[----:B------:R-:W-:Y:S01]  /*c7c0*/  MOV R14, 0x8 ;  /* 0x00000008000e7802 */ /* 0x000fe20000000f00 */
[----:B------:R-:W2:Y:S01]  /*c7d0*/  LDCU.64 UR8, c[0x4][0xb0] ;  /* 0x01001600ff0877ac */ /* 0x000ea20008000a00 */
[----:B------:R-:W-:Y:S02]  /*c7e0*/  HFMA2 R12, -RZ, RZ, 0, 5.9604644775390625e-08 ;  /* 0x00000001ff0c7431 */ /* 0x000fe400000001ff */
[----:B------:R-:W-:Y:S01]  /*c7f0*/  IMAD.MOV.U32 R8, RZ, RZ, 0x192 ;  /* 0x00000192ff087424 */ /* 0x000fe200078e00ff */
[----:B------:R-:W4:Y:S01]  /*c800*/  LDCU.64 UR6, c[0x4][0xb8] ;  /* 0x01001700ff0677ac */ /* 0x000f220008000a00 */
[----:B------:R-:W1:Y:S01]  /*c810*/  LDC.64 R14, c[0x4][R14] ;  /* 0x010000000e0e7b82 */ /* 0x000e620000000a00 */
[----:B------:R-:W-:Y:S01]  /*c820*/  IMAD.MOV.U32 R13, RZ, RZ, RZ ;  /* 0x000000ffff0d7224 */ /* 0x000fe200078e00ff */
[----:B------:R-:W5:Y:S01]  /*c830*/  LDCU.64 UR4, c[0x4][0x30] ;  /* 0x01000600ff0477ac */ /* 0x000f620008000a00 */
[----:B--2---:R-:W-:Y:S01]  /*c840*/  IMAD.U32 R4, RZ, RZ, UR8 ;  /* 0x00000008ff047e24 */ /* 0x004fe2000f8e00ff */
[----:B------:R-:W-:Y:S01]  /*c850*/  MOV R5, UR9 ;  /* 0x0000000900057c02 */ /* 0x000fe20008000f00 */
[----:B----4-:R-:W-:Y:S01]  /*c860*/  IMAD.U32 R6, RZ, RZ, UR6 ;  /* 0x00000006ff067e24 */ /* 0x010fe2000f8e00ff */
[----:B------:R-:W-:Y:S01]  /*c870*/  MOV R7, UR7 ;  /* 0x0000000700077c02 */ /* 0x000fe20008000f00 */
[----:B-----5:R-:W-:Y:S01]  /*c880*/  IMAD.U32 R10, RZ, RZ, UR4 ;  /* 0x00000004ff0a7e24 */ /* 0x020fe2000f8e00ff */
[----:B------:R-:W-:-:S02]  /*c890*/  MOV R11, UR5 ;  /* 0x00000005000b7c02 */ /* 0x000fc40008000f00 */
[----:B------:R-:W-:-:S07]  /*c8a0*/  LEPC R20, `(.L_x_195) ;  /* 0x000000001014794e */ /* 0x000fce0000000000 */
[----:B-1-3--:R-:W-:Y:S05]  /*c8b0*/  CALL.ABS.NOINC R14 ;  /* 0x000000000e007343 */ /* 0x00afea0003c00000 */
.L_x_195:
[----:B------:R-:W-:Y:S05]  /*c8c0*/  WARPSYNC.ALL ;  /* 0x0000000000007948 */ /* 0x000fea0003800000 */
[----:B------:R-:W-:Y:S02]  /*c8d0*/  R2UR UR4, R22 ;  /* 0x00000000160472ca */ /* 0x000fe400000e0000 */
[----:B------:R-:W-:Y:S02]  /*c8e0*/  ISETP.NE.AND P0, PT, R71, R68, PT ;  /* 0x000000444700720c */ /* 0x000fe40003f05270 */
[----:B------:R-:W-:-:S09]  /*c8f0*/  FSETP.NEU.AND P1, PT, R72, 1, PT ;  /* 0x3f8000004800780b */ /* 0x000fd20003f2d000 */
[----:B---3--:R-:W2:Y:S04]  /*c900*/  LDTM.x16 R24, tmem[UR4+0x190] ;  /* 0x00019004001879ee */ /* 0x008ea80008240000 */
        /* <DEDUP_REMOVED lines=25> */
.L_x_196:
        /* <DEDUP_REMOVED lines=21> */
.L_x_197:
        /* <DEDUP_REMOVED lines=30> */
.L_x_198:
        /* <DEDUP_REMOVED lines=21> */
.L_x_199:
        /* <DEDUP_REMOVED lines=30> */
.L_x_200:
        /* <DEDUP_REMOVED lines=21> */
.L_x_201:
        /* <DEDUP_REMOVED lines=30> */
.L_x_202:
        /* <DEDUP_REMOVED lines=21> */
.L_x_203:
        /* <DEDUP_REMOVED lines=30> */
.L_x_204:
        /* <DEDUP_REMOVED lines=21> */
.L_x_205:
        /* <DEDUP_REMOVED lines=30> */
.L_x_206:
        /* <DEDUP_REMOVED lines=21> */
.L_x_207:
        /* <DEDUP_REMOVED lines=31> */
.L_x_208:
        /* <DEDUP_REMOVED lines=30> */
.L_x_209:
[----:B------:R-:W-:Y:S05]  /*dfb0*/  WARPSYNC.ALL ;  /* 0x0000000000007948 */ /* 0x000fea0003800000 */
[----:B------:R-:W-:-:S13]  /*dfc0*/  R2UR UR4, R22 ;  /* 0x00000000160472ca */ /* 0x000fda00000e0000 */
[----:B------:R4:W-:Y:S02]  /*dfd0*/  STTM.x16 tmem[UR4+0x1f0], R24 ;  /* 0x0001f018000079ed */ /* 0x0009e40008240004 */
.L_x_193:
[----:B------:R-:W-:-:S09]  /*dfe0*/  UISETP.NE.AND UP0, UPT, UR42, URZ, UPT ;  /* 0x000000ff2a00728c */ /* 0x000fd2000bf05270 */
[----:B------:R-:W-:Y:S05]  /*dff0*/  BRA.U !UP0, `(.L_x_210) ;  /* 0x0000000108047547 */ /* 0x000fea000b800000 */
[----:B------:R-:W-:Y:S05]  /*e000*/  BPT.TRAP 0x1 ;  /* 0x000000040000795c */ /* 0x000fea0000300000 */
.L_x_210:
[----:B------:R-:W-:Y:S02]  /*e010*/  UIADD3 UR4, UPT, UPT, UR36, 0x28078, URZ ;  /* 0x0002807824047890 */ /* 0x000fe4000fffe0ff */
[----:B------:R-:W-:Y:S02]  /*e020*/  UISETP.NE.AND UP0, UPT, UR41, URZ, UPT ;  /* 0x000000ff2900728c */ /* 0x000fe4000bf05270 */
[----:B------:R-:W-:-:S09]  /*e030*/  UPRMT UR5, UR48, 0x654, UR4 ;  /* 0x0000065430057896 */ /* 0x000fd20008000004 */
[----:B------:R-:W-:Y:S01]  /*e040*/  SYNCS.ARRIVE.TRANS64.RED.A1T0 RZ, [UR5], RZ ;  /* 0x000000ffffff79a7 */ /* 0x000fe20008100405 */
[----:B------:R-:W1:Y:S01]  /*e050*/  FENCE.VIEW.ASYNC.T ;  /* 0x00000000000073c6 */ /* 0x000e620000000200 */
[----:B------:R-:W-:Y:S05]  /*e060*/  BRA.U UP0, `(.L_x_211) ;  /* 0x0000000100087547 */ /* 0x000fea000b800000 */
[----:B------:R-:W-:Y:S05]  /*e070*/  BPT.TRAP 0x1 ;  /* 0x000000040000795c */ /* 0x000fea0000300000 */
[----:B------:R-:W-:Y:S05]  /*e080*/  BPT.TRAP 0x1 ;  /* 0x000000040000795c */ /* 0x000fea0000300000 */
.L_x_211:
[----:B------:R-:W-:Y:S02]  /*e090*/  UIADD3 UR4, UPT, UPT, UR36, 0x280a8, URZ ;  /* 0x000280a824047890 */ /* 0x000fe4000fffe0ff */
[----:B------:R-:W-:Y:S02]  /*e0a0*/  UISETP.NE.AND UP0, UPT, UR43, URZ, UPT ;  /* 0x000000ff2b00728c */ /* 0x000fe4000bf05270 */
[----:B------:R-:W-:Y:S02]  /*e0b0*/  UPRMT UR4, UR48, 0x654, UR4 ;  /* 0x0000065430047896 */ /* 0x000fe40008000004 */
[----:B------:R-:W-:Y:S02]  /*e0c0*/  ULOP3.LUT UR38, UR38, 0x1, URZ, 0x3c, !UPT ;  /* 0x0000000126267892 */ /* 0x000fe4000f8e3cff */
[----:B------:R-:W-:-:S05]  /*e0d0*/  ULOP3.LUT UR39, UR39, 0x1, URZ, 0x3c, !UPT ;  /* 0x0000000127277892 */ /* 0x000fca000f8e3cff */
[----:B-1----:R-:W-:Y:S01]  /*e0e0*/  SYNCS.ARRIVE.TRANS64.RED.A1T0 RZ, [UR4], RZ ;  /* 0x000000ffffff79a7 */ /* 0x002fe20008100404 */
[----:B------:R-:W-:Y:S06]  /*e0f0*/  BRA.U UP0, `(.L_x_212) ;  /* 0xffffffc5005c7547 */ /* 0x000fec000b83ffff */
.L_x_164:
[----:B------:R-:W-:-:S09]  /*e100*/  UISETP.NE.AND UP0, UPT, UR45, URZ, UPT ;  /* 0x000000ff2d00728c */ /* 0x000fd2000bf05270 */
[----:B------:R-:W-:Y:S05]  /*e110*/  BRA.U !UP0, `(.L_x_213) ;  /* 0x0000000108047547 */ /* 0x000fea000b800000 */
[----:B------:R-:W-:Y:S05]  /*e120*/  BPT.TRAP 0x1 ;  /* 0x000000040000795c */ /* 0x000fea0000300000 */
.L_x_213:
[----:B---34-:R-:W3:Y:S01]  /*e130*/  S2R R27, SR_CgaCtaId ;  /* 0x00000000001b7919 */ /* 0x018ee20000008800 */
[----:B------:R-:W-:Y:S01]  /*e140*/  MOV R26, 0x400 ;  /* 0x00000400001a7802 */ /* 0x000fe20000000f00 */
[----:B------:R-:W-:-:S03]  /*e150*/  UISETP.NE.AND UP0, UPT, UR42, URZ, UPT ;  /* 0x000000ff2a00728c */ /* 0x000fc6000bf05270 */
[----:B---3--:R-:W-:-:S05]  /*e160*/  LEA R26, R27, R26, 0x18 ;  /* 0x0000001a1b1a7211 */ /* 0x008fca00078ec0ff */
[----:B------:R-:W-:-:S05]  /*e170*/  VIADD R34, R26, 0x28088 ;  /* 0x000280881a227836 */ /* 0x000fca0000000000 */
[----:B-1----:R-:W-:-:S04]  /*e180*/  PRMT R0, R27, 0x654, R34 ;  /* 0x000006541b007816 */ /* 0x002fc80000000022 */
[----:B------:R1:W-:Y:S01]  /*e190*/  SYNCS.ARRIVE.TRANS64.RED.A1T0 RZ, [R0+URZ], RZ ;  /* 0x000000ff00ff79a7 */ /* 0x0003e200081004ff */
[----:B------:R-:W-:Y:S05]  /*e1a0*/  BRA.U !UP0, `(.L_x_214) ;  /* 0x0000000108047547 */ /* 0x000fea000b800000 */
[----:B------:R-:W-:Y:S05]  /*e1b0*/  BPT.TRAP 0x1 ;  /* 0x000000040000795c */ /* 0x000fea0000300000 */
.L_x_214:
[----:B-1----:R-:W-:-:S04]  /*e1c0*/  MOV R0, UR39 ;  /* 0x0000002700007c02 */ /* 0x002fc80008000f00 */
[----:B------:R-:W-:-:S04]  /*e1d0*/  SHF.L.U32 R3, R0, 0x1f, RZ ;  /* 0x0000001f00037819 */ /* 0x000fc800000006ff */
[----:B------:R-:W1:Y:S02]  /*e1e0*/  SYNCS.PHASECHK.TRANS64.TRYWAIT P0, [R26+URZ+0x28070], R3 ;  /* 0x028070031a0075a7 */ /* 0x000e6400080011ff */
[----:B-1----:R-:W-:Y:S05]  /*e1f0*/  @!P0 BRA `(.L_x_215) ;  /* 0x0000013800f48947 */ /* 0x002fea0003800000 */
.L_x_435:
[----:B------:R-:W-:Y:S01]  /*e200*/  R2UR UR4, R22 ;  /* 0x00000000160472ca */ /* 0x000fe200000e0000 */
[----:B------:R-:W-:-:S12]  /*e210*/  UISETP.NE.AND UP0, UPT, UR42, URZ, UPT ;  /* 0x000000ff2a00728c */ /* 0x000fd8000bf05270 */
[----:B------:R-:W3:Y:S02]  /*e220*/  LDTM.x2 R24, tmem[UR4] ;  /* 0x00000004001879ee */ /* 0x000ee400080c0000 */
[----:B---3--:R-:W-:Y:S05]  /*e230*/  BRA.U !UP0, `(.L_x_216) ;  /* 0x0000000108047547 */ /* 0x008fea000b800000 */
[----:B------:R-:W-:Y:S05]  /*e240*/  BPT.TRAP 0x1 ;  /* 0x000000040000795c */ /* 0x000fea0000300000 */
.L_x_216:
[----:B------:R-:W-:Y:S01]  /*e250*/  SYNCS.ARRIVE.TRANS64.RED.A1T0 RZ, [UR5], RZ ;  /* 0x000000ffffff79a7 */ /* 0x000fe20008100405 */
[----:B------:R-:W-:-:S09]  /*e260*/  UISETP.NE.AND UP0, UPT, UR41, URZ, UPT ;  /* 0x000000ff2900728c */ /* 0x000fd2000bf05270 */
[----:B------:R-:W-:Y:S05]  /*e270*/  BRA.U UP0, `(.L_x_217) ;  /* 0x0000000100047547 */ /* 0x000fea000b800000 */
[----:B------:R-:W-:Y:S05]  /*e280*/  BPT.TRAP 0x1 ;  /* 0x000000040000795c */ /* 0x000fea0000300000 */
.L_x_217:
[----:B------:R-:W-:-:S04]  /*e290*/  MOV R0, UR38 ;  /* 0x0000002600007c02 */ /* 0x000fc80008000f00 */
[----:B-1----:R-:W-:-:S04]  /*e2a0*/  SHF.L.U32 R3, R0, 0x1f, RZ ;  /* 0x0000001f00037819 */ /* 0x002fc800000006ff */
[----:B------:R-:W1:Y:S02]  /*e2b0*/  SYNCS.PHASECHK.TRANS64.TRYWAIT P0, [R26+URZ+0x28090], R3 ;  /* 0x028090031a0075a7 */ /* 0x000e6400080011ff */
[----:B-1----:R-:W-:Y:S05]  /*e2c0*/  @!P0 BRA `(.L_x_218) ;  /* 0x0000013800d48947 */ /* 0x002fea0003800000 */
.L_x_436:
[----:B------:R-:W-:-:S09]  /*e2d0*/  UISETP.NE.AND UP0, UPT, UR41, URZ, UPT ;  /* 0x000000ff2900728c */ /* 0x000fd2000bf05270 */
[----:B------:R-:W-:Y:S05]  /*e2e0*/  BRA.U UP0, `(.L_x_219) ;  /* 0x0000000100047547 */ /* 0x000fea000b800000 */
[----:B------:R-:W-:Y:S05]  /*e2f0*/  BPT.TRAP 0x1 ;  /* 0x000000040000795c */ /* 0x000fea0000300000 */
.L_x_219:
[----:B------:R-:W-:Y:S01]  /*e300*/  MOV R5, 0x1 ;  /* 0x0000000100057802 */ /* 0x000fe20000000f00 */
[----:B-1----:R1:W3:Y:S03]  /*e310*/  MUFU.RCP R3, R24 ;  /* 0x0000001800037308 */ /* 0x0022e60000001000 */
[----:B------:R-:W-:-:S04]  /*e320*/  SHF.L.U32 R5, R5, 0x1f, RZ ;  /* 0x0000001f05057819 */ /* 0x000fc800000006ff */
[----:B------:R-:W4:Y:S02]  /*e330*/  SYNCS.PHASECHK.TRANS64.TRYWAIT P0, [R26+URZ+0x280c0], R5 ;  /* 0x0280c0051a0075a7 */ /* 0x000f2400080011ff */
[----:B-1-34-:R-:W-:Y:S05]  /*e340*/  @!P0 BRA `(.L_x_220) ;  /* 0x0000013800c88947 */ /* 0x01afea0003800000 */
.L_x_437:
[----:B------:R-:W3:Y:S01]  /*e350*/  LDCU UR4, c[0x0][0x708] ;  /* 0x0000e100ff0477ac */ /* 0x000ee20008000800 */
[----:B------:R-:W-:Y:S01]  /*e360*/  FFMA R32, -R24, R3, 1 ;  /* 0x3f80000018207423 */ /* 0x000fe20000000103 */
[----:B------:R-:W4:Y:S01]  /*e370*/  LDC R36, c[0x0][0x708] ;  /* 0x0001c200ff247b82 */ /* 0x000f220000000800 */
[----:B------:R-:W-:Y:S02]  /*e380*/  BSSY.RECONVERGENT B2, `(.L_x_221) ;  /* 0x000000b000027945 */ /* 0x000fe40003800200 */
[----:B------:R-:W-:Y:S01]  /*e390*/  FFMA R32, R3, R32, R3 ;  /* 0x0000002003207223 */ /* 0x000fe20000000003 */
[----:B---3--:R-:W-:-:S03]  /*e3a0*/  MOV R3, UR4 ;  /* 0x0000000400037c02 */ /* 0x008fc60008000f00 */
[----:B-1----:R-:W-:Y:S01]  /*e3b0*/  FFMA R5, R32, UR4, RZ ;  /* 0x0000000420057c23 */ /* 0x002fe200080000ff */
[----:B------:R-:W1:Y:S03]  /*e3c0*/  FCHK P0, R3, R24 ;  /* 0x0000001803007302 */ /* 0x000e660000000000 */
[----:B------:R-:W-:-:S04]  /*e3d0*/  FFMA R0, -R24, R5, UR4 ;  /* 0x0000000418007e23 */ /* 0x000fc80008000105 */
[----:B------:R-:W-:Y:S01]  /*e3e0*/  FFMA R32, R32, R0, R5 ;  /* 0x0000000020207223 */ /* 0x000fe20000000005 */
[----:B-1----:R-:W-:Y:S05]  /*e3f0*/  @!P0 BRA `(.L_x_222) ;  /* 0x00000000000c8947 */ /* 0x002fea0003800000 */
[----:B------:R-:W-:Y:S02]  /*e400*/  MOV R4, 0xe420 ;  /* 0x0000e42000047802 */ /* 0x000fe40000000f00 */
[----:B--2-4-:R-:W-:Y:S05]  /*e410*/  CALL.REL.NOINC `($__internal_3_$__cuda_sm3x_div_rn_noftz_f32_slowpath) ;  /* 0x0000014400787944 */ /* 0x014fea0003c00000 */
[----:B------:R-:W-:Y:S02]  /*e420*/  MOV R32, R0 ;  /* 0x0000000000207202 */ /* 0x000fe40000000f00 */
.L_x_222:
[----:B------:R-:W-:Y:S05]  /*e430*/  BSYNC.RECONVERGENT B2 ;  /* 0x0000000000027941 */ /* 0x000fea0003800200 */
.L_x_221:
[----:B------:R-:W-:Y:S01]  /*e440*/  VIADD R0, R22, 0x100 ;  /* 0x0000010016007836 */ /* 0x000fe20000000000 */
[C---:B------:R-:W-:Y:S01]  /*e450*/  LOP3.LUT R29, R17.reuse, 0x3, RZ, 0xc0, !PT ;  /* 0x00000003111d7812 */ /* 0x040fe200078ec0ff */
[C---:B------:R-:W-:Y:S02]  /*e460*/  IMAD.SHL.U32 R3, R16.reuse, 0x80, RZ ;  /* 0x0000008010037824 */ /* 0x040fe400078e00ff */
[----:B------:R-:W-:Y:S01]  /*e470*/  IMAD.SHL.U32 R16, R16, 0x40, RZ ;  /* 0x0000004010107824 */ /* 0x000fe200078e00ff */
[----:B------:R-:W-:Y:S01]  /*e480*/  SHF.R.U32.HI R0, RZ, 0x15, R0 ;  /* 0x00000015ff007819 */ /* 0x000fe20000011600 */
[----:B------:R-:W-:Y:S01]  /*e490*/  IMAD.SHL.U32 R28, R17, 0x1000, RZ ;  /* 0x00001000111c7824 */ /* 0x000fe200078e00ff */
[----:B------:R-:W-:Y:S02]  /*e4a0*/  LOP3.LUT R3, R3, 0xc00, RZ, 0xc0, !PT ;  /* 0x00000c0003037812 */ /* 0x000fe400078ec0ff */
[----:B------:R-:W-:Y:S02]  /*e4b0*/  ISETP.NE.AND P0, PT, R29, R0, PT ;  /* 0x000000001d00720c */ /* 0x000fe40003f05270 */
[----:B------:R-:W-:-:S04]  /*e4c0*/  LOP3.LUT R3, R3, 0x1c0, R16, 0xf8, !PT ;  /* 0x000001c003037812 */ /* 0x000fc800078ef810 */
[----:B------:R-:W-:-:S07]  /*e4d0*/  LOP3.LUT R28, R3, 0x3000, R28, 0xf8, !PT ;  /* 0x00003000031c7812 */ /* 0x000fce00078ef81c */
[----:B------:R-:W-:Y:S05]  /*e4e0*/  @!P0 BRA `(.L_x_223) ;  /* 0x0000000000408947 */ /* 0x000fea0003800000 */
[----:B------:R-:W-:Y:S01]  /*e4f0*/  MOV R14, 0x8 ;  /* 0x00000008000e7802 */ /* 0x000fe20000000f00 */
[----:B------:R-:W1:Y:S01]  /*e500*/  LDCU.64 UR6, c[0x4][0xb0] ;  /* 0x01001600ff0677ac */ /* 0x000e620008000a00 */
[----:B------:R-:W-:Y:S02]  /*e510*/  HFMA2 R12, -RZ, RZ, 0, 5.9604644775390625e-08 ;  /* 0x00000001ff0c7431 */ /* 0x000fe400000001ff */
[----:B------:R-:W-:Y:S01]  /*e520*/  IMAD.MOV.U32 R8, RZ, RZ, 0x192 ;  /* 0x00000192ff087424 */ /* 0x000fe200078e00ff */
[----:B------:R-:W3:Y:S01]  /*e530*/  LDCU.64 UR4, c[0x4][0xb8] ;  /* 0x01001700ff0477ac */ /* 0x000ee20008000a00 */
[----:B------:R-:W2:Y:S01]  /*e540*/  LDC.64 R14, c[0x4][R14] ;  /* 0x010000000e0e7b82 */ /* 0x000ea20000000a00 */
[----:B------:R-:W-:Y:S01]  /*e550*/  IMAD.MOV.U32 R13, RZ, RZ, RZ ;  /* 0x000000ffff0d7224 */ /* 0x000fe200078e00ff */
[----:B------:R-:W5:Y:S01]  /*e560*/  LDCU.64 UR8, c[0x4][0x40] ;  /* 0x01000800ff0877ac */ /* 0x000f620008000a00 */
[----:B-1----:R-:W-:Y:S01]  /*e570*/  IMAD.U32 R4, RZ, RZ, UR6 ;  /* 0x00000006ff047e24 */ /* 0x002fe2000f8e00ff */
[----:B------:R-:W-:Y:S01]  /*e580*/  MOV R5, UR7 ;  /* 0x0000000700057c02 */ /* 0x000fe20008000f00 */
[----:B---3--:R-:W-:Y:S01]  /*e590*/  IMAD.U32 R6, RZ, RZ, UR4 ;  /* 0x00000004ff067e24 */ /* 0x008fe2000f8e00ff */
[----:B------:R-:W-:Y:S01]  /*e5a0*/  MOV R7, UR5 ;  /* 0x0000000500077c02 */ /* 0x000fe20008000f00 */
[----:B-----5:R-:W-:Y:S01]  /*e5b0*/  IMAD.U32 R10, RZ, RZ, UR8 ;  /* 0x00000008ff0a7e24 */ /* 0x020fe2000f8e00ff */
[----:B------:R-:W-:-:S02]  /*e5c0*/  MOV R11, UR9 ;  /* 0x00000009000b7c02 */ /* 0x000fc40008000f00 */
[----:B------:R-:W-:-:S07]  /*e5d0*/  LEPC R20, `(.L_x_223) ;  /* 0x000000001014794e */ /* 0x000fce0000000000 */
[----:B--2-4-:R-:W-:Y:S05]  /*e5e0*/  CALL.ABS.NOINC R14 ;  /* 0x000000000e007343 */ /* 0x014fea0003c00000 */
.L_x_223:
[----:B------:R-:W1:Y:S01]  /*e5f0*/  S2R R3, SR_SWINHI ;  /* 0x0000000000037919 */ /* 0x000e620000002f00 */
[----:B------:R-:W-:Y:S05]  /*e600*/  WARPSYNC.ALL ;  /* 0x0000000000007948 */ /* 0x000fea0003800000 */
[----:B------:R-:W-:-:S13]  /*e610*/  R2UR UR4, R22 ;  /* 0x00000000160472ca */ /* 0x000fda00000e0000 */
[----:B------:R-:W3:Y:S01]  /*e620*/  LDTM.x16 R4, tmem[UR4+0x100] ;  /* 0x00010004000479ee */ /* 0x000ee20008240000 */
[----:B------:R-:W-:Y:S02]  /*e630*/  MOV R30, R26 ;  /* 0x0000001a001e7202 */ /* 0x000fe40000000f00 */
[----:B-1----:R-:W-:Y:S02]  /*e640*/  MOV R31, R3 ;  /* 0x00000003001f7202 */ /* 0x002fe40000000f00 */
[----:B------:R-:W-:-:S05]  /*e650*/  LEA R28, P0, R28, R30, 0x1 ;  /* 0x0000001e1c1c7211 */ /* 0x000fca00078008ff */
[----:B------:R-:W-:Y:S01]  /*e660*/  IMAD.X R31, RZ, RZ, R31, P0 ;  /* 0x000000ffff1f7224 */ /* 0x000fe200000e061f */
[----:B------:R-:W-:Y:S01]  /*e670*/  IADD3 R0, P0, PT, R28, 0x10, RZ ;  /* 0x000000101c007810 */ /* 0x000fe20007f1e0ff */
[C---:B---3--:R-:W-:Y:S02]  /*e680*/  FMUL2 R20, R32.reuse.F32, R8.F32x2.HI_LO ;  /* 0x000000082014724a */ /* 0x048fe40000040000 */
[----:B------:R-:W-:Y:S01]  /*e690*/  FMUL2 R38, R32.F32, R10.F32x2.HI_LO ;  /* 0x0000000a2026724a */ /* 0x000fe20000040000 */
[--C-:B------:R-:W-:Y:S01]  /*e6a0*/  SHF.R.U64 R3, R28, 0x3, R31.reuse ;  /* 0x000000031c037819 */ /* 0x100fe2000000121f */
[C---:B------:R-:W-:Y:S01]  /*e6b0*/  FMUL2 R6, R32.reuse.F32, R6.F32x2.HI_LO ;  /* 0x000000062006724a */ /* 0x040fe20000040000 */
[----:B------:R-:W-:Y:S01]  /*e6c0*/  F2FP.F16.F32.PACK_AB R10, R21, R20 ;  /* 0x00000014150a723e */ /* 0x000fe200000000ff */
[----:B------:R-:W-:Y:S02]  /*e6d0*/  IMAD.X R21, RZ, RZ, R31, P0 ;  /* 0x000000ffff157224 */ /* 0x000fe400000e061f */
[C---:B------:R-:W-:Y:S01]  /*e6e0*/  FMUL2 R4, R32.reuse.F32, R4.F32x2.HI_LO ;  /* 0x000000042004724a */ /* 0x040fe20000040000 */
[----:B------:R-:W-:Y:S01]  /*e6f0*/  F2FP.F16.F32.PACK_AB R11, R39, R38 ;  /* 0x00000026270b723e */ /* 0x000fe200000000ff */
[C---:B------:R-:W-:Y:S01]  /*e700*/  FMUL2 R12, R32.reuse.F32, R12.F32x2.HI_LO ;  /* 0x0000000c200c724a */ /* 0x040fe20000040000 */
[----:B------:R-:W-:Y:S01]  /*e710*/  F2FP.F16.F32.PACK_AB R9, R7, R6 ;  /* 0x000000060709723e */ /* 0x000fe200000000ff */
[----:B------:R-:W-:Y:S01]  /*e720*/  FMUL2 R14, R32.F32, R14.F32x2.HI_LO ;  /* 0x0000000e200e724a */ /* 0x000fe20000040000 */
[----:B------:R-:W-:Y:S01]  /*e730*/  SHF.R.U64 R7, R0, 0x3, R21 ;  /* 0x0000000300077819 */ /* 0x000fe20000001215 */
[C---:B------:R-:W-:Y:S01]  /*e740*/  FMUL2 R16, R32.reuse.F32, R16.F32x2.HI_LO ;  /* 0x000000102010724a */ /* 0x040fe20000040000 */
[----:B------:R-:W-:Y:S01]  /*e750*/  F2FP.F16.F32.PACK_AB R8, R5, R4 ;  /* 0x000000040508723e */ /* 0x000fe200000000ff */
[----:B------:R-:W-:Y:S01]  /*e760*/  FMUL2 R18, R32.F32, R18.F32x2.HI_LO ;  /* 0x000000122012724a */ /* 0x000fe20000040000 */
[----:B------:R-:W-:-:S02]  /*e770*/  LOP3.LUT R30, R28, 0x70, R3, 0x78, !PT ;  /* 0x000000701c1e7812 */ /* 0x000fc400078e7803 */
[----:B------:R-:W-:Y:S01]  /*e780*/  LOP3.LUT R20, R0, 0x70, R7, 0x78, !PT ;  /* 0x0000007000147812 */ /* 0x000fe200078e7807 */
[----:B------:R-:W-:Y:S01]  /*e790*/  VIADD R0, R22, 0x110 ;  /* 0x0000011016007836 */ /* 0x000fe20000000000 */
[----:B------:R-:W-:Y:S01]  /*e7a0*/  F2FP.F16.F32.PACK_AB R4, R13, R12 ;  /* 0x0000000c0d04723e */ /* 0x000fe200000000ff */
[----:B------:R1:W-:Y:S01]  /*e7b0*/  ST.E.128 desc[UR46][R30.64], R8 ;  /* 0x000000081e007985 */ /* 0x0003e2000c101d2e */
[----:B------:R-:W-:Y:S02]  /*e7c0*/  F2FP.F16.F32.PACK_AB R5, R15, R14 ;  /* 0x0000000e0f05723e */ /* 0x000fe400000000ff */
[----:B------:R-:W-:Y:S02]  /*e7d0*/  F2FP.F16.F32.PACK_AB R6, R17, R16 ;  /* 0x000000101106723e */ /* 0x000fe400000000ff */
[----:B------:R-:W-:Y:S02]  /*e7e0*/  F2FP.F16.F32.PACK_AB R7, R19, R18 ;  /* 0x000000121307723e */ /* 0x000fe400000000ff */
[----:B------:R-:W-:-:S03]  /*e7f0*/  SHF.R.U32.HI R0, RZ, 0x15, R0 ;  /* 0x00000015ff007819 */ /* 0x000fc60000011600 */
[----:B------:R1:W-:Y:S01]  /*e800*/  ST.E.128 desc[UR46][R20.64], R4 ;  /* 0x0000000414007985 */ /* 0x0003e2000c101d2e */
[----:B------:R-:W-:-:S13]  /*e810*/  ISETP.NE.AND P0, PT, R29, R0, PT ;  /* 0x000000001d00720c */ /* 0x000fda0003f05270 */
[----:B------:R-:W-:Y:S05]  /*e820*/  @!P0 BRA `(.L_x_224) ;  /* 0x0000000000408947 */ /* 0x000fea0003800000 */
[----:B------:R-:W-:Y:S01]  /*e830*/  MOV R14, 0x8 ;  /* 0x00000008000e7802 */ /* 0x000fe20000000f00 */
[----:B------:R-:W3:Y:S01]  /*e840*/  LDCU.64 UR8, c[0x4][0xb0] ;  /* 0x01001600ff0877ac */ /* 0x000ee20008000a00 */
[----:B------:R-:W-:Y:S02]  /*e850*/  HFMA2 R12, -RZ, RZ, 0, 5.9604644775390625e-08 ;  /* 0x00000001ff0c7431 */ /* 0x000fe400000001ff */
[----:B-1----:R-:W-:Y:S01]  /*e860*/  IMAD.MOV.U32 R8, RZ, RZ, 0x192 ;  /* 0x00000192ff087424 */ /* 0x002fe200078e00ff */
[----:B------:R-:W1:Y:S01]  /*e870*/  LDCU.64 UR6, c[0x4][0xb8] ;  /* 0x01001700ff0677ac */ /* 0x000e620008000a00 */
[----:B------:R-:W2:Y:S01]  /*e880*/  LDC.64 R14, c[0x4][R14] ;  /* 0x010000000e0e7b82 */ /* 0x000ea20000000a00 */
[----:B------:R-:W-:Y:S01]  /*e890*/  IMAD.MOV.U32 R13, RZ, RZ, RZ ;  /* 0x000000ffff0d7224 */ /* 0x000fe200078e00ff */
[----:B------:R-:W5:Y:S01]  /*e8a0*/  LDCU.64 UR4, c[0x4][0x40] ;  /* 0x01000800ff0477ac */ /* 0x000f620008000a00 */
[----:B---3--:R-:W-:Y:S01]  /*e8b0*/  IMAD.U32 R4, RZ, RZ, UR8 ;  /* 0x00000008ff047e24 */ /* 0x008fe2000f8e00ff */
[----:B------:R-:W-:Y:S01]  /*e8c0*/  MOV R5, UR9 ;  /* 0x0000000900057c02 */ /* 0x000fe20008000f00 */
[----:B-1----:R-:W-:Y:S01]  /*e8d0*/  IMAD.U32 R6, RZ, RZ, UR6 ;  /* 0x00000006ff067e24 */ /* 0x002fe2000f8e00ff */
[----:B------:R-:W-:Y:S01]  /*e8e0*/  MOV R7, UR7 ;  /* 0x0000000700077c02 */ /* 0x000fe20008000f00 */
[----:B-----5:R-:W-:Y:S01]  /*e8f0*/  IMAD.U32 R10, RZ, RZ, UR4 ;  /* 0x00000004ff0a7e24 */ /* 0x020fe2000f8e00ff */
[----:B------:R-:W-:-:S02]  /*e900*/  MOV R11, UR5 ;  /* 0x00000005000b7c02 */ /* 0x000fc40008000f00 */
[----:B------:R-:W-:-:S07]  /*e910*/  LEPC R20, `(.L_x_224) ;  /* 0x000000001014794e */ /* 0x000fce0000000000 */
[----:B--2-4-:R-:W-:Y:S05]  /*e920*/  CALL.ABS.NOINC R14 ;  /* 0x000000000e007343 */ /* 0x014fea0003c00000 */
.L_x_224:
[----:B------:R-:W-:Y:S05]  /*e930*/  WARPSYNC.ALL ;  /* 0x0000000000007948 */ /* 0x000fea0003800000 */
[----:B------:R-:W-:Y:S02]  /*e940*/  R2UR UR4, R22 ;  /* 0x00000000160472ca */ /* 0x000fe400000e0000 */
[C---:B------:R-:W-:Y:S02]  /*e950*/  IADD3 R33, P0, PT, R28.reuse, 0x30, RZ ;  /* 0x000000301c217810 */ /* 0x040fe40007f1e0ff */
[----:B------:R-:W-:-:S03]  /*e960*/  IADD3 R3, P1, PT, R28, 0x20, RZ ;  /* 0x000000201c037810 */ /* 0x000fc60007f3e0ff */
[--C-:B--2---:R-:W-:Y:S02]  /*e970*/  IMAD.X R43, RZ, RZ, R31.reuse, P0 ;  /* 0x000000ffff2b7224 */ /* 0x104fe400000e061f */
[----:B------:R-:W-:-:S04]  /*e980*/  IMAD.X R41, RZ, RZ, R31, P1 ;  /* 0x000000ffff297224 */ /* 0x000fc800008e061f */
[----:B-1----:R-:W1:Y:S01]  /*e990*/  LDTM.x16 R4, tmem[UR4+0x110] ;  /* 0x00011004000479ee */ /* 0x002e620008240000 */
[----:B------:R-:W-:-:S04]  /*e9a0*/  SHF.R.U64 R0, R3, 0x3, R41 ;  /* 0x0000000303007819 */ /* 0x000fc80000001229 */
[----:B------:R-:W-:Y:S01]  /*e9b0*/  LOP3.LUT R40, R3, 0x70, R0, 0x78, !PT ;  /* 0x0000007003287812 */ /* 0x000fe200078e7800 */
[----:B------:R-:W-:-:S05]  /*e9c0*/  VIADD R0, R22, 0x120 ;  /* 0x0000012016007836 */ /* 0x000fca0000000000 */
[----:B------:R-:W-:-:S04]  /*e9d0*/  SHF.R.U32.HI R0, RZ, 0x15, R0 ;  /* 0x00000015ff007819 */ /* 0x000fc80000011600 */
[----:B------:R-:W-:Y:S01]  /*e9e0*/  ISETP.NE.AND P0, PT, R29, R0, PT ;  /* 0x000000001d00720c */ /* 0x000fe20003f05270 */
[C---:B-1----:R-:W-:Y:S01]  /*e9f0*/  FMUL2 R20, R32.reuse.F32, R8.F32x2.HI_LO ;  /* 0x000000082014724a */ /* 0x042fe20000040000 */
[C---:B------:R-:W-:Y:S01]  /*ea00*/  SHF.R.U64 R8, R33.reuse, 0x3, R43 ;  /* 0x0000000321087819 */ /* 0x040fe2000000122b */
[C---:B------:R-:W-:Y:S02]  /*ea10*/  FMUL2 R4, R32.reuse.F32, R4.F32x2.HI_LO ;  /* 0x000000042004724a */ /* 0x040fe40000040000 */
[C---:B------:R-:W-:Y:S01]  /*ea20*/  FMUL2 R6, R32.reuse.F32, R6.F32x2.HI_LO ;  /* 0x000000062006724a */ /* 0x040fe20000040000 */
[----:B------:R-:W-:Y:S01]  /*ea30*/  LOP3.LUT R42, R33, 0x70, R8, 0x78, !PT ;  /* 0x00000070212a7812 */ /* 0x000fe200078e7808 */
[C---:B------:R-:W-:Y:S01]  /*ea40*/  FMUL2 R38, R32.reuse.F32, R10.F32x2.HI_LO ;  /* 0x0000000a2026724a */ /* 0x040fe20000040000 */
[----:B------:R-:W-:Y:S01]  /*ea50*/  F2FP.F16.F32.PACK_AB R8, R5, R4 ;  /* 0x000000040508723e */ /* 0x000fe200000000ff */
[C---:B------:R-:W-:Y:S01]  /*ea60*/  FMUL2 R12, R32.reuse.F32, R12.F32x2.HI_LO ;  /* 0x0000000c200c724a */ /* 0x040fe20000040000 */
[----:B------:R-:W-:Y:S01]  /*ea70*/  F2FP.F16.F32.PACK_AB R9, R7, R6 ;  /* 0x000000060709723e */ /* 0x000fe200000000ff */
[C---:B------:R-:W-:Y:S01]  /*ea80*/  FMUL2 R14, R32.reuse.F32, R14.F32x2.HI_LO ;  /* 0x0000000e200e724a */ /* 0x040fe20000040000 */
[----:B------:R-:W-:Y:S01]  /*ea90*/  F2FP.F16.F32.PACK_AB R10, R21, R20 ;  /* 0x00000014150a723e */ /* 0x000fe200000000ff */
[C---:B------:R-:W-:Y:S01]  /*eaa0*/  FMUL2 R16, R32.reuse.F32, R16.F32x2.HI_LO ;  /* 0x000000102010724a */ /* 0x040fe20000040000 */
[----:B------:R-:W-:Y:S01]  /*eab0*/  F2FP.F16.F32.PACK_AB R11, R39, R38 ;  /* 0x00000026270b723e */ /* 0x000fe200000000ff */
[----:B------:R-:W-:Y:S01]  /*eac0*/  FMUL2 R18, R32.F32, R18.F32x2.HI_LO ;  /* 0x000000122012724a */ /* 0x000fe20000040000 */
[----:B------:R-:W-:-:S02]  /*ead0*/  F2FP.F16.F32.PACK_AB R4, R13, R12 ;  /* 0x0000000c0d04723e */ /* 0x000fc400000000ff */
[----:B------:R-:W-:Y:S01]  /*eae0*/  F2FP.F16.F32.PACK_AB R5, R15, R14 ;  /* 0x0000000e0f05723e */ /* 0x000fe200000000ff */
[----:B------:R1:W-:Y:S01]  /*eaf0*/  ST.E.128 desc[UR46][R40.64], R8 ;  /* 0x0000000828007985 */ /* 0x0003e2000c101d2e */
[----:B------:R-:W-:Y:S02]  /*eb00*/  F2FP.F16.F32.PACK_AB R6, R17, R16 ;  /* 0x000000101106723e */ /* 0x000fe400000000ff */
[----:B------:R-:W-:-:S05]  /*eb10*/  F2FP.F16.F32.PACK_AB R7, R19, R18 ;  /* 0x000000121307723e */ /* 0x000fca00000000ff */
[----:B------:R1:W-:Y:S01]  /*eb20*/  ST.E.128 desc[UR46][R42.64], R4 ;  /* 0x000000042a007985 */ /* 0x0003e2000c101d2e */
[----:B------:R-:W-:Y:S05]  /*eb30*/  @!P0 BRA `(.L_x_225) ;  /* 0x0000000000408947 */ /* 0x000fea0003800000 */
[----:B------:R-:W-:Y:S01]  /*eb40*/  MOV R14, 0x8 ;  /* 0x00000008000e7802 */ /* 0x000fe20000000f00 */
[----:B------:R-:W2:Y:S01]  /*eb50*/  LDCU.64 UR8, c[0x4][0xb0] ;  /* 0x01001600ff0877ac */ /* 0x000ea20008000a00 */
[----:B------:R-:W-:Y:S02]  /*eb60*/  HFMA2 R12, -RZ, RZ, 0, 5.9604644775390625e-08 ;  /* 0x00000001ff0c7431 */ /* 0x000fe400000001ff */
[----:B-1----:R-:W-:Y:S01]  /*eb70*/  IMAD.MOV.U32 R8, RZ, RZ, 0x192 ;  /* 0x00000192ff087424 */ /* 0x002fe200078e00ff */
[----:B------:R-:W1:Y:S01]  /*eb80*/  LDCU.64 UR6, c[0x4][0xb8] ;  /* 0x01001700ff0677ac */ /* 0x000e620008000a00 */
[----:B------:R-:W3:Y:S01]  /*eb90*/  LDC.64 R14, c[0x4][R14] ;  /* 0x010000000e0e7b82 */ /* 0x000ee20000000a00 */
[----:B------:R-:W-:Y:S01]  /*eba0*/  IMAD.MOV.U32 R13, RZ, RZ, RZ ;  /* 0x000000ffff0d7224 */ /* 0x000fe200078e00ff */
[----:B------:R-:W5:Y:S01]  /*ebb0*/  LDCU.64 UR4, c[0x4][0x40] ;  /* 0x01000800ff0477ac */ /* 0x000f620008000a00 */
[----:B--2---:R-:W-:Y:S01]  /*ebc0*/  IMAD.U32 R4, RZ, RZ, UR8 ;  /* 0x00000008ff047e24 */ /* 0x004fe2000f8e00ff */
[----:B------:R-:W-:Y:S01]  /*ebd0*/  MOV R5, UR9 ;  /* 0x0000000900057c02 */ /* 0x000fe20008000f00 */
[----:B-1----:R-:W-:Y:S01]  /*ebe0*/  IMAD.U32 R6, RZ, RZ, UR6 ;  /* 0x00000006ff067e24 */ /* 0x002fe2000f8e00ff */
[----:B------:R-:W-:Y:S01]  /*ebf0*/  MOV R7, UR7 ;  /* 0x0000000700077c02 */ /* 0x000fe20008000f00 */
[----:B-----5:R-:W-:Y:S01]  /*ec00*/  IMAD.U32 R10, RZ, RZ, UR4 ;  /* 0x00000004ff0a7e24 */ /* 0x020fe2000f8e00ff */
[----:B------:R-:W-:-:S02]  /*ec10*/  MOV R11, UR5 ;  /* 0x00000005000b7c02 */ /* 0x000fc40008000f00 */
[----:B------:R-:W-:-:S07]  /*ec20*/  LEPC R20, `(.L_x_225) ;  /* 0x000000001014794e */ /* 0x000fce0000000000 */
[----:B---34-:R-:W-:Y:S05]  /*ec30*/  CALL.ABS.NOINC R14 ;  /* 0x000000000e007343 */ /* 0x018fea0003c00000 */
.L_x_225:
[----:B------:R-:W-:Y:S05]  /*ec40*/  WARPSYNC.ALL ;  /* 0x0000000000007948 */ /* 0x000fea0003800000 */
[----:B------:R-:W-:Y:S02]  /*ec50*/  R2UR UR4, R22 ;  /* 0x00000000160472ca */ /* 0x000fe400000e0000 */
[C---:B------:R-:W-:Y:S02]  /*ec60*/  IADD3 R33, P0, PT, R28.reuse, 0x50, RZ ;  /* 0x000000501c217810 */ /* 0x040fe40007f1e0ff */
[----:B------:R-:W-:-:S03]  /*ec70*/  IADD3 R3, P1, PT, R28, 0x40, RZ ;  /* 0x000000401c037810 */ /* 0x000fc60007f3e0ff */
[--C-:B-1----:R-:W-:Y:S02]  /*ec80*/  IMAD.X R43, RZ, RZ, R31.reuse, P0 ;  /* 0x000000ffff2b7224 */ /* 0x102fe400000e061f */
[----:B------:R-:W-:-:S04]  /*ec90*/  IMAD.X R41, RZ, RZ, R31, P1 ;  /* 0x000000ffff297224 */ /* 0x000fc800008e061f */
[----:B------:R-:W1:Y:S01]  /*eca0*/  LDTM.x16 R4, tmem[UR4+0x120] ;  /* 0x00012004000479ee */ /* 0x000e620008240000 */
        /* <DEDUP_REMOVED lines=42> */
.L_x_226:
        /* <DEDUP_REMOVED lines=49> */
.L_x_227:
        /* <DEDUP_REMOVED lines=49> */
.L_x_228:
        /* <DEDUP_REMOVED lines=49> */
.L_x_229:
        /* <DEDUP_REMOVED lines=49> */
.L_x_230:
[----:B------:R-:W-:Y:S05]  /*fb90*/  WARPSYNC.ALL ;  /* 0x0000000000007948 */ /* 0x000fea0003800000 */
[----:B------:R-:W-:Y:S01]  /*fba0*/  R2UR UR4, R22 ;  /* 0x00000000160472ca */ /* 0x000fe200000e0000 */
[----:B------:R-:W2:Y:S01]  /*fbb0*/  S2R R35, SR_CTAID.X ;  /* 0x0000000000237919 */ /* 0x000ea20000002500 */
[C---:B------:R-:W-:Y:S02]  /*fbc0*/  IADD3 R33, P0, PT, R28.reuse, 0x470, RZ ;  /* 0x000004701c217810 */ /* 0x040fe40007f1e0ff */
[----:B------:R-:W-:-:S03]  /*fbd0*/  IADD3 R3, P1, PT, R28, 0x460, RZ ;  /* 0x000004601c037810 */ /* 0x000fc60007f3e0ff */
[--C-:B-1----:R-:W-:Y:S02]  /*fbe0*/  IMAD.X R43, RZ, RZ, R31.reuse, P0 ;  /* 0x000000ffff2b7224 */ /* 0x102fe400000e061f */
[----:B------:R-:W-:-:S04]  /*fbf0*/  IMAD.X R41, RZ, RZ, R31, P1 ;  /* 0x000000ffff297224 */ /* 0x000fc800008e061f */
[----:B------:R-:W1:Y:S01]  /*fc00*/  LDTM.x16 R4, tmem[UR4+0x170] ;  /* 0x00017004000479ee */ /* 0x000e620008240000 */
[----:B------:R-:W3:Y:S01]  /*fc10*/  LDCU.64 UR4, c[0x0][0x880] ;  /* 0x00011000ff0477ac */ /* 0x000ee20008000a00 */
[----:B------:R-:W-:-:S04]  /*fc20*/  SHF.R.U64 R0, R3, 0x3, R41 ;  /* 0x0000000303007819 */ /* 0x000fc80000001229 */
[----:B------:R-:W-:Y:S01]  /*fc30*/  LOP3.LUT R40, R3, 0x70, R0, 0x78, !PT ;  /* 0x0000007003287812 */ /* 0x000fe200078e7800 */
[----:B---3--:R-:W-:-:S04]  /*fc40*/  UISETP.NE.U32.AND UP0, UPT, UR4, URZ, UPT ;  /* 0x000000ff0400728c */ /* 0x008fc8000bf05070 */
[----:B------:R-:W-:Y:S01]  /*fc50*/  UISETP.NE.AND.EX UP0, UPT, UR5, URZ, UPT, UP0 ;  /* 0x000000ff0500728c */ /* 0x000fe2000bf05300 */
        /* <DEDUP_REMOVED lines=14> */
[----:B------:R-:W-:Y:S01]  /*fd40*/  F2FP.F16.F32.PACK_AB R4, R13, R12 ;  /* 0x0000000c0d04723e */ /* 0x000fe200000000ff */
[----:B------:R-:W1:Y:S01]  /*fd50*/  S2R R33, SR_CTAID.Y ;  /* 0x0000000000217919 */ /* 0x000e620000002600 */
[----:B------:R-:W-:-:S02]  /*fd60*/  F2FP.F16.F32.PACK_AB R5, R15, R14 ;  /* 0x0000000e0f05723e */ /* 0x000fc400000000ff */
[----:B------:R-:W-:Y:S01]  /*fd70*/  F2FP.F16.F32.PACK_AB R6, R17, R16 ;  /* 0x000000101106723e */ /* 0x000fe200000000ff */
[----:B------:R3:W-:Y:S01]  /*fd80*/  ST.E.128 desc[UR46][R40.64], R8 ;  /* 0x0000000828007985 */ /* 0x0007e2000c101d2e */
[----:B------:R-:W-:Y:S01]  /*fd90*/  F2FP.F16.F32.PACK_AB R7, R19, R18 ;  /* 0x000000121307723e */ /* 0x000fe200000000ff */
[----:B------:R-:W1:Y:S04]  /*fda0*/  S2R R32, SR_CTAID.Z ;  /* 0x0000000000207919 */ /* 0x000e680000002700 */
[----:B------:R3:W-:Y:S01]  /*fdb0*/  ST.E.128 desc[UR46][R42.64], R4 ;  /* 0x000000042a007985 */ /* 0x0007e2000c101d2e */
[----:B------:R-:W-:Y:S01]  /*fdc0*/  @!PT LDS RZ, [RZ] ;  /* 0x00000000fffff984 */ /* 0x000fe20000000800 */
[----:B------:R-:W-:Y:S01]  /*fdd0*/  @!PT LDS RZ, [RZ] ;  /* 0x00000000fffff984 */ /* 0x000fe20000000800 */
[----:B------:R-:W-:Y:S01]  /*fde0*/  @!PT LDS RZ, [RZ] ;  /* 0x00000000fffff984 */ /* 0x000fe20000000800 */
[----:B------:R-:W-:Y:S01]  /*fdf0*/  @!PT LDS RZ, [RZ] ;  /* 0x00000000fffff984 */ /* 0x000fe20000000800 */
[----:B------:R5:W-:Y:S06]  /*fe00*/  MEMBAR.ALL.CTA ;  /* 0x0000000000007992 */ /* 0x000bec0000008000 */
[----:B-----5:R-:W1:Y:S01]  /*fe10*/  FENCE.VIEW.ASYNC.S ;  /* 0x00000000000073c6 */ /* 0x020e620000000000 */
[----:B--2---:R-:W-:Y:S05]  /*fe20*/  BRA.U !UP0, `(.L_x_231) ;  /* 0x0000000108fc7547 */ /* 0x004fea000b800000 */
[C---:B------:R-:W-:Y:S01]  /*fe30*/  FSETP.GEU.AND P0, PT, R24.reuse, 1.175494350822287508e-38, PT ;  /* 0x008000001800780b */ /* 0x040fe20003f0e000 */
[----:B------:R-:W2:Y:S01]  /*fe40*/  LDCU UR4, c[0x0][0x380] ;  /* 0x00007000ff0477ac */ /* 0x000ea20008000800 */
[----:B------:R-:W-:Y:S01]  /*fe50*/  MOV R0, 0x3e055027 ;  /* 0x3e05502700007802 */ /* 0x000fe20000000f00 */
[----:B------:R-:W-:Y:S01]  /*fe60*/  BSSY.RECONVERGENT B0, `(.L_x_231) ;  /* 0x000003b000007945 */ /* 0x000fe20003800200 */
[----:B---3--:R-:W-:Y:S01]  /*fe70*/  FSEL R5, RZ, -23, P0 ;  /* 0xc1b80000ff057808 */ /* 0x008fe20000000000 */
[----:B------:R-:W3:Y:S08]  /*fe80*/  LDCU UR5, c[0x0][0x700] ;  /* 0x0000e000ff0577ac */ /* 0x000ef00008000800 */
[----:B------:R-:W-:-:S05]  /*fe90*/  @!P0 FMUL R24, R24, 8388608 ;  /* 0x4b00000018188820 */ /* 0x000fca0000400000 */
[C---:B------:R-:W-:Y:S02]  /*fea0*/  IADD3 R7, PT, PT, R24.reuse, -0x3f2aaaab, RZ ;  /* 0xc0d5555518077810 */ /* 0x040fe40007ffe0ff */
[C---:B------:R-:W-:Y:S02]  /*feb0*/  ISETP.GT.U32.AND P0, PT, R24.reuse, 0x7f7fffff, PT ;  /* 0x7f7fffff1800780c */ /* 0x040fe40003f04070 */
[----:B------:R-:W-:Y:S02]  /*fec0*/  LOP3.LUT R7, R7, 0xff800000, RZ, 0xc0, !PT ;  /* 0xff80000007077812 */ /* 0x000fe400078ec0ff */
[C---:B------:R-:W-:Y:S02]  /*fed0*/  FSETP.NEU.AND P1, PT, R24.reuse, RZ, PT ;  /* 0x000000ff1800720b */ /* 0x040fe40003f2d000 */
[-C--:B------:R-:W-:Y:S02]  /*fee0*/  IADD3 R3, PT, PT, R24, -R7.reuse, RZ ;  /* 0x8000000718037210 */ /* 0x080fe40007ffe0ff */
[----:B------:R-:W-:-:S03]  /*fef0*/  I2FP.F32.S32 R4, R7 ;  /* 0x0000000700047245 */ /* 0x000fc60000201400 */
[----:B------:R-:W-:Y:S02]  /*ff00*/  FADD R3, R3, -1 ;  /* 0xbf80000003037421 */ /* 0x000fe40000000000 */
[----:B------:R-:W-:Y:S02]  /*ff10*/  FFMA R4, R4, 1.1920928955078125e-07, R5 ;  /* 0x3400000004047823 */ /* 0x000fe40000000005 */
[----:B------:R-:W-:-:S04]  /*ff20*/  FFMA R0, R3, -R0, 0.14084610342979431152 ;  /* 0x3e1039f603007423 */ /* 0x000fc80000000800 */
[----:B------:R-:W-:-:S04]  /*ff30*/  FFMA R0, R3, R0, -0.12148627638816833496 ;  /* 0xbdf8cdcc03007423 */ /* 0x000fc80000000000 */
[----:B------:R-:W-:-:S04]  /*ff40*/  FFMA R0, R3, R0, 0.13980610668659210205 ;  /* 0x3e0f295503007423 */ /* 0x000fc80000000000 */
[----:B------:R-:W-:-:S04]  /*ff50*/  FFMA R0, R3, R0, -0.16684235632419586182 ;  /* 0xbe2ad8b903007423 */ /* 0x000fc80000000000 */
[----:B------:R-:W-:-:S04]  /*ff60*/  FFMA R0, R3, R0, 0.20012299716472625732 ;  /* 0x3e4ced0b03007423 */ /* 0x000fc80000000000 */
[----:B------:R-:W-:-:S04]  /*ff70*/  FFMA R0, R3, R0, -0.24999669194221496582 ;  /* 0xbe7fff2203007423 */ /* 0x000fc80000000000 */
[----:B------:R-:W-:-:S04]  /*ff80*/  FFMA R0, R3, R0, 0.33333182334899902344 ;  /* 0x3eaaaa7803007423 */ /* 0x000fc80000000000 */
[----:B------:R-:W-:-:S04]  /*ff90*/  FFMA R0, R3, R0, -0.5 ;  /* 0xbf00000003007423 */ /* 0x000fc80000000000 */
[----:B------:R-:W-:-:S04]  /*ffa0*/  FMUL R0, R3, R0 ;  /* 0x0000000003007220 */ /* 0x000fc80000400000 */
[----:B------:R-:W-:Y:S01]  /*ffb0*/  FFMA R5, R3, R0, R3 ;  /* 0x0000000003057223 */ /* 0x000fe20000000003 */
[----:B------:R-:W-:-:S03]  /*ffc0*/  MOV R3, 0x7f800000 ;  /* 0x7f80000000037802 */ /* 0x000fc60000000f00 */
[----:B------:R-:W-:Y:S02]  /*ffd0*/  FFMA R4, R4, 0.69314718246459960938, R5 ;  /* 0x3f31721804047823 */ /* 0x000fe40000000005 */
[----:B------:R-:W-:Y:S01]  /*ffe0*/  @P0 FFMA R4, R24, R3, +INF ;  /* 0x7f80000018040423 */ /* 0x000fe20000000003 */
[----:B------:R-:W-:-:S04]  /*fff0*/  LEA R3, R35, R2, 0x8 ;  /* 0x0000000223037211 */ /* 0x000fc800078e40ff */
[----:B--2---:R-:W-:Y:S02]  /*10000*/  ISETP.GE.AND P0, PT, R3, UR4, PT ;  /* 0x0000000403007c0c */ /* 0x004fe4000bf06270 */
[----:B------:R-:W-:-:S05]  /*10010*/  FSEL R4, R4, -INF , P1 ;  /* 0xff80000004047808 */ /* 0x000fca0000800000 */
[----:B---3--:R-:W-:-:S06]  /*10020*/  FFMA R25, R25, UR5, R4 ;  /* 0x0000000519197c23 */ /* 0x008fcc0008000004 */
[----:B------:R-:W-:Y:S05]  /*10030*/  @P0 BRA `(.L_x_232) ;  /* 0x0000000000740947 */ /* 0x000fea0003800000 */
[----:B------:R-:W2:Y:S01]  /*10040*/  LDCU UR4, c[0x0][0x38c] ;  /* 0x00007180ff0477ac */ /* 0x000ea20008000800 */
[----:B------:R-:W-:Y:S01]  /*10050*/  HFMA2 R4, -RZ, RZ, 0, 0 ;  /* 0x00000000ff047431 */ /* 0x000fe200000001ff */
[----:B------:R-:W1:Y:S01]  /*10060*/  LDCU UR5, c[0x0][0x890] ;  /* 0x00011200ff0577ac */ /* 0x000e620008000800 */
[----:B------:R-:W3:Y:S01]  /*10070*/  LDCU.64 UR6, c[0x0][0x888] ;  /* 0x00011100ff0677ac */ /* 0x000ee20008000a00 */
[----:B--2---:R-:W2:Y:S01]  /*10080*/  I2F.U32.RP R6, UR4 ;  /* 0x0000000400067d06 */ /* 0x004ea20008209000 */
[----:B------:R-:W-:Y:S01]  /*10090*/  ISETP.NE.U32.AND P0, PT, RZ, UR4, PT ;  /* 0x00000004ff007c0c */ /* 0x000fe2000bf05070 */
[----:B-1----:R-:W-:-:S06]  /*100a0*/  IMAD R3, R32, UR5, R3 ;  /* 0x0000000520037c24 */ /* 0x002fcc000f8e0203 */
[----:B--2---:R-:W1:Y:S02]  /*100b0*/  MUFU.RCP R5, R6 ;  /* 0x0000000600057308 */ /* 0x004e640000001000 */
[----:B-1----:R-:W-:-:S06]  /*100c0*/  IADD3 R5, PT, PT, R5, 0xffffffe, RZ ;  /* 0x0ffffffe05057810 */ /* 0x002fcc0007ffe0ff */
[----:B------:R-:W1:Y:S02]  /*100d0*/  F2I.FTZ.U32.TRUNC.NTZ R5, R5 ;  /* 0x0000000500057305 */ /* 0x000e64000021f000 */
[----:B-1----:R-:W-:-:S05]  /*100e0*/  IADD3 R0, PT, PT, RZ, -R5, RZ ;  /* 0x80000005ff007210 */ /* 0x002fca0007ffe0ff */
[----:B------:R-:W-:-:S04]  /*100f0*/  IMAD R7, R0, UR4, RZ ;  /* 0x0000000400077c24 */ /* 0x000fc8000f8e02ff */
[----:B------:R-:W-:Y:S02]  /*10100*/  IMAD.HI.U32 R0, R5, R7, R4 ;  /* 0x0000000705007227 */ /* 0x000fe400078e0004 */
[----:B------:R-:W1:Y:S04]  /*10110*/  LDC.64 R6, c[0x0][0x880] ;  /* 0x00022000ff067b82 */ /* 0x000e680000000a00 */
[----:B------:R-:W-:-:S05]  /*10120*/  IMAD.HI.U32 R0, R0, R33, RZ ;  /* 0x0000002100007227 */ /* 0x000fca00078e00ff */
[----:B------:R-:W-:-:S05]  /*10130*/  IADD3 R4, PT, PT, -R0, RZ, RZ ;  /* 0x000000ff00047210 */ /* 0x000fca0007ffe1ff */
[----:B------:R-:W-:-:S05]  /*10140*/  IMAD R4, R4, UR4, R33 ;  /* 0x0000000404047c24 */ /* 0x000fca000f8e0221 */
[----:B------:R-:W-:-:S13]  /*10150*/  ISETP.GE.U32.AND P2, PT, R4, UR4, PT ;  /* 0x0000000404007c0c */ /* 0x000fda000bf46070 */
[----:B------:R-:W-:Y:S02]  /*10160*/  @P2 IADD3 R4, PT, PT, R4, -UR4, RZ ;  /* 0x8000000404042c10 */ /* 0x000fe4000fffe0ff */
[----:B------:R-:W-:Y:S02]  /*10170*/  @P2 IADD3 R0, PT, PT, R0, 0x1, RZ ;  /* 0x0000000100002810 */ /* 0x000fe40007ffe0ff */
[----:B------:R-:W-:-:S13]  /*10180*/  ISETP.GE.U32.AND P1, PT, R4, UR4, PT ;  /* 0x0000000404007c0c */ /* 0x000fda000bf26070 */
[----:B------:R-:W-:Y:S02]  /*10190*/  @P1 IADD3 R0, PT, PT, R0, 0x1, RZ ;  /* 0x0000000100001810 */ /* 0x000fe40007ffe0ff */
[----:B------:R-:W-:-:S04]  /*101a0*/  @!P0 LOP3.LUT R0, RZ, UR4, RZ, 0x33, !PT ;  /* 0x00000004ff008c12 */ /* 0x000fc8000f8e33ff */
[C---:B------:R-:W-:Y:S01]  /*101b0*/  IADD3 R4, PT, PT, -R0.reuse, RZ, RZ ;  /* 0x000000ff00047210 */ /* 0x040fe20007ffe1ff */
[----:B---3--:R-:W-:-:S04]  /*101c0*/  IMAD R3, R0, UR7, R3 ;  /* 0x0000000700037c24 */ /* 0x008fc8000f8e0203 */
[----:B------:R-:W-:-:S04]  /*101d0*/  IMAD R4, R4, UR4, R33 ;  /* 0x0000000404047c24 */ /* 0x000fc8000f8e0221 */
[----:B------:R-:W-:-:S04]  /*101e0*/  IMAD R3, R4, UR6, R3 ;  /* 0x0000000604037c24 */ /* 0x000fc8000f8e0203 */
[----:B-1----:R-:W-:-:S05]  /*101f0*/  IMAD.WIDE.U32 R6, R3, 0x4, R6 ;  /* 0x0000000403067825 */ /* 0x002fca00078e0006 */
[----:B------:R2:W-:Y:S02]  /*10200*/  STG.E desc[UR46][R6.64], R25 ;  /* 0x0000001906007986 */ /* 0x0005e4000c10192e */
.L_x_232:
[----:B------:R-:W-:Y:S05]  /*10210*/  BSYNC.RECONVERGENT B0 ;  /* 0x0000000000007941 */ /* 0x000fea0003800200 */
.L_x_231:
[----:B------:R-:W-:Y:S01]  /*10220*/  UISETP.NE.AND UP0, UPT, UR41, URZ, UPT ;  /* 0x000000ff2900728c */ /* 0x000fe2000bf05270 */
[----:B------:R-:W-:-:S08]  /*10230*/  NOP ;  /* 0x0000000000007918 */ /* 0x000fd00000000000 */
[----:B------:R-:W-:Y:S05]  /*10240*/  BRA.U UP0, `(.L_x_233) ;  /* 0x0000000100087547 */ /* 0x000fea000b800000 */
[----:B------:R-:W-:Y:S05]  /*10250*/  BPT.TRAP 0x1 ;  /* 0x000000040000795c */ /* 0x000fea0000300000 */
[----:B------:R-:W-:Y:S05]  /*10260*/  BPT.TRAP 0x1 ;  /* 0x000000040000795c */ /* 0x000fea0000300000 */
.L_x_233:
[----:B------:R-:W-:Y:S01]  /*10270*/  IADD3 R0, PT, PT, R26, 0x280a0, RZ ;  /* 0x000280a01a007810 */ /* 0x000fe20007ffe0ff */
[----:B------:R-:W-:-:S03]  /*10280*/  UISETP.NE.AND UP0, UPT, UR41, URZ, UPT ;  /* 0x000000ff2900728c */ /* 0x000fc6000bf05270 */
[----:B------:R-:W-:-:S04]  /*10290*/  PRMT R0, R27, 0x654, R0 ;  /* 0x000006541b007816 */ /* 0x000fc80000000000 */
[----:B-1----:R1:W-:Y:S02]  /*102a0*/  SYNCS.ARRIVE.TRANS64.RED.A1T0 RZ, [R0+URZ], RZ ;  /* 0x000000ff00ff79a7 */ /* 0x0023e400081004ff */
[----:B------:R-:W-:Y:S05]  /*102b0*/  BRA.U UP0, `(.L_x_234) ;  /* 0x0000000100047547 */ /* 0x000fea000b800000 */
[----:B------:R-:W-:Y:S05]  /*102c0*/  BPT.TRAP 0x1 ;  /* 0x000000040000795c */ /* 0x000fea0000300000 */
.L_x_234:
[----:B------:R1:W-:Y:S01]  /*102d0*/  SYNCS.ARRIVE.TRANS64.A1T0 RZ, [R26+URZ+0x280b0], RZ ;  /* 0x0280b0ff1aff79a7 */ /* 0x0003e200081000ff */
[----:B------:R-:W-:-:S09]  /*102e0*/  UISETP.NE.AND UP0, UPT, UR45, URZ, UPT ;  /* 0x000000ff2d00728c */ /* 0x000fd2000bf05270 */
[----:B------:R-:W-:Y:S05]  /*102f0*/  BRA.U !UP0, `(.L_x_235) ;  /* 0x0000000108047547 */ /* 0x000fea000b800000 */
[----:B------:R-:W-:Y:S05]  /*10300*/  BPT.TRAP 0x1 ;  /* 0x000000040000795c */ /* 0x000fea0000300000 */
.L_x_235:
[----:B------:R-:W-:Y:S01]  /*10310*/  IMAD.U32 R3, RZ, RZ, UR44 ;  /* 0x0000002cff037e24 */ /* 0x000fe2000f8e00ff */
[----:B-1----:R-:W-:-:S04]  /*10320*/  SHF.R.U32.HI R0, RZ, 0x15, R23 ;  /* 0x00000015ff007819 */ /* 0x002fc80000011617 */
[----:B------:R-:W-:Y:S02]  /*10330*/  SHF.L.U32 R3, R3, 0x1f, RZ ;  /* 0x0000001f03037819 */ /* 0x000fe400000006ff */
[----:B------:R-:W-:Y:S02]  /*10340*/  ISETP.NE.AND P0, PT, R29, R0, PT ;  /* 0x000000001d00720c */ /* 0x000fe40003f05270 */
[----:B------:R-:W1:Y:S02]  /*10350*/  SYNCS.PHASECHK.TRANS64.TRYWAIT P1, [R26+URZ+0x28080], R3 ;  /* 0x028080031a0075a7 */ /* 0x000e6400080211ff */
[----:B-1----:R-:W-:Y:S09]  /*10360*/  @!P1 BRA `(.L_x_236) ;  /* 0x0000011800d49947 */ /* 0x002ff20003800000 */
.L_x_438:
[----:B------:R-:W-:Y:S05]  /*10370*/  @!P0 BRA `(.L_x_237) ;  /* 0x0000000000408947 */ /* 0x000fea0003800000 */
[----:B------:R-:W-:Y:S01]  /*10380*/  MOV R14, 0x8 ;  /* 0x00000008000e7802 */ /* 0x000fe20000000f00 */
[----:B------:R-:W1:Y:S01]  /*10390*/  LDCU.64 UR8, c[0x4][0xb0] ;  /* 0x01001600ff0877ac */ /* 0x000e620008000a00 */
[----:B------:R-:W-:Y:S02]  /*103a0*/  HFMA2 R12, -RZ, RZ, 0, 5.9604644775390625e-08 ;  /* 0x00000001ff0c7431 */ /* 0x000fe400000001ff */
[----:B---3--:R-:W-:Y:S01]  /*103b0*/  IMAD.MOV.U32 R8, RZ, RZ, 0x192 ;  /* 0x00000192ff087424 */ /* 0x008fe200078e00ff */
[----:B------:R-:W2:Y:S01]  /*103c0*/  LDCU.64 UR6, c[0x4][0xb8] ;  /* 0x01001700ff0677ac */ /* 0x000ea20008000a00 */
[----:B------:R-:W3:Y:S01]  /*103d0*/  LDC.64 R14, c[0x4][R14] ;  /* 0x010000000e0e7b82 */ /* 0x000ee20000000a00 */
[----:B------:R-:W-:Y:S01]  /*103e0*/  IMAD.MOV.U32 R13, RZ, RZ, RZ ;  /* 0x000000ffff0d7224 */ /* 0x000fe200078e00ff */
[----:B------:R-:W5:Y:S01]  /*103f0*/  LDCU.64 UR4, c[0x4][0x28] ;  /* 0x01000500ff0477ac */ /* 0x000f620008000a00 */
[----:B-1----:R-:W-:Y:S01]  /*10400*/  IMAD.U32 R4, RZ, RZ, UR8 ;  /* 0x00000008ff047e24 */ /* 0x002fe2000f8e00ff */
[----:B------:R-:W-:Y:S01]  /*10410*/  MOV R5, UR9 ;  /* 0x0000000900057c02 */ /* 0x000fe20008000f00 */
[----:B--2---:R-:W-:Y:S01]  /*10420*/  IMAD.U32 R6, RZ, RZ, UR6 ;  /* 0x00000006ff067e24 */ /* 0x004fe2000f8e00ff */
[----:B------:R-:W-:Y:S01]  /*10430*/  MOV R7, UR7 ;  /* 0x0000000700077c02 */ /* 0x000fe20008000f00 */
[----:B-----5:R-:W-:Y:S01]  /*10440*/  IMAD.U32 R10, RZ, RZ, UR4 ;  /* 0x00000004ff0a7e24 */ /* 0x020fe2000f8e00ff */
[----:B------:R-:W-:-:S02]  /*10450*/  MOV R11, UR5 ;  /* 0x00000005000b7c02 */ /* 0x000fc40008000f00 */
[----:B------:R-:W-:-:S07]  /*10460*/  LEPC R20, `(.L_x_237) ;  /* 0x000000001014794e */ /* 0x000fce0000000000 */
[----:B---34-:R-:W-:Y:S05]  /*10470*/  CALL.ABS.NOINC R14 ;  /* 0x000000000e007343 */ /* 0x018fea0003c00000 */
.L_x_237:
[----:B------:R-:W-:Y:S05]  /*10480*/  WARPSYNC.ALL ;  /* 0x0000000000007948 */ /* 0x000fea0003800000 */
[----:B------:R-:W-:Y:S01]  /*10490*/  R2UR UR4, R23 ;  /* 0x00000000170472ca */ /* 0x000fe200000e0000 */
[----:B------:R-:W-:-:S12]  /*104a0*/  UISETP.NE.AND UP0, UPT, UR45, URZ, UPT ;  /* 0x000000ff2d00728c */ /* 0x000fd8000bf05270 */
[----:B--2---:R-:W1:Y:S02]  /*104b0*/  LDTM.x2 R24, tmem[UR4] ;  /* 0x00000004001879ee */ /* 0x004e6400080c0000 */
[----:B-1----:R-:W-:Y:S05]  /*104c0*/  BRA.U !UP0, `(.L_x_238) ;  /* 0x0000000108047547 */ /* 0x002fea000b800000 */
[----:B------:R-:W-:Y:S05]  /*104d0*/  BPT.TRAP 0x1 ;  /* 0x000000040000795c */ /* 0x000fea0000300000 */
.L_x_238:
[----:B------:R-:W-:Y:S01]  /*104e0*/  PRMT R34, R27, 0x654, R34 ;  /* 0x000006541b227816 */ /* 0x000fe20000000022 */
[----:B------:R-:W-:-:S03]  /*104f0*/  UISETP.NE.AND UP0, UPT, UR41, URZ, UPT ;  /* 0x000000ff2900728c */ /* 0x000fc6000bf05270 */
[----:B------:R1:W-:Y:S06]  /*10500*/  SYNCS.ARRIVE.TRANS64.RED.A1T0 RZ, [R34+URZ], RZ ;  /* 0x000000ff22ff79a7 */ /* 0x0003ec00081004ff */
[----:B------:R-:W-:Y:S05]  /*10510*/  BRA.U UP0, `(.L_x_239) ;  /* 0x0000000100047547 */ /* 0x000fea000b800000 */
[----:B------:R-:W-:Y:S05]  /*10520*/  BPT.TRAP 0x1 ;  /* 0x000000040000795c */ /* 0x000fea0000300000 */
.L_x_239:
[----:B------:R-:W-:-:S04]  /*10530*/  MOV R0, UR38 ;  /* 0x0000002600007c02 */ /* 0x000fc80008000f00 */
[----:B------:R-:W-:-:S04]  /*10540*/  SHF.L.U32 R3, R0, 0x1f, RZ ;  /* 0x0000001f00037819 */ /* 0x000fc800000006ff */
[----:B------:R-:W2:Y:S02]  /*10550*/  SYNCS.PHASECHK.TRANS64.TRYWAIT P0, [R26+URZ+0x28098], R3 ;  /* 0x028098031a0075a7 */ /* 0x000ea400080011ff */
[----:B--2---:R-:W-:Y:S05]  /*10560*/  @!P0 BRA `(.L_x_240) ;  /* 0x0000011800688947 */ /* 0x004fea0003800000 */
.L_x_439:
[----:B------:R-:W-:-:S09]  /*10570*/  UISETP.NE.AND UP0, UPT, UR41, URZ, UPT ;  /* 0x000000ff2900728c */ /* 0x000fd2000bf05270 */
[----:B------:R-:W-:Y:S05]  /*10580*/  BRA.U UP0, `(.L_x_241) ;  /* 0x0000000100047547 */ /* 0x000fea000b800000 */
[----:B------:R-:W-:Y:S05]  /*10590*/  BPT.TRAP 0x1 ;  /* 0x000000040000795c */ /* 0x000fea0000300000 */
.L_x_241:
[----:B--2---:R-:W-:Y:S01]  /*105a0*/  MOV R3, 0x1 ;  /* 0x0000000100037802 */ /* 0x004fe20000000f00 */
[----:B---3--:R2:W3:Y:S03]  /*105b0*/  MUFU.RCP R5, R24 ;  /* 0x0000001800057308 */ /* 0x0084e60000001000 */
[----:B------:R-:W-:-:S04]  /*105c0*/  SHF.L.U32 R3, R3, 0x1f, RZ ;  /* 0x0000001f03037819 */ /* 0x000fc800000006ff */
[----:B------:R-:W5:Y:S02]  /*105d0*/  SYNCS.PHASECHK.TRANS64.TRYWAIT P0, [R26+URZ+0x280c8], R3 ;  /* 0x0280c8031a0075a7 */ /* 0x000f6400080011ff */
[----:B--23-5:R-:W-:Y:S05]  /*105e0*/  @!P0 BRA `(.L_x_242) ;  /* 0x00000118005c8947 */ /* 0x02cfea0003800000 */
.L_x_440:
[----:B------:R-:W2:Y:S01]  /*105f0*/  LDCU UR4, c[0x0][0x708] ;  /* 0x0000e100ff0477ac */ /* 0x000ea20008000800 */
[----:B------:R-:W-:Y:S01]  /*10600*/  FFMA R0, -R24, R5, 1 ;  /* 0x3f80000018007423 */ /* 0x000fe20000000105 */
[----:B------:R-:W-:Y:S03]  /*10610*/  BSSY.RECONVERGENT B2, `(.L_x_243) ;  /* 0x000000b000027945 */ /* 0x000fe60003800200 */
[----:B------:R-:W-:Y:S01]  /*10620*/  FFMA R0, R5, R0, R5 ;  /* 0x0000000005007223 */ /* 0x000fe20000000005 */
[----:B--2---:R-:W-:-:S03]  /*10630*/  MOV R3, UR4 ;  /* 0x0000000400037c02 */ /* 0x004fc60008000f00 */
[----:B------:R-:W-:Y:S01]  /*10640*/  FFMA R23, R0, UR4, RZ ;  /* 0x0000000400177c23 */ /* 0x000fe200080000ff */
[----:B------:R-:W2:Y:S03]  /*10650*/  FCHK P0, R3, R24 ;  /* 0x0000001803007302 */ /* 0x000ea60000000000 */
[----:B------:R-:W-:-:S04]  /*10660*/  FFMA R4, -R24, R23, UR4 ;  /* 0x0000000418047e23 */ /* 0x000fc80008000117 */
[----:B------:R-:W-:Y:S01]  /*10670*/  FFMA R23, R0, R4, R23 ;  /* 0x0000000400177223 */ /* 0x000fe20000000017 */
[----:B--2---:R-:W-:Y:S06]  /*10680*/  @!P0 BRA `(.L_x_244) ;  /* 0x00000000000c8947 */ /* 0x004fec0003800000 */
[----:B------:R-:W-:Y:S02]  /*10690*/  MOV R4, 0x106b0 ;  /* 0x000106b000047802 */ /* 0x000fe40000000f00 */
[----:B-1--4-:R-:W-:Y:S05]  /*106a0*/  CALL.REL.NOINC `($__internal_3_$__cuda_sm3x_div_rn_noftz_f32_slowpath) ;  /* 0x0000012000d47944 */ /* 0x012fea0003c00000 */
[----:B------:R-:W-:Y:S02]  /*106b0*/  MOV R23, R0 ;  /* 0x0000000000177202 */ /* 0x000fe40000000f00 */
.L_x_244:
[----:B------:R-:W-:Y:S05]  /*106c0*/  BSYNC.RECONVERGENT B2 ;  /* 0x0000000000027941 */ /* 0x000fea0003800200 */
.L_x_243:
[----:B------:R-:W-:-:S05]  /*106d0*/  VIADD R0, R22, 0x180 ;  /* 0x0000018016007836 */ /* 0x000fca0000000000 */
[----:B------:R-:W-:-:S04]  /*106e0*/  SHF.R.U32.HI R0, RZ, 0x15, R0 ;  /* 0x00000015ff007819 */ /* 0x000fc80000011600 */
[----:B------:R-:W-:-:S13]  /*106f0*/  ISETP.NE.AND P0, PT, R29, R0, PT ;  /* 0x000000001d00720c */ /* 0x000fda0003f05270 */
[----:B------:R-:W-:Y:S05]  /*10700*/  @!P0 BRA `(.L_x_245) ;  /* 0x0000000000408947 */ /* 0x000fea0003800000 */
[----:B------:R-:W-:Y:S01]  /*10710*/  MOV R14, 0x8 ;  /* 0x00000008000e7802 */ /* 0x000fe20000000f00 */
[----:B------:R-:W2:Y:S01]  /*10720*/  LDCU.64 UR8, c[0x4][0xb0] ;  /* 0x01001600ff0877ac */ /* 0x000ea20008000a00 */
[----:B------:R-:W-:Y:S02]  /*10730*/  HFMA2 R12, -RZ, RZ, 0, 5.9604644775390625e-08 ;  /* 0x00000001ff0c7431 */ /* 0x000fe400000001ff */
[----:B------:R-:W-:Y:S01]  /*10740*/  IMAD.MOV.U32 R8, RZ, RZ, 0x192 ;  /* 0x00000192ff087424 */ /* 0x000fe200078e00ff */
[----:B------:R-:W3:Y:S01]  /*10750*/  LDCU.64 UR6, c[0x4][0xb8] ;  /* 0x01001700ff0677ac */ /* 0x000ee20008000a00 */
[----:B------:R-:W1:Y:S01]  /*10760*/  LDC.64 R14, c[0x4][R14] ;  /* 0x010000000e0e7b82 */ /* 0x000e620000000a00 */
        /* <DEDUP_REMOVED lines=10> */
.L_x_245:
[----:B------:R-:W-:Y:S05]  /*10810*/  WARPSYNC.ALL ;  /* 0x0000000000007948 */ /* 0x000fea0003800000 */
[----:B------:R-:W-:Y:S02]  /*10820*/  R2UR UR4, R22 ;  /* 0x00000000160472ca */ /* 0x000fe400000e0000 */
[C---:B------:R-:W-:Y:S02]  /*10830*/  IADD3 R40, P0, PT, R28.reuse, 0x8010, RZ ;  /* 0x000080101c287810 */ /* 0x040fe40007f1e0ff */
[----:B------:R-:W-:-:S03]  /*10840*/  IADD3 R3, P1, PT, R28, 0x8000, RZ ;  /* 0x000080001c037810 */ /* 0x000fc60007f3e0ff */
[--C-:B------:R-:W-:Y:S02]  /*10850*/  IMAD.X R41, RZ, RZ, R31.reuse, P0 ;  /* 0x000000ffff297224 */ /* 0x100fe400000e061f */
[----:B------:R-:W-:-:S04]  /*10860*/  IMAD.X R39, RZ, RZ, R31, P1 ;  /* 0x000000ffff277224 */ /* 0x000fc800008e061f */
[----:B------:R-:W2:Y:S01]  /*10870*/  LDTM.x16 R4, tmem[UR4+0x180] ;  /* 0x00018004000479ee */ /* 0x000ea20008240000 */
[----:B------:R-:W-:-:S04]  /*10880*/  SHF.R.U64 R0, R3, 0x3, R39 ;  /* 0x0000000303007819 */ /* 0x000fc80000001227 */
[----:B------:R-:W-:Y:S01]  /*10890*/  LOP3.LUT R38, R3, 0x70, R0, 0x78, !PT ;  /* 0x0000007003267812 */ /* 0x000fe200078e7800 */
[----:B------:R-:W-:-:S05]  /*108a0*/  VIADD R0, R22, 0x190 ;  /* 0x0000019016007836 */ /* 0x000fca0000000000 */
[----:B------:R-:W-:-:S04]  /*108b0*/  SHF.R.U32.HI R0, RZ, 0x15, R0 ;  /* 0x00000015ff007819 */ /* 0x000fc80000011600 */
[----:B------:R-:W-:Y:S01]  /*108c0*/  ISETP.NE.AND P0, PT, R29, R0, PT ;  /* 0x000000001d00720c */ /* 0x000fe20003f05270 */
[C---:B--2---:R-:W-:Y:S01]  /*108d0*/  FMUL2 R20, R23.reuse.F32, R8.F32x2.HI_LO ;  /* 0x000000081714724a */ /* 0x044fe20000040000 */
[C---:B------:R-:W-:Y:S01]  /*108e0*/  SHF.R.U64 R9, R40.reuse, 0x3, R41 ;  /* 0x0000000328097819 */ /* 0x040fe20000001229 */
[C---:B------:R-:W-:Y:S02]  /*108f0*/  FMUL2 R4, R23.reuse.F32, R4.F32x2.HI_LO ;  /* 0x000000041704724a */ /* 0x040fe40000040000 */
[C---:B------:R-:W-:Y:S01]  /*10900*/  FMUL2 R6, R23.reuse.F32, R6.F32x2.HI_LO ;  /* 0x000000061706724a */ /* 0x040fe20000040000 */
[----:B------:R-:W-:Y:S01]  /*10910*/  LOP3.LUT R40, R40, 0x70, R9, 0x78, !PT ;  /* 0x0000007028287812 */ /* 0x000fe200078e7809 */
[----:B----4-:R-:W-:Y:S01]  /*10920*/  FMUL2 R36, R23.F32, R10.F32x2.HI_LO ;  /* 0x0000000a1724724a */ /* 0x010fe20000040000 */
[----:B------:R-:W-:Y:S01]  /*10930*/  F2FP.F16.F32.PACK_AB R8, R5, R4 ;  /* 0x000000040508723e */ /* 0x000fe200000000ff */
[----:B------:R-:W-:Y:S01]  /*10940*/  FMUL2 R12, R23.F32, R12.F32x2.HI_LO ;  /* 0x0000000c170c724a */ /* 0x000fe20000040000 */
[----:B------:R-:W-:Y:S01]  /*10950*/  F2FP.F16.F32.PACK_AB R9, R7, R6 ;  /* 0x000000060709723e */ /* 0x000fe200000000ff */
[----:B------:R-:W-:Y:S01]  /*10960*/  FMUL2 R14, R23.F32, R14.F32x2.HI_LO ;  /* 0x0000000e170e724a */ /* 0x000fe20000040000 */
[----:B------:R-:W-:Y:S01]  /*10970*/  F2FP.F16.F32.PACK_AB R10, R21, R20 ;  /* 0x00000014150a723e */ /* 0x000fe200000000ff */
[----:B------:R-:W-:Y:S01]  /*10980*/  FMUL2 R16, R23.F32, R16.F32x2.HI_LO ;  /* 0x000000101710724a */ /* 0x000fe20000040000 */
        /* <DEDUP_REMOVED lines=10> */
[----:B------:R-:W3:Y:S01]  /*10a30*/  LDCU.64 UR8, c[0x4][0xb0] ;  /* 0x01001600ff0877ac */ /* 0x000ee20008000a00 */
[----:B------:R-:W-:Y:S02]  /*10a40*/  HFMA2 R12, -RZ, RZ, 0, 5.9604644775390625e-08 ;  /* 0x00000001ff0c7431 */ /* 0x000fe400000001ff */
[----:B--2---:R-:W-:Y:S01]  /*10a50*/  IMAD.MOV.U32 R8, RZ, RZ, 0x192 ;  /* 0x00000192ff087424 */ /* 0x004fe200078e00ff */
[----:B------:R-:W2:Y:S01]  /*10a60*/  LDCU.64 UR6, c[0x4][0xb8] ;  /* 0x01001700ff0677ac */ /* 0x000ea20008000a00 */
[----:B------:R-:W4:Y:S01]  /*10a70*/  LDC.64 R14, c[0x4][R14] ;  /* 0x010000000e0e7b82 */ /* 0x000f220000000a00 */
[----:B------:R-:W-:Y:S01]  /*10a80*/  IMAD.MOV.U32 R13, RZ, RZ, RZ ;  /* 0x000000ffff0d7224 */ /* 0x000fe200078e00ff */
[----:B------:R-:W5:Y:S01]  /*10a90*/  LDCU.64 UR4, c[0x4][0x40] ;  /* 0x01000800ff0477ac */ /* 0x000f620008000a00 */
[----:B---3--:R-:W-:Y:S01]  /*10aa0*/  IMAD.U32 R4, RZ, RZ, UR8 ;  /* 0x00000008ff047e24 */ /* 0x008fe2000f8e00ff */
[----:B------:R-:W-:Y:S01]  /*10ab0*/  MOV R5, UR9 ;  /* 0x0000000900057c02 */ /* 0x000fe20008000f00 */
[----:B--2---:R-:W-:Y:S01]  /*10ac0*/  IMAD.U32 R6, RZ, RZ, UR6 ;  /* 0x00000006ff067e24 */ /* 0x004fe2000f8e00ff */
[----:B------:R-:W-:Y:S01]  /*10ad0*/  MOV R7, UR7 ;  /* 0x0000000700077c02 */ /* 0x000fe20008000f00 */
[----:B-----5:R-:W-:Y:S01]  /*10ae0*/  IMAD.U32 R10, RZ, RZ, UR4 ;  /* 0x00000004ff0a7e24 */ /* 0x020fe2000f8e00ff */
[----:B------:R-:W-:-:S02]  /*10af0*/  MOV R11, UR5 ;  /* 0x00000005000b7c02 */ /* 0x000fc40008000f00 */
[----:B------:R-:W-:-:S07]  /*10b00*/  LEPC R20, `(.L_x_246) ;  /* 0x000000001014794e */ /* 0x000fce0000000000 */
[----:B-1--4-:R-:W-:Y:S05]  /*10b10*/  CALL.ABS.NOINC R14 ;  /* 0x000000000e007343 */ /* 0x012fea0003c00000 */
.L_x_246:
[----:B------:R-:W-:Y:S05]  /*10b20*/  WARPSYNC.ALL ;  /* 0x0000000000007948 */ /* 0x000fea0003800000 */
[----:B------:R-:W-:Y:S02]  /*10b30*/  R2UR UR4, R22 ;  /* 0x00000000160472ca */ /* 0x000fe400000e0000 */
[C---:B--2---:R-:W-:Y:S02]  /*10b40*/  IADD3 R40, P0, PT, R28.reuse, 0x8030, RZ ;  /* 0x000080301c287810 */ /* 0x044fe40007f1e0ff */
        /* <DEDUP_REMOVED lines=14> */
[----:B------:R-:W-:Y:S01]  /*10c30*/  FMUL2 R36, R23.F32, R10.F32x2.HI_LO ;  /* 0x0000000a1724724a */ /* 0x000fe20000040000 */
        /* <DEDUP_REMOVED lines=31> */
.L_x_247:
        /* <DEDUP_REMOVED lines=49> */
.L_x_248:
        /* <DEDUP_REMOVED lines=49> */
.L_x_249:
        /* <DEDUP_REMOVED lines=49> */
.L_x_250:
        /* <DEDUP_REMOVED lines=49> */
.L_x_251:
        /* <DEDUP_REMOVED lines=49> */
.L_x_252:
[----:B------:R-:W3:Y:S01]  /*11d80*/  LDCU.64 UR4, c[0x0][0x880] ;  /* 0x00011000ff0477ac */ /* 0x000ee20008000a00 */
[C---:B------:R-:W-:Y:S02]  /*11d90*/  IADD3 R3, P2, PT, R28.reuse, 0x8460, RZ ;  /* 0x000084601c037810 */ /* 0x040fe40007f5e0ff */
[----:B------:R-:W-:-:S03]  /*11da0*/  IADD3 R30, P1, PT, R28, 0x8470, RZ ;  /* 0x000084701c1e7810 */ /* 0x000fc60007f3e0ff */
[--C-:B------:R-:W-:Y:S02]  /*11db0*/  IMAD.X R37, RZ, RZ, R31.reuse, P2 ;  /* 0x000000ffff257224 */ /* 0x100fe400010e061f */
[----:B------:R-:W-:-:S03]  /*11dc0*/  IMAD.X R31, RZ, RZ, R31, P1 ;  /* 0x000000ffff1f7224 */ /* 0x000fc600008e061f */
[----:B------:R-:W-:-:S04]  /*11dd0*/  SHF.R.U64 R0, R3, 0x3, R37 ;  /* 0x0000000303007819 */ /* 0x000fc80000001225 */
[----:B------:R-:W-:Y:S02]  /*11de0*/  LOP3.LUT R36, R3, 0x70, R0, 0x78, !PT ;  /* 0x0000007003247812 */ /* 0x000fe400078e7800 */
[----:B---3--:R-:W-:-:S04]  /*11df0*/  ISETP.NE.U32.AND P0, PT, RZ, UR4, PT ;  /* 0x00000004ff007c0c */ /* 0x008fc8000bf05070 */
[----:B------:R-:W-:Y:S01]  /*11e00*/  ISETP.NE.AND.EX P0, PT, RZ, UR5, PT, P0 ;  /* 0x00000005ff007c0c */ /* 0x000fe2000bf05300 */
[----:B------:R-:W-:Y:S05]  /*11e10*/  WARPSYNC.ALL ;  /* 0x0000000000007948 */ /* 0x000fea0003800000 */
[----:B------:R-:W-:-:S13]  /*11e20*/  R2UR UR4, R22 ;  /* 0x00000000160472ca */ /* 0x000fda00000e0000 */
[----:B--2---:R-:W2:Y:S02]  /*11e30*/  LDTM.x16 R4, tmem[UR4+0x1f0] ;  /* 0x0001f004000479ee */ /* 0x004ea40008240000 */
        /* <DEDUP_REMOVED lines=20> */
[----:B------:R-:W-:Y:S01]  /*11f80*/  @!PT LDS RZ, [RZ] ;  /* 0x00000000fffff984 */ /* 0x000fe20000000800 */
[----:B------:R-:W-:Y:S01]  /*11f90*/  @!PT LDS RZ, [RZ] ;  /* 0x00000000fffff984 */ /* 0x000fe20000000800 */
[----:B------:R-:W-:Y:S01]  /*11fa0*/  @!PT LDS RZ, [RZ] ;  /* 0x00000000fffff984 */ /* 0x000fe20000000800 */
[----:B------:R-:W-:Y:S01]  /*11fb0*/  @!PT LDS RZ, [RZ] ;  /* 0x00000000fffff984 */ /* 0x000fe20000000800 */
[----:B------:R3:W-:Y:S06]  /*11fc0*/  MEMBAR.ALL.CTA ;  /* 0x0000000000007992 */ /* 0x0007ec0000008000 */
[----:B---3--:R-:W3:Y:S01]  /*11fd0*/  FENCE.VIEW.ASYNC.S ;  /* 0x00000000000073c6 */ /* 0x008ee20000000000 */
[----:B------:R-:W-:Y:S05]  /*11fe0*/  @!P0 BRA `(.L_x_253) ;  /* 0x0000000400008947 */ /* 0x000fea0003800000 */
[----:B------:R-:W-:Y:S01]  /*11ff0*/  FSETP.GEU.AND P0, PT, R24, 1.175494350822287508e-38, PT ;  /* 0x008000001800780b */ /* 0x000fe20003f0e000 */
[----:B------:R-:W4:Y:S01]  /*12000*/  LDCU UR4, c[0x0][0x380] ;  /* 0x00007000ff0477ac */ /* 0x000f220008000800 */
[----:B------:R-:W-:Y:S01]  /*12010*/  MOV R0, 0x3e055027 ;  /* 0x3e05502700007802 */ /* 0x000fe20000000f00 */
[----:B------:R-:W-:Y:S01]  /*12020*/  BSSY.RECONVERGENT B0, `(.L_x_253) ;  /* 0x000003c000007945 */ /* 0x000fe20003800200 */
[----:B--2---:R-:W-:Y:S01]  /*12030*/  FSEL R5, RZ, -23, P0 ;  /* 0xc1b80000ff057808 */ /* 0x004fe20000000000 */
[----:B------:R-:W2:Y:S01]  /*12040*/  LDCU UR5, c[0x0][0x700] ;  /* 0x0000e000ff0577ac */ /* 0x000ea20008000800 */
[----:B------:R-:W-:-:S07]  /*12050*/  LEA R2, R35, R2, 0x8 ;  /* 0x0000000223027211 */ /* 0x000fce00078e40ff */
        /* <DEDUP_REMOVED lines=22> */
[----:B------:R-:W-:-:S04]  /*121c0*/  IADD3 R3, PT, PT, R2, 0x80, RZ ;  /* 0x0000008002037810 */ /* 0x000fc80007ffe0ff */
[----:B----4-:R-:W-:Y:S02]  /*121d0*/  ISETP.GE.AND P0, PT, R3, UR4, PT ;  /* 0x0000000403007c0c */ /* 0x010fe4000bf06270 */
[----:B------:R-:W-:-:S05]  /*121e0*/  FSEL R4, R4, -INF , P1 ;  /* 0xff80000004047808 */ /* 0x000fca0000800000 */
[----:B--2---:R-:W-:-:S06]  /*121f0*/  FFMA R25, R25, UR5, R4 ;  /* 0x0000000519197c23 */ /* 0x004fcc0008000004 */
[----:B------:R-:W-:Y:S05]  /*12200*/  @P0 BRA `(.L_x_254) ;  /* 0x0000000000740947 */ /* 0x000fea0003800000 */
[----:B------:R-:W2:Y:S01]  /*12210*/  LDCU UR4, c[0x0][0x38c] ;  /* 0x00007180ff0477ac */ /* 0x000ea20008000800 */
[----:B------:R-:W4:Y:S01]  /*12220*/  LDCU UR5, c[0x0][0x890] ;  /* 0x00011200ff0577ac */ /* 0x000f220008000800 */
[----:B------:R-:W5:Y:S01]  /*12230*/  LDCU.64 UR6, c[0x0][0x888] ;  /* 0x00011100ff0677ac */ /* 0x000f620008000a00 */
[----:B--2---:R-:W2:Y:S01]  /*12240*/  I2F.U32.RP R6, UR4 ;  /* 0x0000000400067d06 */ /* 0x004ea20008209000 */
[----:B------:R-:W-:Y:S01]  /*12250*/  ISETP.NE.U32.AND P0, PT, RZ, UR4, PT ;  /* 0x00000004ff007c0c */ /* 0x000fe2000bf05070 */
[----:B----4-:R-:W-:-:S06]  /*12260*/  IMAD R3, R32, UR5, R3 ;  /* 0x0000000520037c24 */ /* 0x010fcc000f8e0203 */
[----:B--2---:R-:W2:Y:S02]  /*12270*/  MUFU.RCP R4, R6 ;  /* 0x0000000600047308 */ /* 0x004ea40000001000 */
[----:B--2---:R-:W-:-:S06]  /*12280*/  IADD3 R4, PT, PT, R4, 0xffffffe, RZ ;  /* 0x0ffffffe04047810 */ /* 0x004fcc0007ffe0ff */
[----:B------:R2:W4:Y:S02]  /*12290*/  F2I.FTZ.U32.TRUNC.NTZ R5, R4 ;  /* 0x0000000400057305 */ /* 0x000524000021f000 */
[----:B--2---:R-:W-:Y:S01]  /*122a0*/  HFMA2 R4, -RZ, RZ, 0, 0 ;  /* 0x00000000ff047431 */ /* 0x004fe200000001ff */
[----:B----4-:R-:W-:-:S05]  /*122b0*/  IADD3 R0, PT, PT, RZ, -R5, RZ ;  /* 0x80000005ff007210 */ /* 0x010fca0007ffe0ff */
[----:B------:R-:W-:-:S04]  /*122c0*/  IMAD R7, R0, UR4, RZ ;  /* 0x0000000400077c24 */ /* 0x000fc8000f8e02ff */
[----:B------:R-:W-:Y:S02]  /*122d0*/  IMAD.HI.U32 R0, R5, R7, R4 ;  /* 0x0000000705007227 */ /* 0x000fe400078e0004 */
[----:B------:R-:W2:Y:S04]  /*122e0*/  LDC.64 R4, c[0x0][0x880] ;  /* 0x00022000ff047b82 */ /* 0x000ea80000000a00 */
        /* <DEDUP_REMOVED lines=10> */
[----:B-----5:R-:W-:-:S04]  /*12390*/  IMAD R3, R0, UR7, R3 ;  /* 0x0000000700037c24 */ /* 0x020fc8000f8e0203 */
[----:B------:R-:W-:-:S04]  /*123a0*/  IMAD R2, R2, UR4, R33 ;  /* 0x0000000402027c24 */ /* 0x000fc8000f8e0221 */
[----:B------:R-:W-:-:S04]  /*123b0*/  IMAD R3, R2, UR6, R3 ;  /* 0x0000000602037c24 */ /* 0x000fc8000f8e0203 */
[----:B--2---:R-:W-:-:S05]  /*123c0*/  IMAD.WIDE.U32 R4, R3, 0x4, R4 ;  /* 0x0000000403047825 */ /* 0x004fca00078e0004 */
[----:B------:R2:W-:Y:S02]  /*123d0*/  STG.E desc[UR46][R4.64], R25 ;  /* 0x0000001904007986 */ /* 0x0005e4000c10192e */
.L_x_254:
[----:B------:R-:W-:Y:S05]  /*123e0*/  BSYNC.RECONVERGENT B0 ;  /* 0x0000000000007941 */ /* 0x000fea0003800200 */
.L_x_253:
[----:B------:R-:W-:Y:S01]  /*123f0*/  UISETP.NE.AND UP0, UPT, UR41, URZ, UPT ;  /* 0x000000ff2900728c */ /* 0x000fe2000bf05270 */
[----:B------:R-:W-:-:S08]  /*12400*/  NOP ;  /* 0x0000000000007918 */ /* 0x000fd00000000000 */
[----:B------:R-:W-:Y:S05]  /*12410*/  BRA.U UP0, `(.L_x_255) ;  /* 0x0000000100087547 */ /* 0x000fea000b800000 */
[----:B------:R-:W-:Y:S05]  /*12420*/  BPT.TRAP 0x1 ;  /* 0x000000040000795c */ /* 0x000fea0000300000 */
[----:B------:R-:W-:Y:S05]  /*12430*/  BPT.TRAP 0x1 ;  /* 0x000000040000795c */ /* 0x000fea0000300000 */
.L_x_255:
[----:B------:R-:W-:Y:S01]  /*12440*/  IADD3 R0, PT, PT, R26, 0x280a8, RZ ;  /* 0x000280a81a007810 */ /* 0x000fe20007ffe0ff */
[----:B------:R-:W-:-:S03]  /*12450*/  UISETP.NE.AND UP0, UPT, UR41, URZ, UPT ;  /* 0x000000ff2900728c */ /* 0x000fc6000bf05270 */
[----:B------:R-:W-:-:S04]  /*12460*/  PRMT R0, R27, 0x654, R0 ;  /* 0x000006541b007816 */ /* 0x000fc80000000000 */
[----:B---3--:R3:W-:Y:S02]  /*12470*/  SYNCS.ARRIVE.TRANS64.RED.A1T0 RZ, [R0+URZ], RZ ;  /* 0x000000ff00ff79a7 */ /* 0x0087e400081004ff */
[----:B------:R-:W-:Y:S05]  /*12480*/  BRA.U UP0, `(.L_x_256) ;  /* 0x0000000100047547 */ /* 0x000fea000b800000 */
[----:B------:R-:W-:Y:S05]  /*12490*/  BPT.TRAP 0x1 ;  /* 0x000000040000795c */ /* 0x000fea0000300000 */
.L_x_256:
[----:B------:R-:W-:Y:S01]  /*124a0*/  SYNCS.ARRIVE.TRANS64.A1T0 RZ, [R26+URZ+0x280b8], RZ ;  /* 0x0280b8ff1aff79a7 */ /* 0x000fe200081000ff */
[----:B------:R-:W-:Y:S05]  /*124b0*/  EXIT ;  /* 0x000000000000794d */ /* 0x000fea0003800000 */
.L_x_27:
[----:B------:R-:W-:-:S08]  /*124c0*/  NOP ;  /* 0x0000000000007918 */ /* 0x000fd00000000000 */
[----:B------:R-:W1:Y:S02]  /*124d0*/  USETMAXREG.TRY_ALLOC.CTAPOOL UP0, 0xc0 ;  /* 0x000000c0000079c8 */ /* 0x000e640008000600 */
[----:B-1----:R-:W-:Y:S05]  /*124e0*/  BRA.U !UP0, `(.L_x_27) ;  /* 0xfffffffd08f47547 */ /* 0x002fea000b83ffff */
[----:B------:R-:W1:Y:S01]  /*124f0*/  S2UR UR6, SR_CTAID.X ;  /* 0x00000000000679c3 */ /* 0x000e620000002500 */
[----:B------:R-:W2:Y:S02]  /*12500*/  LDCU.64 UR4, c[0x0][0x380] ;  /* 0x00007000ff0477ac */ /* 0x000ea40008000a00 */
[----:B--2---:R-:W-:Y:S02]  /*12510*/  UISETP.NE.AND UP0, UPT, UR5, URZ, UPT ;  /* 0x000000ff0500728c */ /* 0x004fe4000bf05270 */
[----:B-1----:R-:W-:-:S04]  /*12520*/  USHF.L.U32 UR6, UR6, 0x8, URZ ;  /* 0x0000000806067899 */ /* 0x002fc800080006ff */
[----:B------:R-:W-:-:S06]  /*12530*/  UISETP.GE.U32.OR UP0, UPT, UR6, UR4, !UP0 ;  /* 0x000000040600728c */ /* 0x000fcc000c706470 */
[----:B------:R-:W-:-:S13]  /*12540*/  PLOP3.LUT P0, PT, PT, PT, UP0, 0x80, 0x8 ;  /* 0x000000000008781c */ /* 0x000fda0003f0f008 */
[----:B------:R-:W-:Y:S05]  /*12550*/  @P0 EXIT ;  /* 0x000000000000094d */ /* 0x000fea0003800000 */
[----:B------:R-:W-:Y:S02]  /*12560*/  UIADD3 UR6, UPT, UPT, UR5, 0x7f, URZ ;  /* 0x0000007f05067890 */ /* 0x000fe4000fffe0ff */
[----:B------:R-:W-:Y:S02]  /*12570*/  ULOP3.LUT UP0, URZ, UR5, 0x7f, URZ, 0xc0, !UPT ;  /* 0x0000007f05ff7892 */ /* 0x000fe4000f80c0ff */
[----:B------:R-:W-:Y:S02]  /*12580*/  UISETP.NE.AND UP1, UPT, UR40, URZ, UPT ;  /* 0x000000ff2800728c */ /* 0x000fe4000bf25270 */
[----:B------:R-:W-:Y:S02]  /*12590*/  USHF.R.S32.HI UR4, URZ, 0x1f, UR6 ;  /* 0x0000001fff047899 */ /* 0x000fe40008011406 */
[----:B------:R-:W-:Y:S02]  /*125a0*/  USEL UR7, UR11, UR10, UP1 ;  /* 0x0000000a0b077287 */ /* 0x000fe40008800000 */
[----:B------:R-:W-:-:S02]  /*125b0*/  ULEA.HI UR4, UR4, UR6, URZ, 0x7 ;  /* 0x0000000604047291 */ /* 0x000fc4000f8f38ff */
[----:B------:R-:W-:Y:S02]  /*125c0*/  ULOP3.LUT UR47, UR7, 0x1, URZ, 0xc0, !UPT ;  /* 0x00000001072f7892 */ /* 0x000fe4000f8ec0ff */
[----:B------:R-:W-:Y:S02]  /*125d0*/  @UP0 ULEA.HI.SX32 UR6, UR4, 0xffffffff, 0x19 ;  /* 0xffffffff04060891 */ /* 0x000fe4000f8fcaff */
[----:B------:R-:W-:Y:S02]  /*125e0*/  @!UP0 USHF.R.S32.HI UR6, URZ, 0x7, UR4 ;  /* 0x00000007ff068899 */ /* 0x000fe40008011404 */
[----:B------:R-:W-:-:S09]  /*125f0*/  UISETP.NE.U32.AND UP0, UPT, UR47, 0x1, UPT ;  /* 0x000000012f00788c */ /* 0x000fd2000bf05070 */
[----:B------:R-:W-:Y:S05]  /*12600*/  BRA.U !UP0, `(.L_x_257) ;  /* 0x0000000108047547 */ /* 0x000fea000b800000 */
[----:B------:R-:W-:Y:S05]  /*12610*/  BPT.TRAP 0x1 ;  /* 0x000000040000795c */ /* 0x000fea0000300000 */
.L_x_257:
[----:B------:R-:W1:Y:S01]  /*12620*/  S2UR UR5, SR_CgaCtaId ;  /* 0x00000000000579c3 */ /* 0x000e620000008800 */
[----:B------:R-:W-:Y:S01]  /*12630*/  UISETP.NE.AND UP0, UPT, UR40, URZ, UPT ;  /* 0x000000ff2800728c */ /* 0x000fe2000bf05270 */
[----:B------:R-:W-:Y:S01]  /*12640*/  MOV R3, 0x1 ;  /* 0x0000000100037802 */ /* 0x000fe20000000f00 */
[----:B------:R-:W-:Y:S01]  /*12650*/  UMOV UR4, 0x400 ;  /* 0x0000040000047882 */ /* 0x000fe20000000000 */
[----:B------:R-:W-:Y:S02]  /*12660*/  UMOV UR46, 0x1 ;  /* 0x00000001002e7882 */ /* 0x000fe40000000000 */
[----:B------:R-:W-:Y:S01]  /*12670*/  SHF.L.U32 R3, R3, 0x1f, RZ ;  /* 0x0000001f03037819 */ /* 0x000fe200000006ff */
[----:B-1----:R-:W-:-:S04]  /*12680*/  ULEA UR5, UR5, UR4, 0x18 ;  /* 0x0000000405057291 */ /* 0x002fc8000f8ec0ff */
[----:B------:R-:W-:Y:S02]  /*12690*/  UIADD3 UR4, UPT, UPT, UR5, 0x28078, URZ ;  /* 0x0002807805047890 */ /* 0x000fe4000fffe0ff */
[----:B------:R-:W-:-:S09]  /*126a0*/  @!UP0 UIADD3 UR4, UPT, UPT, UR5, 0x28088, URZ ;  /* 0x0002808805048890 */ /* 0x000fd2000fffe0ff */
[----:B------:R-:W1:Y:S02]  /*126b0*/  SYNCS.PHASECHK.TRANS64.TRYWAIT P0, [UR4], R3 ;  /* 0x00000003ff0075a7 */ /* 0x000e640008001104 */
[----:B-1----:R-:W-:Y:S05]  /*126c0*/  @!P0 BRA `(.L_x_258) ;  /* 0x000000f800388947 */ /* 0x002fea0003800000 */
.L_x_442:
[----:B------:R-:W-:Y:S01]  /*126d0*/  UISETP.GE.AND UP0, UPT, UR6, 0x1, UPT ;  /* 0x000000010600788c */ /* 0x000fe2000bf06270 */
[----:B------:R-:W-:Y:S01]  /*126e0*/  HFMA2 R2, -RZ, RZ, 0, 0 ;  /* 0x00000000ff027431 */ /* 0x000fe200000001ff */
[----:B------:R-:W-:Y:S01]  /*126f0*/  MOV R17, 0xff800000 ;  /* 0xff80000000117802 */ /* 0x000fe20000000f00 */
[----:B------:R-:W-:Y:S01]  /*12700*/  HFMA2 R16, -RZ, RZ, 0, 0 ;  /* 0x00000000ff107431 */ /* 0x000fe200000001ff */
[----:B------:R-:W-:Y:S01]  /*12710*/  UMOV UR45, 0x1 ;  /* 0x00000001002d7882 */ /* 0x000fe20000000000 */
[----:B------:R-:W-:Y:S01]  /*12720*/  UMOV UR43, URZ ;  /* 0x000000ff002b7c82 */ /* 0x000fe20008000000 */
[----:B------:R-:W-:-:S03]  /*12730*/  UMOV UR42, URZ ;  /* 0x000000ff002a7c82 */ /* 0x000fc60008000000 */
[----:B------:R-:W-:Y:S05]  /*12740*/  BRA.U !UP0, `(.L_x_259) ;  /* 0x00000045089c7547 */ /* 0x000fea000b800000 */
[----:B------:R-:W-:Y:S01]  /*12750*/  USHF.L.U32 UR4, UR6, 0x7, URZ ;  /* 0x0000000706047899 */ /* 0x000fe200080006ff */
[----:B------:R-:W-:Y:S01]  /*12760*/  MOV R16, RZ ;  /* 0x000000ff00107202 */ /* 0x000fe20000000f00 */
[----:B------:R-:W2:Y:S01]  /*12770*/  LDCU UR37, c[0x0][0x704] ;  /* 0x0000e080ff2577ac */ /* 0x000ea20008000800 */
[----:B------:R-:W-:-:S03]  /*12780*/  MOV R156, 0xff800000 ;  /* 0xff800000009c7802 */ /* 0x000fc60000000f00 */
[----:B------:R-:W-:Y:S01]  /*12790*/  MOV R2, UR4 ;  /* 0x0000000400027c02 */ /* 0x000fe20008000f00 */
[----:B------:R-:W3:Y:S01]  /*127a0*/  LDCU UR51, c[0x0][0x384] ;  /* 0x00007080ff3377ac */ /* 0x000ee20008000800 */
[----:B------:R-:W-:Y:S01]  /*127b0*/  UIADD3 UR41, UPT, UPT, UR6, -0x1, URZ ;  /* 0xffffffff06297890 */ /* 0x000fe2000fffe0ff */
[----:B------:R-:W-:Y:S01]  /*127c0*/  UMOV UR42, URZ ;  /* 0x000000ff002a7c82 */ /* 0x000fe20008000000 */
[----:B------:R-:W-:Y:S01]  /*127d0*/  UMOV UR45, 0x1 ;  /* 0x00000001002d7882 */ /* 0x000fe20000000000 */
[----:B------:R-:W-:Y:S01]  /*127e0*/  UMOV UR46, 0x1 ;  /* 0x00000001002e7882 */ /* 0x000fe20000000000 */
[----:B------:R-:W-:-:S08]  /*127f0*/  UMOV UR43, URZ ;  /* 0x000000ff002b7c82 */ /* 0x000fd00008000000 */
.L_x_280:
[----:B------:R-:W4:Y:S01]  /*12800*/  S2R R56, SR_TID.X ;  /* 0x0000000000387919 */ /* 0x000f220000002100 */
[----:B------:R-:W-:Y:S01]  /*12810*/  UISETP.NE.AND UP0, UPT, UR40, URZ, UPT ;  /* 0x000000ff2800728c */ /* 0x000fe2000bf05270 */
[----:B------:R-:W-:-:S03]  /*12820*/  UMOV UR4, 0x20 ;  /* 0x0000002000047882 */ /* 0x000fc60000000000 */
[----:B------:R-:W-:Y:S02]  /*12830*/  USEL UR4, UR4, 0xa0, UP0 ;  /* 0x000000a004047887 */ /* 0x000fe40008000000 */
[----:B------:R-:W-:Y:S01]  /*12840*/  USEL UR5, UR43, UR42, UP0 ;  /* 0x0000002a2b057287 */ /* 0x000fe20008000000 */
[----:B----4-:R-:W-:-:S05]  /*12850*/  IMAD.U32 R18, R56, 0x10000, RZ ;  /* 0x0001000038127824 */ /* 0x010fca00078e00ff */
[----:B------:R-:W-:-:S05]  /*12860*/  LOP3.LUT R18, R18, 0x600000, RZ, 0xc0, !PT ;  /* 0x0060000012127812 */ /* 0x000fca00078ec0ff */
[----:B-1----:R-:W-:Y:S01]  /*12870*/  VIADD R0, R18, UR4 ;  /* 0x0000000412007c36 */ /* 0x002fe20008000000 */
[----:B------:R-:W-:-:S04]  /*12880*/  USEL UR4, UR48, UR50, UP0 ;  /* 0x0000003230047287 */ /* 0x000fc80008000000 */
[----:B------:R-:W-:Y:S01]  /*12890*/  UISETP.GT.U32.AND UP0, UPT, UR4, 0x1, UPT ;  /* 0x000000010400788c */ /* 0x000fe2000bf04070 */
[----:B------:R-:W1:Y:S02]  /*128a0*/  SHFL.IDX PT, R0, R0, RZ, 0x1f ;  /* 0x00001fff00007589 */ /* 0x000e6400000e0000 */
[----:B-1----:R-:W-:-:S06]  /*128b0*/  R2UR UR38, R0 ;  /* 0x00000000002672ca */ /* 0x002fcc00000e0000 */
[----:B--2---:R-:W-:Y:S09]  /*128c0*/  BRA.U UP0, `(.L_x_260) ;  /* 0x0000000100047547 */ /* 0x004ff2000b800000 */
[----:B--23--:R-:W-:Y:S05]  /*128d0*/  BPT.TRAP 0x1 ;  /* 0x000000040000795c */ /* 0x00cfea0000300000 */
.L_x_260:
[----:B------:R-:W1:Y:S01]  /*128e0*/  S2UR UR36, SR_CgaCtaId ;  /* 0x00000000002479c3 */ /* 0x000e620000008800 */
[----:B------:R-:W-:Y:S01]  /*128f0*/  UISETP.NE.AND UP0, UPT, UR40, URZ, UPT ;  /* 0x000000ff2800728c */ /* 0x000fe2000bf05270 */
[----:B------:R-:W-:Y:S01]  /*12900*/  IMAD.U32 R3, RZ, RZ, UR5 ;  /* 0x00000005ff037e24 */ /* 0x000fe2000f8e00ff */
[----:B------:R-:W-:Y:S01]  /*12910*/  UMOV UR4, 0x400 ;  /* 0x0000040000047882 */ /* 0x000fe20000000000 */
[----:B------:R-:W-:Y:S01]  /*12920*/  SHF.R.U32.HI R56, RZ, 0x5, R56 ;  /* 0x00000005ff387819 */ /* 0x000fe20000011638 */
[----:B------:R-:W-:Y:S01]  /*12930*/  USEL UR5, URZ, 0x80, UP0 ;  /* 0x00000080ff057887 */ /* 0x000fe20008000000 */
[----:B------:R-:W-:Y:S02]  /*12940*/  SHF.R.U32.HI R22, RZ, 0x15, R18 ;  /* 0x00000015ff167819 */ /* 0x000fe40000011612 */
[----:B------:R-:W-:Y:S02]  /*12950*/  SHF.L.U32 R3, R3, 0x1f, RZ ;  /* 0x0000001f03037819 */ /* 0x000fe400000006ff */
[----:B------:R-:W-:-:S02]  /*12960*/  LOP3.LUT R19, R56, 0x3, RZ, 0xc0, !PT ;  /* 0x0000000338137812 */ /* 0x000fc400078ec0ff */
[----:B------:R-:W-:Y:S02]  /*12970*/  LOP3.LUT R18, R18, UR5, RZ, 0xfc, !PT ;  /* 0x0000000512127c12 */ /* 0x000fe4000f8efcff */
[----:B------:R-:W-:Y:S01]  /*12980*/  ISETP.NE.AND P0, PT, R19, R22, PT ;  /* 0x000000161300720c */ /* 0x000fe20003f05270 */
[----:B-1----:R-:W-:-:S04]  /*12990*/  ULEA UR36, UR36, UR4, 0x18 ;  /* 0x0000000424247291 */ /* 0x002fc8000f8ec0ff */
[----:B------:R-:W-:Y:S02]  /*129a0*/  UIADD3 UR4, UPT, UPT, UR36, 0x28060, URZ ;  /* 0x0002806024047890 */ /* 0x000fe4000fffe0ff */
[----:B------:R-:W-:-:S09]  /*129b0*/  @UP0 UIADD3 UR4, UPT, UPT, UR36, 0x28050, URZ ;  /* 0x0002805024040890 */ /* 0x000fd2000fffe0ff */
[----:B------:R-:W1:Y:S02]  /*129c0*/  SYNCS.PHASECHK.TRANS64.TRYWAIT P1, [UR4], R3 ;  /* 0x00000003ff0075a7 */ /* 0x000e640008021104 */
[----:B-1----:R-:W-:Y:S05]  /*129d0*/  @!P1 BRA `(.L_x_261) ;  /* 0x000000f4008c9947 */ /* 0x002fea0003800000 */
.L_x_444:
        /* <DEDUP_REMOVED lines=17> */
.L_x_262:
[C---:B-1----:R-:W-:Y:S01]  /*12af0*/  VIADD R0, R18.reuse, 0x20 ;  /* 0x0000002012007836 */ /* 0x042fe20000000000 */
[----:B------:R-:W-:Y:S05]  /*12b00*/  WARPSYNC.ALL ;  /* 0x0000000000007948 */ /* 0x000fea0003800000 */
[----:B------:R-:W-:Y:S02]  /*12b10*/  SHF.R.U32.HI R0, RZ, 0x15, R0 ;  /* 0x00000015ff007819 */ /* 0x000fe40000011600 */
[----:B------:R-:W-:Y:S02]  /*12b20*/  R2UR UR4, R18 ;  /* 0x00000000120472ca */ /* 0x000fe400000e0000 */
[----:B------:R-:W-:-:S11]  /*12b30*/  ISETP.NE.AND P0, PT, R19, R0, PT ;  /* 0x000000001300720c */ /* 0x000fd60003f05270 */
[----:B------:R-:W1:Y:S02]  /*12b40*/  LDTM.x32 R124, tmem[UR4] ;  /* 0x00000004007c79ee */ /* 0x000e6400082c0000 */
[----:B-1----:R-:W-:Y:S05]  /*12b50*/  @!P0 BRA `(.L_x_263) ;  /* 0x0000000000408947 */ /* 0x002fea0003800000 */
[----:B------:R-:W-:Y:S01]  /*12b60*/  MOV R14, 0x8 ;  /* 0x00000008000e7802 */ /* 0x000fe20000000f00 */
[----:B------:R-:W1:Y:S01]  /*12b70*/  LDCU.64 UR8, c[0x4][0xb0] ;  /* 0x01001600ff0877ac */ /* 0x000e620008000a00 */
[----:B------:R-:W-:Y:S02]  /*12b80*/  HFMA2 R12, -RZ, RZ, 0, 5.9604644775390625e-08 ;  /* 0x00000001ff0c7431 */ /* 0x000fe400000001ff */
[----:B------:R-:W-:Y:S01]  /*12b90*/  IMAD.MOV.U32 R8, RZ, RZ, 0x192 ;  /* 0x00000192ff087424 */ /* 0x000fe200078e00ff */
[----:B------:R-:W4:Y:S01]  /*12ba0*/  LDCU.64 UR6, c[0x4][0xb8] ;  /* 0x01001700ff0677ac */ /* 0x000f220008000a00 */
[----:B------:R-:W2:Y:S01]  /*12bb0*/  LDC.64 R14, c[0x4][R14] ;  /* 0x010000000e0e7b82 */ /* 0x000ea20000000a00 */
[----:B------:R-:W-:Y:S01]  /*12bc0*/  IMAD.MOV.U32 R13, RZ, RZ, RZ ;  /* 0x000000ffff0d7224 */ /* 0x000fe200078e00ff */
[----:B------:R-:W5:Y:S01]  /*12bd0*/  LDCU.64 UR4, c[0x4][0x10] ;  /* 0x01000200ff0477ac */ /* 0x000f620008000a00 */
[----:B-1----:R-:W-:Y:S01]  /*12be0*/  IMAD.U32 R4, RZ, RZ, UR8 ;  /* 0x00000008ff047e24 */ /* 0x002fe2000f8e00ff */
[----:B------:R-:W-:Y:S01]  /*12bf0*/  MOV R5, UR9 ;  /* 0x0000000900057c02 */ /* 0x000fe20008000f00 */
[----:B----4-:R-:W-:Y:S01]  /*12c00*/  IMAD.U32 R6, RZ, RZ, UR6 ;  /* 0x00000006ff067e24 */ /* 0x010fe2000f8e00ff */
[----:B------:R-:W-:Y:S01]  /*12c10*/  MOV R7, UR7 ;  /* 0x0000000700077c02 */ /* 0x000fe20008000f00 */
[----:B-----5:R-:W-:Y:S01]  /*12c20*/  IMAD.U32 R10, RZ, RZ, UR4 ;  /* 0x00000004ff0a7e24 */ /* 0x020fe2000f8e00ff */
[----:B------:R-:W-:-:S02]  /*12c30*/  MOV R11, UR5 ;  /* 0x00000005000b7c02 */ /* 0x000fc40008000f00 */
[----:B------:R-:W-:-:S07]  /*12c40*/  LEPC R20, `(.L_x_263) ;  /* 0x000000001014794e */ /* 0x000fce0000000000 */
[----:B--23--:R-:W-:Y:S05]  /*12c50*/  CALL.ABS.NOINC R14 ;  /* 0x000000000e007343 */ /* 0x00cfea0003c00000 */
.L_x_263:
[C---:B------:R-:W-:Y:S01]  /*12c60*/  VIADD R0, R18.reuse, 0x40 ;  /* 0x0000004012007836 */ /* 0x040fe20000000000 */
[----:B------:R-:W-:Y:S05]  /*12c70*/  WARPSYNC.ALL ;  /* 0x0000000000007948 */ /* 0x000fea0003800000 */
[----:B------:R-:W-:Y:S02]  /*12c80*/  SHF.R.U32.HI R0, RZ, 0x15, R0 ;  /* 0x00000015ff007819 */ /* 0x000fe40000011600 */
[----:B------:R-:W-:Y:S02]  /*12c90*/  R2UR UR4, R18 ;  /* 0x00000000120472ca */ /* 0x000fe400000e0000 */
[----:B------:R-:W-:-:S11]  /*12ca0*/  ISETP.NE.AND P0, PT, R19, R0, PT ;  /* 0x000000001300720c */ /* 0x000fd60003f05270 */
[----:B------:R-:W1:Y:S02]  /*12cb0*/  LDTM.x32 R92, tmem[UR4+0x20] ;  /* 0x00002004005c79ee */ /* 0x000e6400082c0000 */
        /* <DEDUP_REMOVED lines=17> */
.L_x_264:
        /* <DEDUP_REMOVED lines=23> */
.L_x_265:
[C---:B------:R-:W-:Y:S01]  /*12f40*/  FMNMX3 R3, R156.reuse, R124, R128, !PT ;  /* 0x0000007c9c037276 */ /* 0x040fe20007800080 */
[----:B------:R-:W-:Y:S05]  /*12f50*/  WARPSYNC.ALL ;  /* 0x0000000000007948 */ /* 0x000fea0003800000 */
[C---:B------:R-:W-:Y:S02]  /*12f60*/  FMNMX3 R0, R156.reuse, R125, R129, !PT ;  /* 0x0000007d9c007276 */ /* 0x040fe40007800081 */
[----:B------:R-:W-:Y:S02]  /*12f70*/  FMNMX3 R5, R156, R126, R130, !PT ;  /* 0x0000007e9c057276 */ /* 0x000fe40007800082 */
[----:B------:R-:W-:-:S02]  /*12f80*/  FMNMX3 R3, R3, R132, R136, !PT ;  /* 0x0000008403037276 */ /* 0x000fc40007800088 */
[----:B------:R-:W-:Y:S02]  /*12f90*/  FMNMX3 R0, R0, R133, R137, !PT ;  /* 0x0000008500007276 */ /* 0x000fe40007800089 */
[----:B------:R-:W-:Y:S02]  /*12fa0*/  FMNMX3 R6, R156, R127, R131, !PT ;  /* 0x0000007f9c067276 */ /* 0x000fe40007800083 */
[----:B------:R-:W-:Y:S02]  /*12fb0*/  FMNMX3 R5, R5, R134, R138, !PT ;  /* 0x0000008605057276 */ /* 0x000fe4000780008a */
[----:B------:R-:W-:Y:S02]  /*12fc0*/  FMNMX3 R3, R3, R140, R144, !PT ;  /* 0x0000008c03037276 */ /* 0x000fe40007800090 */
[----:B------:R-:W-:Y:S02]  /*12fd0*/  FMNMX3 R0, R0, R141, R145, !PT ;  /* 0x0000008d00007276 */ /* 0x000fe40007800091 */
[----:B------:R-:W-:-:S02]  /*12fe0*/  FMNMX3 R6, R6, R135, R139, !PT ;  /* 0x0000008706067276 */ /* 0x000fc4000780008b */
[----:B------:R-:W-:Y:S02]  /*12ff0*/  FMNMX3 R5, R5, R142, R146, !PT ;  /* 0x0000008e05057276 */ /* 0x000fe40007800092 */
[----:B------:R-:W-:Y:S02]  /*13000*/  R2UR UR4, R18 ;  /* 0x00000000120472ca */ /* 0x000fe400000e0000 */
[----:B------:R-:W-:Y:S02]  /*13010*/  FMNMX3 R3, R3, R148, R152, !PT ;  /* 0x0000009403037276 */ /* 0x000fe40007800098 */
[----:B------:R-:W-:Y:S02]  /*13020*/  FMNMX3 R0, R0, R149, R153, !PT ;  /* 0x0000009500007276 */ /* 0x000fe40007800099 */
[----:B------:R-:W-:Y:S02]  /*13030*/  FMNMX3 R6, R6, R143, R147, !PT ;  /* 0x0000008f06067276 */ /* 0x000fe40007800093 */
[----:B------:R-:W-:-:S02]  /*13040*/  FMNMX3 R5, R5, R150, R154, !PT ;  /* 0x0000009605057276 */ /* 0x000fc4000780009a */
[----:B------:R-:W-:Y:S02]  /*13050*/  FMNMX3 R3, R3, R92, R96, !PT ;  /* 0x0000005c03037276 */ /* 0x000fe40007800060 */
[----:B------:R-:W-:Y:S01]  /*13060*/  FMNMX3 R0, R0, R93, R97, !PT ;  /* 0x0000005d00007276 */ /* 0x000fe20007800061 */
[----:B------:R-:W1:Y:S01]  /*13070*/  LDTM.x32 R60, tmem[UR4+0x60] ;  /* 0x00006004003c79ee */ /* 0x000e6200082c0000 */
[----:B------:R-:W-:Y:S02]  /*13080*/  FMNMX3 R6, R6, R151, R155, !PT ;  /* 0x0000009706067276 */ /* 0x000fe4000780009b */
[----:B------:R-:W-:Y:S02]  /*13090*/  FMNMX3 R5, R5, R94, R98, !PT ;  /* 0x0000005e05057276 */ /* 0x000fe40007800062 */
        /* <DEDUP_REMOVED lines=28> */
[----:B-1----:R-:W-:Y:S02]  /*13260*/  FMNMX3 R3, R3, R60, R64, !PT ;  /* 0x0000003c03037276 */ /* 0x002fe40007800040 */
        /* <DEDUP_REMOVED lines=15> */
[----:B------:R-:W-:Y:S02]  /*13360*/  ISETP.NE.AND P0, PT, R19, R22, PT ;  /* 0x000000161300720c */ /* 0x000fe40003f05270 */
[----:B------:R-:W-:Y:S02]  /*13370*/  FMNMX3 R17, R6, R87, R91, !PT ;  /* 0x0000005706117276 */ /* 0x000fe4000780005b */
[----:B------:R-:W-:-:S04]  /*13380*/  FMNMX3 R0, R4, R3, R0, !PT ;  /* 0x0000000304007276 */ /* 0x000fc80007800000 */
[----:B------:R-:W-:-:S04]  /*13390*/  FMNMX R17, R17, R0, !PT ;  /* 0x0000000011117209 */ /* 0x000fc80007800000 */
[----:B------:R-:W-:-:S04]  /*133a0*/  FSETP.NEU.AND P1, PT, R17, -INF , PT ;  /* 0xff8000001100780b */ /* 0x000fc80003f2d000 */
[----:B------:R-:W-:Y:S01]  /*133b0*/  FSEL R157, R17, RZ, P1 ;  /* 0x000000ff119d7208 */ /* 0x000fe20000800000 */
[----:B------:R-:W-:Y:S08]  /*133c0*/  @!P0 BRA `(.L_x_266) ;  /* 0x0000000000408947 */ /* 0x000ff00003800000 */
        /* <DEDUP_REMOVED lines=16> */
.L_x_266:
[----:B------:R-:W-:Y:S05]  /*134d0*/  WARPSYNC.ALL ;  /* 0x0000000000007948 */ /* 0x000fea0003800000 */
[----:B------:R-:W-:Y:S02]  /*134e0*/  R2UR UR4, R18 ;  /* 0x00000000120472ca */ /* 0x000fe400000e0000 */
[----:B------:R-:W-:-:S11]  /*134f0*/  ISETP.NE.AND P0, PT, RZ, UR47, PT ;  /* 0x0000002fff007c0c */ /* 0x000fd6000bf05270 */
[----:B------:R1:W-:Y:S02]  /*13500*/  STTM.x2 tmem[UR4], R156 ;  /* 0x0000009c000079ed */ /* 0x0003e400080c0004 */
[----:B------:R-:W-:Y:S05]  /*13510*/  @P0 BRA `(.L_x_267) ;  /* 0x0000000000040947 */ /* 0x000fea0003800000 */
[----:B--23--:R-:W-:Y:S05]  /*13520*/  BPT.TRAP 0x1 ;  /* 0x000000040000795c */ /* 0x00cfea0000300000 */
.L_x_267:
[----:B------:R-:W-:Y:S01]  /*13530*/  UISETP.NE.AND UP0, UPT, UR40, URZ, UPT ;  /* 0x000000ff2800728c */ /* 0x000fe2000bf05270 */
[----:B------:R-:W-:Y:S01]  /*13540*/  MOV R3, UR44 ;  /* 0x0000002c00037c02 */ /* 0x000fe20008000f00 */
[----:B------:R-:W-:Y:S01]  /*13550*/  USHF.L.U32 UR5, UR49, 0x3, URZ ;  /* 0x0000000331057899 */ /* 0x000fe200080006ff */
[----:B------:R-:W-:Y:S01]  /*13560*/  FSETP.NEU.AND P0, PT, R17, -INF , PT ;  /* 0xff8000001100780b */ /* 0x000fe20003f0d000 */
[----:B------:R-:W-:Y:S01]  /*13570*/  UIADD3 UR4, UPT, UPT, UR36, 0x28080, URZ ;  /* 0x0002808024047890 */ /* 0x000fe2000fffe0ff */
[----:B------:R-:W-:Y:S01]  /*13580*/  SHF.L.U32 R3, R3, 0x1f, RZ ;  /* 0x0000001f03037819 */ /* 0x000fe200000006ff */
[----:B------:R-:W-:Y:S01]  /*13590*/  UIADD3 UR7, UPT, UPT, UR5, 0x280d0, UR36 ;  /* 0x000280d005077890 */ /* 0x000fe2000fffe024 */
[----:B------:R-:W-:Y:S01]  /*135a0*/  FSEL R0, R17, RZ, P0 ;  /* 0x000000ff11007208 */ /* 0x000fe20000000000 */
[----:B------:R-:W-:-:S03]  /*135b0*/  USEL UR6, UR46, UR45, UP0 ;  /* 0x0000002d2e067287 */ /* 0x000fc60008000000 */
[----:B------:R-:W-:Y:S01]  /*135c0*/  @UP0 UIADD3 UR4, UPT, UPT, UR36, 0x28070, URZ ;  /* 0x0002807024040890 */ /* 0x000fe2000fffe0ff */
[----:B--2---:R-:W-:Y:S01]  /*135d0*/  FMUL R0, R0, -UR37 ;  /* 0x8000002500007c20 */ /* 0x004fe20008400000 */
[----:B------:R-:W-:-:S03]  /*135e0*/  ULOP3.LUT UR39, UR6, 0x1, URZ, 0x3c, !UPT ;  /* 0x0000000106277892 */ /* 0x000fc6000f8e3cff */
[--C-:B------:R-:W-:Y:S02]  /*135f0*/  FFMA2 R18, R124.F32x2.HI_LO, UR37.F32, R0.reuse.F32 ;  /* 0x000000257c127c49 */ /* 0x100fe40009200000 */
[--C-:B------:R-:W-:Y:S02]  /*13600*/  FFMA2 R22, R126.F32x2.HI_LO, UR37.F32, R0.reuse.F32 ;  /* 0x000000257e167c49 */ /* 0x100fe40009200000 */
[----:B------:R-:W-:Y:S01]  /*13610*/  SYNCS.ARRIVE.TRANS64.A1T0 RZ, [UR4], RZ ;  /* 0x000000ffffff79a7 */ /* 0x000fe20008100004 */
[----:B------:R-:W-:Y:S01]  /*13620*/  FSETP.GEU.AND P4, PT, R18, -126, PT ;  /* 0xc2fc00001200780b */ /* 0x000fe20003f8e000 */
[----:B------:R-:W-:Y:S01]  /*13630*/  ULOP3.LUT UR4, UR5, 0x8, URZ, 0x3c, !UPT ;  /* 0x0000000805047892 */ /* 0x000fe2000f8e3cff */
[----:B------:R-:W-:Y:S01]  /*13640*/  FSETP.GEU.AND P3, PT, R19, -126, PT ;  /* 0xc2fc00001300780b */ /* 0x000fe20003f6e000 */
[--C-:B------:R-:W-:Y:S01]  /*13650*/  FFMA2 R124, R128.F32x2.HI_LO, UR37.F32, R0.reuse.F32 ;  /* 0x00000025807c7c49 */ /* 0x100fe20009200000 */
[----:B------:R-:W-:Y:S01]  /*13660*/  FSETP.GEU.AND P2, PT, R22, -126, PT ;  /* 0xc2fc00001600780b */ /* 0x000fe20003f4e000 */
[----:B------:R-:W-:Y:S01]  /*13670*/  UIADD3 UR4, UPT, UPT, UR4, 0x280d0, UR36 ;  /* 0x000280d004047890 */ /* 0x000fe2000fffe024 */
[----:B------:R-:W-:Y:S01]  /*13680*/  FSETP.GEU.AND P1, PT, R23, -126, PT ;  /* 0xc2fc00001700780b */ /* 0x000fe20003f2e000 */
[----:B------:R-:W2:Y:S01]  /*13690*/  SYNCS.PHASECHK.TRANS64.TRYWAIT P5, [UR7], R3 ;  /* 0x00000003ff0075a7 */ /* 0x000ea200080a1107 */
[----:B------:R-:W-:Y:S01]  /*136a0*/  FSETP.GEU.AND P0, PT, R124, -126, PT ;  /* 0xc2fc00007c00780b */ /* 0x000fe20003f0e000 */
[----:B------:R-:W-:Y:S01]  /*136b0*/  FFMA2 R126, R130.F32x2.HI_LO, UR37.F32, R0.F32 ;  /* 0x00000025827e7c49 */ /* 0x000fe20009200000 */
[----:B------:R-:W-:-:S03]  /*136c0*/  FSETP.GEU.AND P6, PT, R125, -126, PT ;  /* 0xc2fc00007d00780b */ /* 0x000fc60003fce000 */
[----:B------:R-:W-:Y:S02]  /*136d0*/  @!P4 FMUL R18, R18, 0.5 ;  /* 0x3f0000001212c820 */ /* 0x000fe40000400000 */
[----:B------:R-:W-:Y:S02]  /*136e0*/  @!P3 FMUL R19, R19, 0.5 ;  /* 0x3f0000001313b820 */ /* 0x000fe40000400000 */
[----:B------:R-:W-:Y:S02]  /*136f0*/  @!P2 FMUL R22, R22, 0.5 ;  /* 0x3f0000001616a820 */ /* 0x000fe40000400000 */
[----:B------:R-:W-:Y:S01]  /*13700*/  @!P1 FMUL R23, R23, 0.5 ;  /* 0x3f00000017179820 */ /* 0x000fe20000400000 */
[----:B------:R-:W4:Y:S08]  /*13710*/  MUFU.EX2 R18, R18 ;  /* 0x0000001200127308 */ /* 0x000f300000000800 */
[----:B------:R-:W1:Y:S08]  /*13720*/  MUFU.EX2 R19, R19 ;  /* 0x0000001300137308 */ /* 0x000e700000000800 */
[----:B------:R-:W1:Y:S08]  /*13730*/  MUFU.EX2 R22, R22 ;  /* 0x0000001600167308 */ /* 0x000e700000000800 */
[----:B------:R-:W1:Y:S02]  /*13740*/  MUFU.EX2 R23, R23 ;  /* 0x0000001700177308 */ /* 0x000e640000000800 */
[----:B-12-4-:R-:W-:Y:S05]  /*13750*/  @!P5 BRA `(.L_x_268) ;  /* 0x000000e80044d947 */ /* 0x016fea0003800000 */
.L_x_446:
[----:B------:R-:W-:Y:S01]  /*13760*/  @!P0 FMUL R124, R124, 0.5 ;  /* 0x3f0000007c7c8820 */ /* 0x000fe20000400000 */
[--C-:B------:R-:W-:Y:S01]  /*13770*/  FFMA2 R128, R132.F32x2.HI_LO, UR37.F32, R0.reuse.F32 ;  /* 0x0000002584807c49 */ /* 0x100fe20009200000 */
[----:B------:R-:W-:Y:S01]  /*13780*/  FSETP.GEU.AND P5, PT, R126, -126, PT ;  /* 0xc2fc00007e00780b */ /* 0x000fe20003fae000 */
[----:B------:R-:W-:Y:S01]  /*13790*/  @!P4 FMUL R18, R18, R18 ;  /* 0x000000121212c220 */ /* 0x000fe20000400000 */
[--C-:B------:R-:W-:Y:S01]  /*137a0*/  FFMA2 R130, R134.F32x2.HI_LO, UR37.F32, R0.reuse.F32 ;  /* 0x0000002586827c49 */ /* 0x100fe20009200000 */
[----:B------:R-:W-:Y:S01]  /*137b0*/  FSETP.GEU.AND P4, PT, R127, -126, PT ;  /* 0xc2fc00007f00780b */ /* 0x000fe20003f8e000 */
[----:B------:R-:W2:Y:S01]  /*137c0*/  MUFU.EX2 R124, R124 ;  /* 0x0000007c007c7308 */ /* 0x000ea20000000800 */
[----:B------:R-:W-:Y:S01]  /*137d0*/  @!P3 FMUL R19, R19, R19 ;  /* 0x000000131313b220 */ /* 0x000fe20000400000 */
[----:B------:R-:W-:Y:S01]  /*137e0*/  FSETP.GEU.AND P3, PT, R128, -126, PT ;  /* 0xc2fc00008000780b */ /* 0x000fe20003f6e000 */
[----:B------:R-:W-:Y:S01]  /*137f0*/  @!P2 FMUL R22, R22, R22 ;  /* 0x000000161616a220 */ /* 0x000fe20000400000 */
[----:B------:R-:W-:Y:S01]  /*13800*/  @!P1 FMUL R23, R23, R23 ;  /* 0x0000001717179220 */ /* 0x000fe20000400000 */
[----:B------:R-:W-:Y:S01]  /*13810*/  FSETP.GEU.AND P2, PT, R129, -126, PT ;  /* 0xc2fc00008100780b */ /* 0x000fe20003f4e000 */
[----:B------:R-:W-:Y:S01]  /*13820*/  @!P6 FMUL R125, R125, 0.5 ;  /* 0x3f0000007d7de820 */ /* 0x000fe20000400000 */
[----:B------:R-:W-:Y:S01]  /*13830*/  FSETP.GEU.AND P1, PT, R130, -126, PT ;  /* 0xc2fc00008200780b */ /* 0x000fe20003f2e000 */
[--C-:B------:R-:W-:Y:S01]  /*13840*/  FFMA2 R132, R136.F32x2.HI_LO, UR37.F32, R0.reuse.F32 ;  /* 0x0000002588847c49 */ /* 0x100fe20009200000 */
[----:B------:R-:W-:Y:S01]  /*13850*/  USHF.R.U32.HI UR5, URZ, 0x15, UR38 ;  /* 0x00000015ff057899 */ /* 0x000fe20008011626 */
[----:B------:R-:W-:Y:S01]  /*13860*/  @!P5 FMUL R126, R126, 0.5 ;  /* 0x3f0000007e7ed820 */ /* 0x000fe20000400000 */
[--C-:B------:R-:W-:Y:S01]  /*13870*/  FFMA2 R134, R138.F32x2.HI_LO, UR37.F32, R0.reuse.F32 ;  /* 0x000000258a867c49 */ /* 0x100fe20009200000 */
[----:B------:R-:W4:Y:S01]  /*13880*/  MUFU.EX2 R125, R125 ;  /* 0x0000007d007d7308 */ /* 0x000f220000000800 */
[----:B------:R-:W-:Y:S01]  /*13890*/  @!P4 FMUL R127, R127, 0.5 ;  /* 0x3f0000007f7fc820 */ /* 0x000fe20000400000 */
[--C-:B------:R-:W-:Y:S01]  /*138a0*/  FFMA2 R136, R140.F32x2.HI_LO, UR37.F32, R0.reuse.F32 ;  /* 0x000000258c887c49 */ /* 0x100fe20009200000 */
[----:B-1----:R-:W-:Y:S01]  /*138b0*/  MOV R3, UR5 ;  /* 0x0000000500037c02 */ /* 0x002fe20008000f00 */
[----:B------:R-:W-:Y:S01]  /*138c0*/  @!P3 FMUL R128, R128, 0.5 ;  /* 0x3f0000008080b820 */ /* 0x000fe20000400000 */
[----:B--2---:R-:W-:Y:S01]  /*138d0*/  @!P0 FMUL R124, R124, R124 ;  /* 0x0000007c7c7c8220 */ /* 0x004fe20000400000 */
[----:B------:R-:W-:Y:S01]  /*138e0*/  FSETP.GEU.AND P0, PT, R131, -126, PT ;  /* 0xc2fc00008300780b */ /* 0x000fe20003f0e000 */
[----:B------:R-:W-:Y:S01]  /*138f0*/  @!P2 FMUL R129, R129, 0.5 ;  /* 0x3f0000008181a820 */ /* 0x000fe20000400000 */
[----:B------:R-:W-:Y:S01]  /*13900*/  @!P1 FMUL R130, R130, 0.5 ;  /* 0x3f00000082829820 */ /* 0x000fe20000400000 */
[----:B------:R-:W1:Y:S01]  /*13910*/  MUFU.EX2 R126, R126 ;  /* 0x0000007e007e7308 */ /* 0x000e620000000800 */
[--C-:B------:R-:W-:Y:S01]  /*13920*/  FFMA2 R138, R142.F32x2.HI_LO, UR37.F32, R0.reuse.F32 ;  /* 0x000000258e8a7c49 */ /* 0x100fe20009200000 */
[----:B------:R-:W-:Y:S01]  /*13930*/  UISETP.NE.AND UP0, UPT, UR40, URZ, UPT ;  /* 0x000000ff2800728c */ /* 0x000fe2000bf05270 */
[--C-:B------:R-:W-:Y:S01]  /*13940*/  FFMA2 R140, R144.F32x2.HI_LO, UR37.F32, R0.reuse.F32 ;  /* 0x00000025908c7c49 */ /* 0x100fe20009200000 */
[----:B------:R-:W-:Y:S01]  /*13950*/  ULOP3.LUT UR44, UR44, 0x1, URZ, 0x3c, !UPT ;  /* 0x000000012c2c7892 */ /* 0x000fe2000f8e3cff */
[--C-:B------:R-:W-:Y:S01]  /*13960*/  FFMA2 R142, R146.F32x2.HI_LO, UR37.F32, R0.reuse.F32 ;  /* 0x00000025928e7c49 */ /* 0x100fe20009200000 */
[----:B------:R-:W-:Y:S01]  /*13970*/  USEL UR46, UR39, UR46, UP0 ;  /* 0x0000002e272e7287 */ /* 0x000fe20008000000 */
[--C-:B------:R-:W-:Y:S01]  /*13980*/  FFMA2 R144, R148.F32x2.HI_LO, UR37.F32, R0.reuse.F32 ;  /* 0x0000002594907c49 */ /* 0x100fe20009200000 */
[----:B------:R-:W2:Y:S01]  /*13990*/  MUFU.EX2 R127, R127 ;  /* 0x0000007f007f7308 */ /* 0x000ea20000000800 */
[----:B----4-:R-:W-:Y:S01]  /*139a0*/  @!P6 FMUL R125, R125, R125 ;  /* 0x0000007d7d7de220 */ /* 0x010fe20000400000 */
[----:B------:R-:W-:Y:S01]  /*139b0*/  @!P0 FMUL R131, R131, 0.5 ;  /* 0x3f00000083838820 */ /* 0x000fe20000400000 */
[----:B------:R-:W-:Y:S01]  /*139c0*/  FSETP.GEU.AND P6, PT, R132, -126, PT ;  /* 0xc2fc00008400780b */ /* 0x000fe20003fce000 */
[--C-:B------:R-:W-:Y:S01]  /*139d0*/  FFMA2 R146, R150.F32x2.HI_LO, UR37.F32, R0.reuse.F32 ;  /* 0x0000002596927c49 */ /* 0x100fe20009200000 */
[----:B------:R-:W-:Y:S01]  /*139e0*/  USEL UR45, UR45, UR39, UP0 ;  /* 0x000000272d2d7287 */ /* 0x000fe20008000000 */
[--C-:B------:R-:W-:Y:S01]  /*139f0*/  FFMA2 R148, R152.F32x2.HI_LO, UR37.F32, R0.reuse.F32 ;  /* 0x0000002598947c49 */ /* 0x100fe20009200000 */
[----:B------:R-:W-:Y:S01]  /*13a00*/  SYNCS.ARRIVE.TRANS64.A1T0 RZ, [UR4], RZ ;  /* 0x000000ffffff79a7 */ /* 0x000fe20008100004 */
[----:B------:R-:W4:Y:S01]  /*13a10*/  MUFU.EX2 R128, R128 ;  /* 0x0000008000807308 */ /* 0x000f220000000800 */
[----:B-1----:R-:W-:Y:S01]  /*13a20*/  @!P5 FMUL R126, R126, R126 ;  /* 0x0000007e7e7ed220 */ /* 0x002fe20000400000 */
[----:B------:R-:W-:Y:S01]  /*13a30*/  FSETP.GEU.AND P5, PT, R133, -126, PT ;  /* 0xc2fc00008500780b */ /* 0x000fe20003fae000 */
[--C-:B------:R-:W-:Y:S01]  /*13a40*/  FFMA2 R154, R154.F32x2.HI_LO, UR37.F32, R0.reuse.F32 ;  /* 0x000000259a9a7c49 */ /* 0x100fe20009200000 */
[----:B------:R-:W-:Y:S01]  /*13a50*/  F2FP.F16.F32.PACK_AB R57, R23, R22 ;  /* 0x000000161739723e */ /* 0x000fe200000000ff */
[--C-:B------:R-:W-:Y:S01]  /*13a60*/  FFMA2 R8, R92.F32x2.HI_LO, UR37.F32, R0.reuse.F32 ;  /* 0x000000255c087c49 */ /* 0x100fe20009200000 */
[----:B------:R-:W-:Y:S01]  /*13a70*/  F2FP.F16.F32.PACK_AB R58, R125, R124 ;  /* 0x0000007c7d3a723e */ /* 0x000fe200000000ff */
[--C-:B------:R-:W-:Y:S01]  /*13a80*/  FFMA2 R6, R94.F32x2.HI_LO, UR37.F32, R0.reuse.F32 ;  /* 0x000000255e067c49 */ /* 0x100fe20009200000 */
[----:B------:R-:W1:Y:S01]  /*13a90*/  MUFU.EX2 R129, R129 ;  /* 0x0000008100817308 */ /* 0x000e620000000800 */
[----:B--2---:R-:W-:Y:S01]  /*13aa0*/  @!P4 FMUL R127, R127, R127 ;  /* 0x0000007f7f7fc220 */ /* 0x004fe20000400000 */
[----:B------:R-:W-:Y:S01]  /*13ab0*/  FSETP.GEU.AND P4, PT, R134, -126, PT ;  /* 0xc2fc00008600780b */ /* 0x000fe20003f8e000 */
[----:B------:R-:W-:Y:S01]  /*13ac0*/  @!P6 FMUL R132, R132, 0.5 ;  /* 0x3f0000008484e820 */ /* 0x000fe20000400000 */
[----:B------:R-:W-:-:S02]  /*13ad0*/  FFMA2 R4, R96.F32x2.HI_LO, UR37.F32, R0.F32 ;  /* 0x0000002560047c49 */ /* 0x000fc40009200000 */
[--C-:B------:R-:W-:Y:S01]  /*13ae0*/  FFMA2 R10, R98.F32x2.HI_LO, UR37.F32, R0.reuse.F32 ;  /* 0x00000025620a7c49 */ /* 0x100fe20009200000 */
[----:B------:R-:W-:Y:S01]  /*13af0*/  F2FP.F16.F32.PACK_AB R59, R127, R126 ;  /* 0x0000007e7f3b723e */ /* 0x000fe200000000ff */
[----:B------:R-:W2:Y:S01]  /*13b00*/  MUFU.EX2 R130, R130 ;  /* 0x0000008200827308 */ /* 0x000ea20000000800 */
[----:B----4-:R-:W-:Y:S01]  /*13b10*/  @!P3 FMUL R128, R128, R128 ;  /* 0x000000808080b220 */ /* 0x010fe20000400000 */
[----:B------:R-:W-:Y:S01]  /*13b20*/  FSETP.GEU.AND P3, PT, R135, -126, PT ;  /* 0xc2fc00008700780b */ /* 0x000fe20003f6e000 */
[----:B------:R-:W-:Y:S01]  /*13b30*/  @!P5 FMUL R133, R133, 0.5 ;  /* 0x3f0000008585d820 */ /* 0x000fe20000400000 */
[--C-:B------:R-:W-:Y:S02]  /*13b40*/  FFMA2 R150, R122.F32x2.HI_LO, UR37.F32, R0.reuse.F32 ;  /* 0x000000257a967c49 */ /* 0x100fe40009200000 */
[--C-:B------:R-:W-:Y:S02]  /*13b50*/  FFMA2 R24, R24.F32x2.HI_LO, UR37.F32, R0.reuse.F32 ;  /* 0x0000002518187c49 */ /* 0x100fe40009200000 */
[----:B------:R-:W4:Y:S01]  /*13b60*/  MUFU.EX2 R131, R131 ;  /* 0x0000008300837308 */ /* 0x000f220000000800 */
[----:B-1----:R-:W-:Y:S01]  /*13b70*/  @!P2 FMUL R129, R129, R129 ;  /* 0x000000818181a220 */ /* 0x002fe20000400000 */
[----:B------:R-:W-:Y:S01]  /*13b80*/  FSETP.GEU.AND P2, PT, R136, -126, PT ;  /* 0xc2fc00008800780b */ /* 0x000fe20003f4e000 */
[----:B------:R-:W-:Y:S01]  /*13b90*/  @!P4 FMUL R134, R134, 0.5 ;  /* 0x3f0000008686c820 */ /* 0x000fe20000400000 */
[----:B------:R-:W-:-:S02]  /*13ba0*/  FFMA2 R26, R26.F32x2.HI_LO, UR37.F32, R0.F32 ;  /* 0x000000251a1a7c49 */ /* 0x000fc40009200000 */
[--C-:B------:R-:W-:Y:S02]  /*13bb0*/  FFMA2 R28, R28.F32x2.HI_LO, UR37.F32, R0.reuse.F32 ;  /* 0x000000251c1c7c49 */ /* 0x100fe40009200000 */
[----:B------:R-:W-:Y:S01]  /*13bc0*/  @!P3 FMUL R135, R135, 0.5 ;  /* 0x3f0000008787b820 */ /* 0x000fe20000400000 */
[----:B--2---:R-:W-:Y:S01]  /*13bd0*/  @!P1 FMUL R130, R130, R130 ;  /* 0x0000008282829220 */ /* 0x004fe20000400000 */
[----:B------:R-:W-:Y:S01]  /*13be0*/  FSETP.GEU.AND P1, PT, R137, -126, PT ;  /* 0xc2fc00008900780b */ /* 0x000fe20003f2e000 */
[----:B------:R-:W1:Y:S01]  /*13bf0*/  MUFU.EX2 R132, R132 ;  /* 0x0000008400847308 */ /* 0x000e620000000800 */
[--C-:B------:R-:W-:Y:S02]  /*13c00*/  FFMA2 R30, R30.F32x2.HI_LO, UR37.F32, R0.reuse.F32 ;  /* 0x000000251e1e7c49 */ /* 0x100fe40009200000 */
[--C-:B------:R-:W-:Y:S02]  /*13c10*/  FFMA2 R32, R32.F32x2.HI_LO, UR37.F32, R0.reuse.F32 ;  /* 0x0000002520207c49 */ /* 0x100fe40009200000 */
[----:B------:R-:W-:Y:S01]  /*13c20*/  @!P2 FMUL R136, R136, 0.5 ;  /* 0x3f0000008888a820 */ /* 0x000fe20000400000 */
[----:B----4-:R-:W-:Y:S01]  /*13c30*/  @!P0 FMUL R131, R131, R131 ;  /* 0x0000008383838220 */ /* 0x010fe20000400000 */
[----:B------:R-:W-:Y:S01]  /*13c40*/  FSETP.GEU.AND P0, PT, R138, -126, PT ;  /* 0xc2fc00008a00780b */ /* 0x000fe20003f0e000 */
[----:B------:R-:W2:Y:S01]  /*13c50*/  MUFU.EX2 R133, R133 ;  /* 0x0000008500857308 */ /* 0x000ea20000000800 */
[----:B------:R-:W-:-:S02]  /*13c60*/  FFMA2 R34, R34.F32x2.HI_LO, UR37.F32, R0.F32 ;  /* 0x0000002522227c49 */ /* 0x000fc40009200000 */
[--C-:B------:R-:W-:Y:S02]  /*13c70*/  FFMA2 R36, R36.F32x2.HI_LO, UR37.F32, R0.reuse.F32 ;  /* 0x0000002524247c49 */ /* 0x100fe40009200000 */
[----:B------:R-:W-:Y:S01]  /*13c80*/  @!P1 FMUL R137, R137, 0.5 ;  /* 0x3f00000089899820 */ /* 0x000fe20000400000 */
[--C-:B------:R-:W-:Y:S02]  /*13c90*/  FFMA2 R38, R38.F32x2.HI_LO, UR37.F32, R0.reuse.F32 ;  /* 0x0000002526267c49 */ /* 0x100fe40009200000 */
[----:B------:R-:W4:Y:S01]  /*13ca0*/  MUFU.EX2 R134, R134 ;  /* 0x0000008600867308 */ /* 0x000f220000000800 */
[----:B-1----:R-:W-:Y:S01]  /*13cb0*/  @!P6 FMUL R132, R132, R132 ;  /* 0x000000848484e220 */ /* 0x002fe20000400000 */
[----:B------:R-:W-:Y:S01]  /*13cc0*/  FSETP.GEU.AND P6, PT, R139, -126, PT ;  /* 0xc2fc00008b00780b */ /* 0x000fe20003fce000 */
[--C-:B------:R-:W-:Y:S02]  /*13cd0*/  FFMA2 R40, R40.F32x2.HI_LO, UR37.F32, R0.reuse.F32 ;  /* 0x0000002528287c49 */ /* 0x100fe40009200000 */
[----:B------:R-:W-:Y:S01]  /*13ce0*/  @!P0 FMUL R138, R138, 0.5 ;  /* 0x3f0000008a8a8820 */ /* 0x000fe20000400000 */
[----:B------:R-:W-:-:S02]  /*13cf0*/  FFMA2 R42, R42.F32x2.HI_LO, UR37.F32, R0.F32 ;  /* 0x000000252a2a7c49 */ /* 0x000fc40009200000 */
[----:B------:R-:W1:Y:S01]  /*13d00*/  MUFU.EX2 R135, R135 ;  /* 0x0000008700877308 */ /* 0x000e620000000800 */
[----:B--2---:R-:W-:Y:S01]  /*13d10*/  @!P5 FMUL R133, R133, R133 ;  /* 0x000000858585d220 */ /* 0x004fe20000400000 */
[----:B------:R-:W-:Y:S01]  /*13d20*/  FSETP.GEU.AND P5, PT, R140, -126, PT ;  /* 0xc2fc00008c00780b */ /* 0x000fe20003fae000 */
[--C-:B------:R-:W-:Y:S02]  /*13d30*/  FFMA2 R44, R44.F32x2.HI_LO, UR37.F32, R0.reuse.F32 ;  /* 0x000000252c2c7c49 */ /* 0x100fe40009200000 */
[--C-:B------:R-:W-:Y:S02]  /*13d40*/  FFMA2 R46, R46.F32x2.HI_LO, UR37.F32, R0.reuse.F32 ;  /* 0x000000252e2e7c49 */ /* 0x100fe40009200000 */
[----:B------:R-:W-:Y:S01]  /*13d50*/  @!P6 FMUL R139, R139, 0.5 ;  /* 0x3f0000008b8be820 */ /* 0x000fe20000400000 */
[----:B------:R-:W2:Y:S01]  /*13d60*/  MUFU.EX2 R136, R136 ;  /* 0x0000008800887308 */ /* 0x000ea20000000800 */
[----:B----4-:R-:W-:Y:S01]  /*13d70*/  @!P4 FMUL R134, R134, R134 ;  /* 0x000000868686c220 */ /* 0x010fe20000400000 */
[----:B------:R-:W-:Y:S01]  /*13d80*/  FSETP.GEU.AND P4, PT, R141, -126, PT ;  /* 0xc2fc00008d00780b */ /* 0x000fe20003f8e000 */
[----:B------:R-:W-:-:S02]  /*13d90*/  FFMA2 R48, R48.F32x2.HI_LO, UR37.F32, R0.F32 ;  /* 0x0000002530307c49 */ /* 0x000fc40009200000 */
[--C-:B------:R-:W-:Y:S02]  /*13da0*/  FFMA2 R50, R50.F32x2.HI_LO, UR37.F32, R0.reuse.F32 ;  /* 0x0000002532327c49 */ /* 0x100fe40009200000 */
[----:B------:R-:W-:Y:S01]  /*13db0*/  @!P5 FMUL R140, R140, 0.5 ;  /* 0x3f0000008c8cd820 */ /* 0x000fe20000400000 */
[----:B------:R-:W4:Y:S01]  /*13dc0*/  MUFU.EX2 R137, R137 ;  /* 0x0000008900897308 */ /* 0x000f220000000800 */
[----:B-1----:R-:W-:Y:S01]  /*13dd0*/  @!P3 FMUL R135, R135, R135 ;  /* 0x000000878787b220 */ /* 0x002fe20000400000 */
[----:B------:R-:W-:Y:S01]  /*13de0*/  FSETP.GEU.AND P3, PT, R142, -126, PT ;  /* 0xc2fc00008e00780b */ /* 0x000fe20003f6e000 */
[--C-:B------:R-:W-:Y:S02]  /*13df0*/  FFMA2 R52, R52.F32x2.HI_LO, UR37.F32, R0.reuse.F32 ;  /* 0x0000002534347c49 */ /* 0x100fe40009200000 */
[--C-:B------:R-:W-:Y:S02]  /*13e00*/  FFMA2 R54, R54.F32x2.HI_LO, UR37.F32, R0.reuse.F32 ;  /* 0x0000002536367c49 */ /* 0x100fe40009200000 */
[----:B------:R-:W-:Y:S01]  /*13e10*/  @!P4 FMUL R141, R141, 0.5 ;  /* 0x3f0000008d8dc820 */ /* 0x000fe20000400000 */
[----:B------:R-:W1:Y:S01]  /*13e20*/  MUFU.EX2 R138, R138 ;  /* 0x0000008a008a7308 */ /* 0x000e620000000800 */
[----:B--2---:R-:W-:Y:S01]  /*13e30*/  @!P2 FMUL R136, R136, R136 ;  /* 0x000000888888a220 */ /* 0x004fe20000400000 */
[----:B------:R-:W-:Y:S01]  /*13e40*/  FSETP.GEU.AND P2, PT, R143, -126, PT ;  /* 0xc2fc00008f00780b */ /* 0x000fe20003f4e000 */
[----:B------:R-:W-:-:S02]  /*13e50*/  FFMA2 R60, R60.F32x2.HI_LO, UR37.F32, R0.F32 ;  /* 0x000000253c3c7c49 */ /* 0x000fc40009200000 */
[--C-:B------:R-:W-:Y:S02]  /*13e60*/  FFMA2 R62, R62.F32x2.HI_LO, UR37.F32, R0.reuse.F32 ;  /* 0x000000253e3e7c49 */ /* 0x100fe40009200000 */
[----:B------:R-:W-:Y:S01]  /*13e70*/  @!P3 FMUL R142, R142, 0.5 ;  /* 0x3f0000008e8eb820 */ /* 0x000fe20000400000 */
[----:B------:R-:W2:Y:S01]  /*13e80*/  MUFU.EX2 R139, R139 ;  /* 0x0000008b008b7308 */ /* 0x000ea20000000800 */
[----:B----4-:R-:W-:Y:S01]  /*13e90*/  @!P1 FMUL R137, R137, R137 ;  /* 0x0000008989899220 */ /* 0x010fe20000400000 */
[----:B------:R-:W-:Y:S01]  /*13ea0*/  FSETP.GEU.AND P1, PT, R144, -126, PT ;  /* 0xc2fc00009000780b */ /* 0x000fe20003f2e000 */
[--C-:B------:R-:W-:Y:S02]  /*13eb0*/  FFMA2 R64, R64.F32x2.HI_LO, UR37.F32, R0.reuse.F32 ;  /* 0x0000002540407c49 */ /* 0x100fe40009200000 */
[--C-:B------:R-:W-:Y:S02]  /*13ec0*/  FFMA2 R66, R66.F32x2.HI_LO, UR37.F32, R0.reuse.F32 ;  /* 0x0000002542427c49 */ /* 0x100fe40009200000 */
[----:B------:R-:W-:Y:S01]  /*13ed0*/  @!P2 FMUL R143, R143, 0.5 ;  /* 0x3f0000008f8fa820 */ /* 0x000fe20000400000 */
[----:B------:R-:W4:Y:S01]  /*13ee0*/  MUFU.EX2 R140, R140 ;  /* 0x0000008c008c7308 */ /* 0x000f220000000800 */
[----:B-1----:R-:W-:Y:S01]  /*13ef0*/  @!P0 FMUL R138, R138, R138 ;  /* 0x0000008a8a8a8220 */ /* 0x002fe20000400000 */
[----:B------:R-:W-:Y:S01]  /*13f00*/  FSETP.GEU.AND P0, PT, R145, -126, PT ;  /* 0xc2fc00009100780b */ /* 0x000fe20003f0e000 */
[----:B------:R-:W-:-:S02]  /*13f10*/  FFMA2 R68, R68.F32x2.HI_LO, UR37.F32, R0.F32 ;  /* 0x0000002544447c49 */ /* 0x000fc40009200000 */
[--C-:B------:R-:W-:Y:S02]  /*13f20*/  FFMA2 R70, R70.F32x2.HI_LO, UR37.F32, R0.reuse.F32 ;  /* 0x0000002546467c49 */ /* 0x100fe40009200000 */
[----:B------:R-:W-:Y:S01]  /*13f30*/  @!P1 FMUL R144, R144, 0.5 ;  /* 0x3f00000090909820 */ /* 0x000fe20000400000 */
        /* <DEDUP_REMOVED lines=22> */
[----:B------:R-:W-:Y:S02]  /*140a0*/  FFMA2 R86, R86.F32x2.HI_LO, UR37.F32, R0.F32 ;  /* 0x0000002556567c49 */ /* 0x000fe40009200000 */
[----:B------:R-:W-:Y:S01]  /*140b0*/  @!P4 FMUL R148, R148, 0.5 ;  /* 0x3f0000009494c820 */ /* 0x000fe20000400000 */
[----:B------:R-:W2:Y:S01]  /*140c0*/  MUFU.EX2 R145, R145 ;  /* 0x0000009100917308 */ /* 0x000ea20000000800 */
[----:B----4-:R-:W-:Y:S01]  /*140d0*/  @!P2 FMUL R143, R143, R143 ;  /* 0x0000008f8f8fa220 */ /* 0x010fe20000400000 */
[----:B------:R-:W-:-:S05]  /*140e0*/  FSETP.GEU.AND P2, PT, R154, -126, PT ;  /* 0xc2fc00009a00780b */ /* 0x000fca0003f4e000 */
[----:B------:R-:W-:Y:S01]  /*140f0*/  @!P3 FMUL R149, R149, 0.5 ;  /* 0x3f0000009595b820 */ /* 0x000fe20000400000 */
[----:B------:R-:W4:Y:S01]  /*14100*/  MUFU.EX2 R146, R146 ;  /* 0x0000009200927308 */ /* 0x000f220000000800 */
[----:B-1----:R-:W-:Y:S01]  /*14110*/  @!P1 FMUL R144, R144, R144 ;  /* 0x0000009090909220 */ /* 0x002fe20000400000 */
[----:B------:R-:W-:-:S05]  /*14120*/  FSETP.GEU.AND P1, PT, R155, -126, PT ;  /* 0xc2fc00009b00780b */ /* 0x000fca0003f2e000 */
[----:B------:R-:W-:Y:S01]  /*14130*/  @!P2 FMUL R154, R154, 0.5 ;  /* 0x3f0000009a9aa820 */ /* 0x000fe20000400000 */
[----:B------:R-:W1:Y:S01]  /*14140*/  MUFU.EX2 R147, R147 ;  /* 0x0000009300937308 */ /* 0x000e620000000800 */
[----:B--2---:R-:W-:Y:S01]  /*14150*/  @!P0 FMUL R145, R145, R145 ;  /* 0x0000009191918220 */ /* 0x004fe20000400000 */
[----:B------:R-:W-:-:S05]  /*14160*/  FSETP.GEU.AND P0, PT, R8, -126, PT ;  /* 0xc2fc00000800780b */ /* 0x000fca0003f0e000 */
        /* <DEDUP_REMOVED lines=21> */
[----:B------:R1:W5:Y:S01]  /*142c0*/  MUFU.EX2 R95, R9 ;  /* 0x00000009005f7308 */ /* 0x0003620000000800 */
[----:B--2---:R-:W-:Y:S01]  /*142d0*/  @!P1 FMUL R93, R93, R93 ;  /* 0x0000005d5d5d9220 */ /* 0x004fe20000400000 */
[----:B------:R-:W-:-:S05]  /*142e0*/  FSETP.GEU.AND P1, PT, R10, -126, PT ;  /* 0xc2fc00000a00780b */ /* 0x000fca0003f2e000 */
[----:B------:R-:W-:Y:S01]  /*142f0*/  @!P2 FMUL R5, R5, 0.5 ;  /* 0x3f0000000505a820 */ /* 0x000fe20000400000 */
[----:B------:R-:W2:Y:S01]  /*14300*/  MUFU.EX2 R96, R6 ;  /* 0x0000000600607308 */ /* 0x000ea20000000800 */
[----:B----4-:R-:W-:Y:S01]  /*14310*/  @!P0 FMUL R94, R94, R94 ;  /* 0x0000005e5e5e8220 */ /* 0x010fe20000400000 */
[----:B------:R-:W-:-:S05]  /*14320*/  FSETP.GEU.AND P0, PT, R11, -126, PT ;  /* 0xc2fc00000b00780b */ /* 0x000fca0003f0e000 */
[----:B------:R-:W-:Y:S01]  /*14330*/  @!P1 FMUL R10, R10, 0.5 ;  /* 0x3f0000000a0a9820 */ /* 0x000fe20000400000 */
[----:B------:R4:W3:Y:S01]  /*14340*/  MUFU.EX2 R97, R7 ;  /* 0x0000000700617308 */ /* 0x0008e20000000800 */
[----:B-1----:R-:W-:Y:S02]  /*14350*/  FFMA2 R8, R100.F32x2.HI_LO, UR37.F32, R0.F32 ;  /* 0x0000002564087c49 */ /* 0x002fe40009200000 */
[----:B-----5:R-:W-:-:S03]  /*14360*/  @!P6 FMUL R95, R95, R95 ;  /* 0x0000005f5f5fe220 */ /* 0x020fc60000400000 */
[----:B------:R-:W-:Y:S01]  /*14370*/  FSETP.GEU.AND P6, PT, R8, -126, PT ;  /* 0xc2fc00000800780b */ /* 0x000fe20003fce000 */
[----:B------:R-:W-:Y:S01]  /*14380*/  @!P0 FMUL R11, R11, 0.5 ;  /* 0x3f0000000b0b8820 */ /* 0x000fe20000400000 */
[----:B------:R-:W1:Y:S01]  /*14390*/  MUFU.EX2 R98, R4 ;  /* 0x0000000400627308 */ /* 0x000e620000000800 */
[----:B--2---:R-:W-:Y:S01]  /*143a0*/  @!P5 FMUL R96, R96, R96 ;  /* 0x000000606060d220 */ /* 0x004fe20000400000 */
[----:B------:R-:W-:-:S06]  /*143b0*/  FSETP.GEU.AND P5, PT, R9, -126, PT ;  /* 0xc2fc00000900780b */ /* 0x000fcc0003fae000 */
[----:B------:R2:W5:Y:S01]  /*143c0*/  MUFU.EX2 R99, R5 ;  /* 0x0000000500637308 */ /* 0x0005620000000800 */
[----:B----4-:R-:W-:Y:S02]  /*143d0*/  FFMA2 R6, R102.F32x2.HI_LO, UR37.F32, R0.F32 ;  /* 0x0000002566067c49 */ /* 0x010fe40009200000 */
[----:B---3--:R-:W-:Y:S01]  /*143e0*/  @!P4 FMUL R97, R97, R97 ;  /* 0x000000616161c220 */ /* 0x008fe20000400000 */
[----:B------:R-:W-:Y:S02]  /*143f0*/  @!P6 FMUL R8, R8, 0.5 ;  /* 0x3f0000000808e820 */ /* 0x000fe40000400000 */
[----:B------:R-:W-:Y:S01]  /*14400*/  FSETP.GEU.AND P4, PT, R6, -126, PT ;  /* 0xc2fc00000600780b */ /* 0x000fe20003f8e000 */
[----:B------:R-:W-:Y:S01]  /*14410*/  @!P5 FMUL R9, R9, 0.5 ;  /* 0x3f0000000909d820 */ /* 0x000fe20000400000 */
[----:B------:R-:W3:Y:S01]  /*14420*/  MUFU.EX2 R100, R10 ;  /* 0x0000000a00647308 */ /* 0x000ee20000000800 */
[----:B-1----:R-:W-:Y:S01]  /*14430*/  @!P3 FMUL R98, R98, R98 ;  /* 0x000000626262b220 */ /* 0x002fe20000400000 */
[----:B------:R-:W-:-:S06]  /*14440*/  FSETP.GEU.AND P3, PT, R7, -126, PT ;  /* 0xc2fc00000700780b */ /* 0x000fcc0003f6e000 */
[----:B------:R1:W4:Y:S01]  /*14450*/  MUFU.EX2 R101, R11 ;  /* 0x0000000b00657308 */ /* 0x0003220000000800 */
[----:B--2---:R-:W-:Y:S02]  /*14460*/  FFMA2 R4, R104.F32x2.HI_LO, UR37.F32, R0.F32 ;  /* 0x0000002568047c49 */ /* 0x004fe40009200000 */
[----:B-----5:R-:W-:Y:S01]  /*14470*/  @!P2 FMUL R99, R99, R99 ;  /* 0x000000636363a220 */ /* 0x020fe20000400000 */
[----:B------:R-:W-:Y:S02]  /*14480*/  @!P4 FMUL R6, R6, 0.5 ;  /* 0x3f0000000606c820 */ /* 0x000fe40000400000 */
[----:B------:R-:W-:Y:S01]  /*14490*/  FSETP.GEU.AND P2, PT, R4, -126, PT ;  /* 0xc2fc00000400780b */ /* 0x000fe20003f4e000 */
[----:B------:R-:W-:Y:S01]  /*144a0*/  @!P3 FMUL R7, R7, 0.5 ;  /* 0x3f0000000707b820 */ /* 0x000fe20000400000 */
[----:B------:R-:W2:Y:S01]  /*144b0*/  MUFU.EX2 R102, R8 ;  /* 0x0000000800667308 */ /* 0x000ea20000000800 */
[----:B---3--:R-:W-:Y:S01]  /*144c0*/  @!P1 FMUL R100, R100, R100 ;  /* 0x0000006464649220 */ /* 0x008fe20000400000 */
[----:B------:R-:W-:-:S06]  /*144d0*/  FSETP.GEU.AND P1, PT, R5, -126, PT ;  /* 0xc2fc00000500780b */ /* 0x000fcc0003f2e000 */
[----:B------:R3:W5:Y:S01]  /*144e0*/  MUFU.EX2 R103, R9 ;  /* 0x0000000900677308 */ /* 0x0007620000000800 */
[----:B-1----:R-:W-:Y:S02]  /*144f0*/  FFMA2 R10, R106.F32x2.HI_LO, UR37.F32, R0.F32 ;  /* 0x000000256a0a7c49 */ /* 0x002fe40009200000 */
[----:B----4-:R-:W-:Y:S01]  /*14500*/  @!P0 FMUL R101, R101, R101 ;  /* 0x0000006565658220 */ /* 0x010fe20000400000 */
[----:B------:R-:W-:Y:S02]  /*14510*/  @!P2 FMUL R4, R4, 0.5 ;  /* 0x3f0000000404a820 */ /* 0x000fe40000400000 */
[----:B------:R-:W-:Y:S01]  /*14520*/  FSETP.GEU.AND P0, PT, R10, -126, PT ;  /* 0xc2fc00000a00780b */ /* 0x000fe20003f0e000 */
[----:B------:R-:W-:Y:S01]  /*14530*/  @!P1 FMUL R5, R5, 0.5 ;  /* 0x3f00000005059820 */ /* 0x000fe20000400000 */
[----:B------:R-:W1:Y:S01]  /*14540*/  MUFU.EX2 R104, R6 ;  /* 0x0000000600687308 */ /* 0x000e620000000800 */
[----:B--2---:R-:W-:Y:S01]  /*14550*/  @!P6 FMUL R102, R102, R102 ;  /* 0x000000666666e220 */ /* 0x004fe20000400000 */
[----:B------:R-:W-:-:S06]  /*14560*/  FSETP.GEU.AND P6, PT, R11, -126, PT ;  /* 0xc2fc00000b00780b */ /* 0x000fcc0003fce000 */
[----:B------:R2:W4:Y:S01]  /*14570*/  MUFU.EX2 R105, R7 ;  /* 0x0000000700697308 */ /* 0x0005220000000800 */
[----:B---3--:R-:W-:Y:S02]  /*14580*/  FFMA2 R8, R108.F32x2.HI_LO, UR37.F32, R0.F32 ;  /* 0x000000256c087c49 */ /* 0x008fe40009200000 */
[----:B------:R-:W-:Y:S01]  /*14590*/  @!P0 FMUL R10, R10, 0.5 ;  /* 0x3f0000000a0a8820 */ /* 0x000fe20000400000 */
[----:B-----5:R-:W-:Y:S02]  /*145a0*/  @!P5 FMUL R103, R103, R103 ;  /* 0x000000676767d220 */ /* 0x020fe40000400000 */
[----:B------:R-:W-:Y:S01]  /*145b0*/  FSETP.GEU.AND P5, PT, R8, -126, PT ;  /* 0xc2fc00000800780b */ /* 0x000fe20003fae000 */
[----:B------:R-:W-:Y:S01]  /*145c0*/  @!P6 FMUL R11, R11, 0.5 ;  /* 0x3f0000000b0be820 */ /* 0x000fe20000400000 */
[----:B------:R-:W3:Y:S01]  /*145d0*/  MUFU.EX2 R106, R4 ;  /* 0x00000004006a7308 */ /* 0x000ee20000000800 */
[----:B-1----:R-:W-:Y:S01]  /*145e0*/  @!P4 FMUL R104, R104, R104 ;  /* 0x000000686868c220 */ /* 0x002fe20000400000 */
[----:B------:R-:W-:-:S06]  /*145f0*/  FSETP.GEU.AND P4, PT, R9, -126, PT ;  /* 0xc2fc00000900780b */ /* 0x000fcc0003f8e000 */
[----:B------:R1:W5:Y:S01]  /*14600*/  MUFU.EX2 R107, R5 ;  /* 0x00000005006b7308 */ /* 0x0003620000000800 */
[----:B--2---:R-:W-:Y:S02]  /*14610*/  FFMA2 R6, R110.F32x2.HI_LO, UR37.F32, R0.F32 ;  /* 0x000000256e067c49 */ /* 0x004fe40009200000 */
[----:B----4-:R-:W-:Y:S01]  /*14620*/  @!P3 FMUL R105, R105, R105 ;  /* 0x000000696969b220 */ /* 0x010fe20000400000 */
[----:B------:R-:W-:Y:S02]  /*14630*/  @!P5 FMUL R8, R8, 0.5 ;  /* 0x3f0000000808d820 */ /* 0x000fe40000400000 */
[----:B------:R-:W-:Y:S01]  /*14640*/  FSETP.GEU.AND P3, PT, R6, -126, PT ;  /* 0xc2fc00000600780b */ /* 0x000fe20003f6e000 */
[----:B------:R-:W-:Y:S01]  /*14650*/  @!P4 FMUL R9, R9, 0.5 ;  /* 0x3f0000000909c820 */ /* 0x000fe20000400000 */
[----:B------:R-:W2:Y:S01]  /*14660*/  MUFU.EX2 R108, R10 ;  /* 0x0000000a006c7308 */ /* 0x000ea20000000800 */
[----:B---3--:R-:W-:Y:S01]  /*14670*/  @!P2 FMUL R106, R106, R106 ;  /* 0x0000006a6a6aa220 */ /* 0x008fe20000400000 */
[----:B------:R-:W-:-:S06]  /*14680*/  FSETP.GEU.AND P2, PT, R7, -126, PT ;  /* 0xc2fc00000700780b */ /* 0x000fcc0003f4e000 */
[----:B------:R3:W4:Y:S01]  /*14690*/  MUFU.EX2 R109, R11 ;  /* 0x0000000b006d7308 */ /* 0x0007220000000800 */
[----:B-1----:R-:W-:Y:S02]  /*146a0*/  FFMA2 R4, R112.F32x2.HI_LO, UR37.F32, R0.F32 ;  /* 0x0000002570047c49 */ /* 0x002fe40009200000 */
[----:B-----5:R-:W-:Y:S01]  /*146b0*/  @!P1 FMUL R107, R107, R107 ;  /* 0x0000006b6b6b9220 */ /* 0x020fe20000400000 */
[----:B------:R-:W-:Y:S02]  /*146c0*/  @!P3 FMUL R6, R6, 0.5 ;  /* 0x3f0000000606b820 */ /* 0x000fe40000400000 */
[----:B------:R-:W-:Y:S01]  /*146d0*/  FSETP.GEU.AND P1, PT, R4, -126, PT ;  /* 0xc2fc00000400780b */ /* 0x000fe20003f2e000 */
[----:B------:R-:W-:Y:S01]  /*146e0*/  @!P2 FMUL R7, R7, 0.5 ;  /* 0x3f0000000707a820 */ /* 0x000fe20000400000 */
[----:B------:R-:W1:Y:S01]  /*146f0*/  MUFU.EX2 R110, R8 ;  /* 0x00000008006e7308 */ /* 0x000e620000000800 */
[----:B--2---:R-:W-:Y:S01]  /*14700*/  @!P0 FMUL R108, R108, R108 ;  /* 0x0000006c6c6c8220 */ /* 0x004fe20000400000 */
[----:B------:R-:W-:-:S06]  /*14710*/  FSETP.GEU.AND P0, PT, R5, -126, PT ;  /* 0xc2fc00000500780b */ /* 0x000fcc0003f0e000 */
[----:B------:R2:W5:Y:S01]  /*14720*/  MUFU.EX2 R111, R9 ;  /* 0x00000009006f7308 */ /* 0x0005620000000800 */
[----:B---3--:R-:W-:Y:S02]  /*14730*/  FFMA2 R10, R114.F32x2.HI_LO, UR37.F32, R0.F32 ;  /* 0x00000025720a7c49 */ /* 0x008fe40009200000 */
[----:B------:R-:W-:Y:S01]  /*14740*/  @!P1 FMUL R4, R4, 0.5 ;  /* 0x3f00000004049820 */ /* 0x000fe20000400000 */
[----:B----4-:R-:W-:Y:S02]  /*14750*/  @!P6 FMUL R109, R109, R109 ;  /* 0x0000006d6d6de220 */ /* 0x010fe40000400000 */
        /* <DEDUP_REMOVED lines=23> */
[----:B------:R-:W2:Y:S01]  /*148d0*/  MUFU.EX2 R118, R8 ;  /* 0x0000000800767308 */ /* 0x000ea20000000800 */
[----:B---3--:R-:W-:Y:S02]  /*148e0*/  FFMA2 R4, R120.F32x2.HI_LO, UR37.F32, R0.F32 ;  /* 0x0000002578047c49 */ /* 0x008fe40009200000 */
[----:B-----5:R-:W-:Y:S01]  /*148f0*/  @!P0 FMUL R115, R115, R115 ;  /* 0x0000007373738220 */ /* 0x020fe20000400000 */
[----:B------:R-:W-:Y:S02]  /*14900*/  @!P2 FMUL R6, R6, 0.5 ;  /* 0x3f0000000606a820 */ /* 0x000fe40000400000 */
[----:B------:R-:W-:Y:S01]  /*14910*/  FSETP.GEU.AND P0, PT, R4, -126, PT ;  /* 0xc2fc00000400780b */ /* 0x000fe20003f0e000 */
[----:B------:R-:W-:Y:S01]  /*14920*/  @!P1 FMUL R7, R7, 0.5 ;  /* 0x3f00000007079820 */ /* 0x000fe20000400000 */
[----:B------:R-:W3:Y:S01]  /*14930*/  MUFU.EX2 R116, R10 ;  /* 0x0000000a00747308 */ /* 0x000ee20000000800 */
[----:B-1----:R-:W-:Y:S01]  /*14940*/  @!P5 FMUL R117, R117, R117 ;  /* 0x000000757575d220 */ /* 0x002fe20000400000 */
[----:B------:R-:W-:-:S06]  /*14950*/  FSETP.GEU.AND P5, PT, R150, -126, PT ;  /* 0xc2fc00009600780b */ /* 0x000fcc0003fae000 */
[----:B------:R-:W1:Y:S01]  /*14960*/  MUFU.EX2 R119, R9 ;  /* 0x0000000900777308 */ /* 0x000e620000000800 */
[----:B--2---:R-:W-:Y:S01]  /*14970*/  @!P4 FMUL R118, R118, R118 ;  /* 0x000000767676c220 */ /* 0x004fe20000400000 */
[----:B------:R-:W-:Y:S01]  /*14980*/  FSETP.GEU.AND P4, PT, R151, -126, PT ;  /* 0xc2fc00009700780b */ /* 0x000fe20003f8e000 */
[----:B------:R-:W-:-:S04]  /*14990*/  @!P0 FMUL R4, R4, 0.5 ;  /* 0x3f00000004048820 */ /* 0x000fc80000400000 */
[----:B------:R-:W-:Y:S01]  /*149a0*/  @!P5 FMUL R150, R150, 0.5 ;  /* 0x3f0000009696d820 */ /* 0x000fe20000400000 */
[----:B------:R-:W2:Y:S01]  /*149b0*/  MUFU.EX2 R120, R6 ;  /* 0x0000000600787308 */ /* 0x000ea20000000800 */
[----:B---3--:R-:W-:Y:S01]  /*149c0*/  @!P6 FMUL R116, R116, R116 ;  /* 0x000000747474e220 */ /* 0x008fe20000400000 */
[----:B------:R-:W-:-:S05]  /*149d0*/  FSETP.GEU.AND P6, PT, R5, -126, PT ;  /* 0xc2fc00000500780b */ /* 0x000fca0003fce000 */
[----:B------:R-:W-:Y:S01]  /*149e0*/  @!P4 FMUL R151, R151, 0.5 ;  /* 0x3f0000009797c820 */ /* 0x000fe20000400000 */
[----:B------:R-:W3:Y:S01]  /*149f0*/  MUFU.EX2 R121, R7 ;  /* 0x0000000700797308 */ /* 0x000ee20000000800 */
        /* <DEDUP_REMOVED lines=33> */
[----:B------:R-:W-:-:S04]  /*14c10*/  FSETP.GEU.AND P2, PT, R32, -126, PT ;  /* 0xc2fc00002000780b */ /* 0x000fc80003f4e000 */
[----:B------:R-:W-:Y:S01]  /*14c20*/  F2FP.F16.F32.PACK_AB R24, R153, R152 ;  /* 0x000000989918723e */ /* 0x000fe200000000ff */
[----:B------:R-:W-:Y:S01]  /*14c30*/  @!P3 FMUL R31, R31, 0.5 ;  /* 0x3f0000001f1fb820 */ /* 0x000fe20000400000 */
[----:B------:R-:W3:Y:S01]  /*14c40*/  MUFU.EX2 R158, R28 ;  /* 0x0000001c009e7308 */ /* 0x000ee20000000800 */
[----:B-1----:R-:W-:Y:S01]  /*14c50*/  @!P1 FMUL R154, R154, R154 ;  /* 0x0000009a9a9a9220 */ /* 0x002fe20000400000 */
[----:B------:R-:W-:-:S05]  /*14c60*/  FSETP.GEU.AND P1, PT, R33, -126, PT ;  /* 0xc2fc00002100780b */ /* 0x000fca0003f2e000 */
[----:B------:R-:W-:Y:S01]  /*14c70*/  @!P2 FMUL R32, R32, 0.5 ;  /* 0x3f0000002020a820 */ /* 0x000fe20000400000 */
[----:B------:R-:W1:Y:S01]  /*14c80*/  MUFU.EX2 R159, R29 ;  /* 0x0000001d009f7308 */ /* 0x000e620000000800 */
[----:B--2---:R-:W-:Y:S01]  /*14c90*/  @!P0 FMUL R155, R155, R155 ;  /* 0x0000009b9b9b8220 */ /* 0x004fe20000400000 */
[----:B------:R-:W-:-:S04]  /*14ca0*/  FSETP.GEU.AND P0, PT, R34, -126, PT ;  /* 0xc2fc00002200780b */ /* 0x000fc80003f0e000 */
[----:B------:R-:W-:Y:S01]  /*14cb0*/  F2FP.F16.F32.PACK_AB R25, R155, R154 ;  /* 0x0000009a9b19723e */ /* 0x000fe200000000ff */
[----:B------:R-:W-:Y:S01]  /*14cc0*/  @!P1 FMUL R33, R33, 0.5 ;  /* 0x3f00000021219820 */ /* 0x000fe20000400000 */
[----:B------:R-:W2:Y:S01]  /*14cd0*/  MUFU.EX2 R160, R30 ;  /* 0x0000001e00a07308 */ /* 0x000ea20000000800 */
[----:B---3--:R-:W-:Y:S01]  /*14ce0*/  @!P6 FMUL R158, R158, R158 ;  /* 0x0000009e9e9ee220 */ /* 0x008fe20000400000 */
[----:B------:R-:W-:-:S05]  /*14cf0*/  FSETP.GEU.AND P6, PT, R35, -126, PT ;  /* 0xc2fc00002300780b */ /* 0x000fca0003fce000 */
[----:B------:R-:W-:Y:S01]  /*14d00*/  @!P0 FMUL R34, R34, 0.5 ;  /* 0x3f00000022228820 */ /* 0x000fe20000400000 */
[----:B------:R-:W3:Y:S01]  /*14d10*/  MUFU.EX2 R161, R31 ;  /* 0x0000001f00a17308 */ /* 0x000ee20000000800 */
[----:B-1----:R-:W-:Y:S01]  /*14d20*/  @!P5 FMUL R159, R159, R159 ;  /* 0x0000009f9f9fd220 */ /* 0x002fe20000400000 */
[----:B------:R-:W-:-:S04]  /*14d30*/  FSETP.GEU.AND P5, PT, R36, -126, PT ;  /* 0xc2fc00002400780b */ /* 0x000fc80003fae000 */
[----:B------:R-:W-:Y:S01]  /*14d40*/  F2FP.F16.F32.PACK_AB R26, R159, R158 ;  /* 0x0000009e9f1a723e */ /* 0x000fe200000000ff */
        /* <DEDUP_REMOVED lines=120> */
[----:B------:R-:W-:Y:S02]  /*154d0*/  FSETP.GEU.AND P6, PT, R67, -126, PT ;  /* 0xc2fc00004300780b */ /* 0x000fe40003fce000 */
[----:B------:R-:W-:-:S03]  /*154e0*/  F2FP.F16.F32.PACK_AB R60, R129, R128 ;  /* 0x00000080813c723e */ /* 0x000fc600000000ff */
[----:B------:R-:W-:Y:S01]  /*154f0*/  @!P0 FMUL R66, R66, 0.5 ;  /* 0x3f00000042428820 */ /* 0x000fe20000400000 */
[----:B------:R-:W1:Y:S01]  /*15500*/  MUFU.EX2 R189, R63 ;  /* 0x0000003f00bd7308 */ /* 0x000e620000000800 */
[----:B--2---:R-:W-:Y:S01]  /*15510*/  @!P5 FMUL R187, R187, R187 ;  /* 0x000000bbbbbbd220 */ /* 0x004fe20000400000 */
[----:B------:R-:W-:Y:S02]  /*15520*/  FSETP.GEU.AND P5, PT, R68, -126, PT ;  /* 0xc2fc00004400780b */ /* 0x000fe40003fae000 */
[----:B------:R-:W-:Y:S02]  /*15530*/  F2FP.F16.F32.PACK_AB R61, R131, R130 ;  /* 0x00000082833d723e */ /* 0x000fe400000000ff */
[----:B------:R-:W-:Y:S01]  /*15540*/  F2FP.F16.F32.PACK_AB R40, R187, R186 ;  /* 0x000000babb28723e */ /* 0x000fe200000000ff */
[----:B------:R-:W-:Y:S01]  /*15550*/  @!P6 FMUL R67, R67, 0.5 ;  /* 0x3f0000004343e820 */ /* 0x000fe20000400000 */
[----:B------:R-:W2:Y:S01]  /*15560*/  MUFU.EX2 R42, R64 ;  /* 0x00000040002a7308 */ /* 0x000ea20000000800 */
[----:B---3--:R-:W-:Y:S01]  /*15570*/  @!P4 FMUL R188, R188, R188 ;  /* 0x000000bcbcbcc220 */ /* 0x008fe20000400000 */
[----:B------:R-:W-:-:S02]  /*15580*/  FSETP.GEU.AND P4, PT, R69, -126, PT ;  /* 0xc2fc00004500780b */ /* 0x000fc40003f8e000 */
[----:B------:R-:W-:-:S03]  /*15590*/  F2FP.F16.F32.PACK_AB R62, R133, R132 ;  /* 0x00000084853e723e */ /* 0x000fc600000000ff */
[----:B------:R-:W-:Y:S01]  /*155a0*/  @!P5 FMUL R68, R68, 0.5 ;  /* 0x3f0000004444d820 */ /* 0x000fe20000400000 */
[----:B------:R-:W3:Y:S01]  /*155b0*/  MUFU.EX2 R50, R65 ;  /* 0x0000004100327308 */ /* 0x000ee20000000800 */
[----:B-1----:R-:W-:Y:S01]  /*155c0*/  @!P3 FMUL R189, R189, R189 ;  /* 0x000000bdbdbdb220 */ /* 0x002fe20000400000 */
[----:B------:R-:W-:Y:S02]  /*155d0*/  FSETP.GEU.AND P3, PT, R70, -126, PT ;  /* 0xc2fc00004600780b */ /* 0x000fe40003f6e000 */
[----:B------:R-:W-:Y:S02]  /*155e0*/  F2FP.F16.F32.PACK_AB R63, R135, R134 ;  /* 0x00000086873f723e */ /* 0x000fe400000000ff */
[----:B------:R-:W-:Y:S01]  /*155f0*/  F2FP.F16.F32.PACK_AB R41, R189, R188 ;  /* 0x000000bcbd29723e */ /* 0x000fe200000000ff */
[----:B------:R-:W-:Y:S01]  /*15600*/  @!P4 FMUL R69, R69, 0.5 ;  /* 0x3f0000004545c820 */ /* 0x000fe20000400000 */
[----:B------:R-:W1:Y:S01]  /*15610*/  MUFU.EX2 R43, R66 ;  /* 0x00000042002b7308 */ /* 0x000e620000000800 */
[----:B--2---:R-:W-:Y:S01]  /*15620*/  @!P2 FMUL R42, R42, R42 ;  /* 0x0000002a2a2aa220 */ /* 0x004fe20000400000 */
[----:B------:R-:W-:-:S02]  /*15630*/  FSETP.GEU.AND P2, PT, R71, -126, PT ;  /* 0xc2fc00004700780b */ /* 0x000fc40003f4e000 */
[----:B------:R-:W-:Y:S02]  /*15640*/  F2FP.F16.F32.PACK_AB R64, R137, R136 ;  /* 0x000000888940723e */ /* 0x000fe400000000ff */
[----:B------:R2:W-:Y:S01]  /*15650*/  STL [R1+0x18], R42 ;  /* 0x0000182a01007387 */ /* 0x0005e20000100800 */
[----:B------:R-:W-:Y:S01]  /*15660*/  @!P3 FMUL R70, R70, 0.5 ;  /* 0x3f0000004646b820 */ /* 0x000fe20000400000 */
[----:B------:R-:W4:Y:S01]  /*15670*/  MUFU.EX2 R49, R67 ;  /* 0x0000004300317308 */ /* 0x000f220000000800 */
[----:B---3--:R-:W-:Y:S01]  /*15680*/  @!P1 FMUL R50, R50, R50 ;  /* 0x0000003232329220 */ /* 0x008fe20000400000 */
[----:B------:R-:W-:Y:S02]  /*15690*/  FSETP.GEU.AND P1, PT, R72, -126, PT ;  /* 0xc2fc00004800780b */ /* 0x000fe40003f2e000 */
[----:B------:R-:W-:Y:S02]  /*156a0*/  F2FP.F16.F32.PACK_AB R65, R139, R138 ;  /* 0x0000008a8b41723e */ /* 0x000fe400000000ff */
[----:B------:R-:W-:Y:S01]  /*156b0*/  STL [R1+0x1c], R50 ;  /* 0x00001c3201007387 */ /* 0x000fe20000100800 */
[----:B------:R-:W-:Y:S01]  /*156c0*/  @!P2 FMUL R71, R71, 0.5 ;  /* 0x3f0000004747a820 */ /* 0x000fe20000400000 */
[----:B------:R-:W3:Y:S01]  /*156d0*/  MUFU.EX2 R44, R68 ;  /* 0x00000044002c7308 */ /* 0x000ee20000000800 */
[----:B-1----:R-:W-:Y:S01]  /*156e0*/  @!P0 FMUL R43, R43, R43 ;  /* 0x0000002b2b2b8220 */ /* 0x002fe20000400000 */
[----:B------:R-:W-:-:S02]  /*156f0*/  FSETP.GEU.AND P0, PT, R73, -126, PT ;  /* 0xc2fc00004900780b */ /* 0x000fc40003f0e000 */
[----:B------:R-:W-:Y:S02]  /*15700*/  F2FP.F16.F32.PACK_AB R66, R141, R140 ;  /* 0x0000008c8d42723e */ /* 0x000fe400000000ff */
[----:B------:R1:W-:Y:S01]  /*15710*/  STL [R1+0x20], R43 ;  /* 0x0000202b01007387 */ /* 0x0003e20000100800 */
[----:B------:R-:W-:Y:S01]  /*15720*/  @!P1 FMUL R72, R72, 0.5 ;  /* 0x3f00000048489820 */ /* 0x000fe20000400000 */
[----:B------:R-:W5:Y:S01]  /*15730*/  MUFU.EX2 R48, R69 ;  /* 0x0000004500307308 */ /* 0x000f620000000800 */
[----:B----4-:R-:W-:Y:S01]  /*15740*/  @!P6 FMUL R49, R49, R49 ;  /* 0x000000313131e220 */ /* 0x010fe20000400000 */
[----:B------:R-:W-:Y:S02]  /*15750*/  FSETP.GEU.AND P6, PT, R74, -126, PT ;  /* 0xc2fc00004a00780b */ /* 0x000fe40003fce000 */
[----:B------:R-:W-:Y:S02]  /*15760*/  F2FP.F16.F32.PACK_AB R67, R143, R142 ;  /* 0x0000008e8f43723e */ /* 0x000fe400000000ff */
[----:B------:R-:W-:Y:S01]  /*15770*/  STL [R1+0x24], R49 ;  /* 0x0000243101007387 */ /* 0x000fe20000100800 */
[----:B------:R-:W-:Y:S01]  /*15780*/  @!P0 FMUL R73, R73, 0.5 ;  /* 0x3f00000049498820 */ /* 0x000fe20000400000 */
[----:B------:R-:W4:Y:S01]  /*15790*/  MUFU.EX2 R45, R70 ;  /* 0x00000046002d7308 */ /* 0x000f220000000800 */
[----:B---3--:R-:W-:Y:S01]  /*157a0*/  @!P5 FMUL R44, R44, R44 ;  /* 0x0000002c2c2cd220 */ /* 0x008fe20000400000 */
[----:B------:R-:W-:-:S02]  /*157b0*/  FSETP.GEU.AND P5, PT, R75, -126, PT ;  /* 0xc2fc00004b00780b */ /* 0x000fc40003fae000 */
[----:B--2---:R-:W-:Y:S02]  /*157c0*/  F2FP.F16.F32.PACK_AB R42, R50, R42 ;  /* 0x0000002a322a723e */ /* 0x004fe400000000ff */
[----:B------:R2:W-:Y:S01]  /*157d0*/  STL [R1+0x28], R44 ;  /* 0x0000282c01007387 */ /* 0x0005e20000100800 */
[----:B------:R-:W-:Y:S01]  /*157e0*/  @!P6 FMUL R74, R74, 0.5 ;  /* 0x3f0000004a4ae820 */ /* 0x000fe20000400000 */
[----:B------:R-:W3:Y:S01]  /*157f0*/  MUFU.EX2 R47, R71 ;  /* 0x00000047002f7308 */ /* 0x000ee20000000800 */
[----:B-----5:R-:W-:Y:S01]  /*15800*/  @!P4 FMUL R48, R48, R48 ;  /* 0x000000303030c220 */ /* 0x020fe20000400000 */
[----:B------:R-:W-:Y:S02]  /*15810*/  FSETP.GEU.AND P4, PT, R76, -126, PT ;  /* 0xc2fc00004c00780b */ /* 0x000fe40003f8e000 */
[----:B------:R-:W-:Y:S02]  /*15820*/  F2FP.F16.F32.PACK_AB R68, R145, R144 ;  /* 0x000000909144723e */ /* 0x000fe400000000ff */
[----:B------:R-:W-:Y:S01]  /*15830*/  STL [R1+0x2c], R48 ;  /* 0x00002c3001007387 */ /* 0x000fe20000100800 */
[----:B------:R-:W-:Y:S01]  /*15840*/  @!P5 FMUL R75, R75, 0.5 ;  /* 0x3f0000004b4bd820 */ /* 0x000fe20000400000 */
[----:B------:R-:W5:Y:S01]  /*15850*/  MUFU.EX2 R5, R72 ;  /* 0x0000004800057308 */ /* 0x000f620000000800 */
[----:B----4-:R-:W-:Y:S01]  /*15860*/  @!P3 FMUL R45, R45, R45 ;  /* 0x0000002d2d2db220 */ /* 0x010fe20000400000 */
[----:B------:R-:W-:-:S02]  /*15870*/  FSETP.GEU.AND P3, PT, R77, -126, PT ;  /* 0xc2fc00004d00780b */ /* 0x000fc40003f6e000 */
[----:B-1----:R-:W-:Y:S02]  /*15880*/  F2FP.F16.F32.PACK_AB R43, R49, R43 ;  /* 0x0000002b312b723e */ /* 0x002fe400000000ff */
        /* <DEDUP_REMOVED lines=9> */
[----:B-----5:R-:W-:Y:S01]  /*15920*/  @!P1 FMUL R5, R5, R5 ;  /* 0x0000000505059220 */ /* 0x020fe20000400000 */
[----:B------:R-:W-:-:S02]  /*15930*/  FSETP.GEU.AND P1, PT, R79, -126, PT ;  /* 0xc2fc00004f00780b */ /* 0x000fc40003f2e000 */
[----:B--2---:R-:W-:Y:S02]  /*15940*/  F2FP.F16.F32.PACK_AB R44, R48, R44 ;  /* 0x0000002c302c723e */ /* 0x004fe400000000ff */
[----:B------:R-:W-:Y:S01]  /*15950*/  STL [R1+0x38], R5 ;  /* 0x0000380501007387 */ /* 0x000fe20000100800 */
[----:B------:R-:W-:Y:S01]  /*15960*/  @!P2 FMUL R78, R78, 0.5 ;  /* 0x3f0000004e4ea820 */ /* 0x000fe20000400000 */
[----:B------:R-:W2:Y:S01]  /*15970*/  MUFU.EX2 R4, R75 ;  /* 0x0000004b00047308 */ /* 0x000ea20000000800 */
[----:B----4-:R-:W-:Y:S01]  /*15980*/  @!P0 FMUL R46, R46, R46 ;  /* 0x0000002e2e2e8220 */ /* 0x010fe20000400000 */
[----:B------:R-:W-:Y:S02]  /*15990*/  FSETP.GEU.AND P0, PT, R80, -126, PT ;  /* 0xc2fc00005000780b */ /* 0x000fe40003f0e000 */
[----:B------:R-:W-:Y:S02]  /*159a0*/  F2FP.F16.F32.PACK_AB R70, R149, R148 ;  /* 0x000000949546723e */ /* 0x000fe400000000ff */
[----:B------:R4:W-:Y:S01]  /*159b0*/  STL [R1+0x3c], R46 ;  /* 0x00003c2e01007387 */ /* 0x0009e20000100800 */
[----:B------:R-:W-:Y:S01]  /*159c0*/  @!P1 FMUL R79, R79, 0.5 ;  /* 0x3f0000004f4f9820 */ /* 0x000fe20000400000 */
[----:B------:R-:W5:Y:S01]  /*159d0*/  MUFU.EX2 R9, R76 ;  /* 0x0000004c00097308 */ /* 0x000f620000000800 */
[----:B---3--:R-:W-:Y:S01]  /*159e0*/  @!P6 FMUL R7, R7, R7 ;  /* 0x000000070707e220 */ /* 0x008fe20000400000 */
[----:B------:R-:W-:-:S02]  /*159f0*/  FSETP.GEU.AND P6, PT, R81, -126, PT ;  /* 0xc2fc00005100780b */ /* 0x000fc40003fce000 */
[----:B-1----:R-:W-:Y:S02]  /*15a00*/  F2FP.F16.F32.PACK_AB R45, R47, R45 ;  /* 0x0000002d2f2d723e */ /* 0x002fe400000000ff */
[----:B------:R1:W-:Y:S01]  /*15a10*/  STL [R1+0x40], R7 ;  /* 0x0000400701007387 */ /* 0x0003e20000100800 */
[----:B------:R-:W-:Y:S01]  /*15a20*/  @!P0 FMUL R80, R80, 0.5 ;  /* 0x3f00000050508820 */ /* 0x000fe20000400000 */
[----:B------:R-:W3:Y:S01]  /*15a30*/  MUFU.EX2 R6, R77 ;  /* 0x0000004d00067308 */ /* 0x000ee20000000800 */
[----:B--2---:R-:W-:Y:S01]  /*15a40*/  @!P5 FMUL R4, R4, R4 ;  /* 0x000000040404d220 */ /* 0x004fe20000400000 */
[----:B------:R-:W-:Y:S02]  /*15a50*/  FSETP.GEU.AND P5, PT, R82, -126, PT ;  /* 0xc2fc00005200780b */ /* 0x000fe40003fae000 */
[----:B------:R-:W-:Y:S02]  /*15a60*/  F2FP.F16.F32.PACK_AB R71, R93, R92 ;  /* 0x0000005c5d47723e */ /* 0x000fe400000000ff */
[----:B------:R1:W-:Y:S01]  /*15a70*/  STL [R1+0x44], R4 ;  /* 0x0000440401007387 */ /* 0x0003e20000100800 */
[----:B------:R-:W-:Y:S01]  /*15a80*/  @!P6 FMUL R81, R81, 0.5 ;  /* 0x3f0000005151e820 */ /* 0x000fe20000400000 */
[----:B------:R-:W2:Y:S01]  /*15a90*/  MUFU.EX2 R11, R78 ;  /* 0x0000004e000b7308 */ /* 0x000ea20000000800 */
[----:B-----5:R-:W-:Y:S01]  /*15aa0*/  @!P4 FMUL R9, R9, R9 ;  /* 0x000000090909c220 */ /* 0x020fe20000400000 */
[----:B------:R-:W-:-:S02]  /*15ab0*/  FSETP.GEU.AND P4, PT, R83, -126, PT ;  /* 0xc2fc00005300780b */ /* 0x000fc40003f8e000 */
[----:B------:R-:W-:Y:S02]  /*15ac0*/  F2FP.F16.F32.PACK_AB R72, R95, R94 ;  /* 0x0000005e5f48723e */ /* 0x000fe400000000ff */
[----:B------:R1:W-:Y:S01]  /*15ad0*/  STL [R1+0x48], R9 ;  /* 0x0000480901007387 */ /* 0x0003e20000100800 */
[----:B------:R-:W-:Y:S01]  /*15ae0*/  @!P5 FMUL R82, R82, 0.5 ;  /* 0x3f0000005252d820 */ /* 0x000fe20000400000 */
[----:B------:R-:W5:Y:S01]  /*15af0*/  MUFU.EX2 R8, R79 ;  /* 0x0000004f00087308 */ /* 0x000f620000000800 */
[----:B---3--:R-:W-:Y:S01]  /*15b00*/  @!P3 FMUL R6, R6, R6 ;  /* 0x000000060606b220 */ /* 0x008fe20000400000 */
[----:B------:R-:W-:Y:S02]  /*15b10*/  FSETP.GEU.AND P3, PT, R84, -126, PT ;  /* 0xc2fc00005400780b */ /* 0x000fe40003f6e000 */
[----:B------:R-:W-:Y:S02]  /*15b20*/  F2FP.F16.F32.PACK_AB R73, R97, R96 ;  /* 0x000000606149723e */ /* 0x000fe400000000ff */
[----:B------:R1:W-:Y:S01]  /*15b30*/  STL [R1+0x4c], R6 ;  /* 0x00004c0601007387 */ /* 0x0003e20000100800 */
[----:B------:R-:W-:Y:S01]  /*15b40*/  @!P4 FMUL R83, R83, 0.5 ;  /* 0x3f0000005353c820 */ /* 0x000fe20000400000 */
[----:B------:R-:W3:Y:S01]  /*15b50*/  MUFU.EX2 R157, R80 ;  /* 0x00000050009d7308 */ /* 0x000ee20000000800 */
[----:B--2---:R-:W-:Y:S01]  /*15b60*/  @!P2 FMUL R11, R11, R11 ;  /* 0x0000000b0b0ba220 */ /* 0x004fe20000400000 */
[----:B------:R-:W-:-:S02]  /*15b70*/  FSETP.GEU.AND P2, PT, R85, -126, PT ;  /* 0xc2fc00005500780b */ /* 0x000fc40003f4e000 */
[----:B------:R-:W-:Y:S02]  /*15b80*/  F2FP.F16.F32.PACK_AB R74, R99, R98 ;  /* 0x00000062634a723e */ /* 0x000fe400000000ff */
[----:B------:R1:W-:Y:S01]  /*15b90*/  STL [R1+0x50], R11 ;  /* 0x0000500b01007387 */ /* 0x0003e20000100800 */
[----:B------:R-:W-:Y:S01]  /*15ba0*/  @!P3 FMUL R84, R84, 0.5 ;  /* 0x3f0000005454b820 */ /* 0x000fe20000400000 */
[----:B------:R-:W2:Y:S01]  /*15bb0*/  MUFU.EX2 R10, R81 ;  /* 0x00000051000a7308 */ /* 0x000ea20000000800 */
[----:B-----5:R-:W-:Y:S01]  /*15bc0*/  @!P1 FMUL R8, R8, R8 ;  /* 0x0000000808089220 */ /* 0x020fe20000400000 */
[----:B------:R-:W-:Y:S02]  /*15bd0*/  FSETP.GEU.AND P1, PT, R86, -126, PT ;  /* 0xc2fc00005600780b */ /* 0x000fe40003f2e000 */
[----:B------:R-:W-:Y:S02]  /*15be0*/  F2FP.F16.F32.PACK_AB R75, R101, R100 ;  /* 0x00000064654b723e */ /* 0x000fe400000000ff */
[----:B------:R1:W-:Y:S01]  /*15bf0*/  STL [R1+0x54], R8 ;  /* 0x0000540801007387 */ /* 0x0003e20000100800 */
[----:B------:R-:W-:Y:S01]  /*15c00*/  @!P2 FMUL R85, R85, 0.5 ;  /* 0x3f0000005555a820 */ /* 0x000fe20000400000 */
[----:B------:R-:W5:Y:S01]  /*15c10*/  MUFU.EX2 R20, R82 ;  /* 0x0000005200147308 */ /* 0x000f620000000800 */
[----:B---3--:R-:W-:Y:S01]  /*15c20*/  @!P0 FMUL R157, R157, R157 ;  /* 0x0000009d9d9d8220 */ /* 0x008fe20000400000 */
[----:B------:R-:W-:-:S02]  /*15c30*/  FSETP.GEU.AND P0, PT, R87, -126, PT ;  /* 0xc2fc00005700780b */ /* 0x000fc40003f0e000 */
[----:B------:R-:W-:Y:S02]  /*15c40*/  F2FP.F16.F32.PACK_AB R76, R103, R102 ;  /* 0x00000066674c723e */ /* 0x000fe400000000ff */
[----:B------:R1:W-:Y:S01]  /*15c50*/  STL [R1+0x58], R157 ;  /* 0x0000589d01007387 */ /* 0x0003e20000100800 */
[----:B------:R-:W-:Y:S01]  /*15c60*/  @!P1 FMUL R86, R86, 0.5 ;  /* 0x3f00000056569820 */ /* 0x000fe20000400000 */
[----:B------:R-:W3:Y:S01]  /*15c70*/  MUFU.EX2 R21, R83 ;  /* 0x0000005300157308 */ /* 0x000ee20000000800 */
[----:B--2---:R-:W-:Y:S01]  /*15c80*/  @!P6 FMUL R10, R10, R10 ;  /* 0x0000000a0a0ae220 */ /* 0x004fe20000400000 */
[----:B------:R-:W-:Y:S02]  /*15c90*/  LOP3.LUT P6, RZ, R3, 0x3, R56, 0x48, !PT ;  /* 0x0000000303ff7812 */ /* 0x000fe400078c4838 */
[----:B------:R-:W-:Y:S02]  /*15ca0*/  F2FP.F16.F32.PACK_AB R56, R19, R18 ;  /* 0x000000121338723e */ /* 0x000fe400000000ff */
[----:B------:R1:W-:Y:S01]  /*15cb0*/  STL [R1+0x5c], R10 ;  /* 0x00005c0a01007387 */ /* 0x0003e20000100800 */
[----:B------:R-:W-:Y:S01]  /*15cc0*/  @!P0 FMUL R87, R87, 0.5 ;  /* 0x3f00000057578820 */ /* 0x000fe20000400000 */
[----:B------:R-:W2:Y:S01]  /*15cd0*/  MUFU.EX2 R14, R84 ;  /* 0x00000054000e7308 */ /* 0x000ea20000000800 */
[----:B-----5:R-:W-:Y:S01]  /*15ce0*/  @!P5 FMUL R20, R20, R20 ;  /* 0x000000141414d220 */ /* 0x020fe20000400000 */
[----:B------:R-:W-:-:S02]  /*15cf0*/  F2FP.F16.F32.PACK_AB R77, R105, R104 ;  /* 0x00000068694d723e */ /* 0x000fc400000000ff */
[----:B------:R-:W-:Y:S02]  /*15d00*/  F2FP.F16.F32.PACK_AB R78, R107, R106 ;  /* 0x0000006a6b4e723e */ /* 0x000fe400000000ff */
[----:B------:R1:W-:Y:S01]  /*15d10*/  STL [R1+0x60], R20 ;  /* 0x0000601401007387 */ /* 0x0003e20000100800 */
[----:B------:R-:W-:Y:S01]  /*15d20*/  F2FP.F16.F32.PACK_AB R79, R109, R108 ;  /* 0x0000006c6d4f723e */ /* 0x000fe200000000ff */
[----:B------:R-:W5:Y:S01]  /*15d30*/  MUFU.EX2 R15, R85 ;  /* 0x00000055000f7308 */ /* 0x000f620000000800 */
[----:B---3--:R-:W-:Y:S01]  /*15d40*/  @!P4 FMUL R21, R21, R21 ;  /* 0x000000151515c220 */ /* 0x008fe20000400000 */
[----:B------:R-:W-:Y:S02]  /*15d50*/  F2FP.F16.F32.PACK_AB R80, R111, R110 ;  /* 0x0000006e6f50723e */ /* 0x000fe400000000ff */
[----:B------:R-:W-:Y:S02]  /*15d60*/  F2FP.F16.F32.PACK_AB R81, R113, R112 ;  /* 0x000000707151723e */ /* 0x000fe400000000ff */
[----:B------:R1:W-:Y:S01]  /*15d70*/  STL [R1+0x64], R21 ;  /* 0x0000641501007387 */ /* 0x0003e20000100800 */
[----:B------:R-:W-:Y:S01]  /*15d80*/  F2FP.F16.F32.PACK_AB R82, R115, R114 ;  /* 0x000000727352723e */ /* 0x000fe200000000ff */
[----:B------:R-:W3:Y:S01]  /*15d90*/  MUFU.EX2 R12, R86 ;  /* 0x00000056000c7308 */ /* 0x000ee20000000800 */
[----:B--2---:R-:W-:Y:S01]  /*15da0*/  @!P3 FMUL R14, R14, R14 ;  /* 0x0000000e0e0eb220 */ /* 0x004fe20000400000 */
[----:B------:R-:W-:-:S02]  /*15db0*/  F2FP.F16.F32.PACK_AB R83, R117, R116 ;  /* 0x000000747553723e */ /* 0x000fc400000000ff */
[----:B------:R-:W-:Y:S02]  /*15dc0*/  F2FP.F16.F32.PACK_AB R84, R119, R118 ;  /* 0x000000767754723e */ /* 0x000fe400000000ff */
[----:B------:R1:W-:Y:S01]  /*15dd0*/  STL [R1+0x70], R14 ;  /* 0x0000700e01007387 */ /* 0x0003e20000100800 */
[----:B----4-:R-:W-:Y:S01]  /*15de0*/  F2FP.F16.F32.PACK_AB R46, R46, R5 ;  /* 0x000000052e2e723e */ /* 0x010fe200000000ff */
[----:B------:R-:W2:Y:S01]  /*15df0*/  MUFU.EX2 R13, R87 ;  /* 0x00000057000d7308 */ /* 0x000ea20000000800 */
[----:B-----5:R-:W-:Y:S01]  /*15e00*/  @!P2 FMUL R15, R15, R15 ;  /* 0x0000000f0f0fa220 */ /* 0x020fe20000400000 */
[----:B------:R-:W-:Y:S02]  /*15e10*/  F2FP.F16.F32.PACK_AB R85, R121, R120 ;  /* 0x000000787955723e */ /* 0x000fe400000000ff */
[----:B------:R-:W-:Y:S02]  /*15e20*/  F2FP.F16.F32.PACK_AB R47, R4, R7 ;  /* 0x00000007042f723e */ /* 0x000fe400000000ff */
[----:B------:R1:W-:Y:S01]  /*15e30*/  STL [R1+0x74], R15 ;  /* 0x0000740f01007387 */ /* 0x0003e20000100800 */
[----:B------:R-:W-:Y:S01]  /*15e40*/  F2FP.F16.F32.PACK_AB R48, R6, R9 ;  /* 0x000000090630723e */ /* 0x000fe200000000ff */
[----:B---3--:R-:W-:Y:S01]  /*15e50*/  @!P1 FMUL R12, R12, R12 ;  /* 0x0000000c0c0c9220 */ /* 0x008fe20000400000 */
[----:B------:R-:W-:-:S02]  /*15e60*/  F2FP.F16.F32.PACK_AB R86, R123, R122 ;  /* 0x0000007a7b56723e */ /* 0x000fc400000000ff */
[----:B------:R-:W-:Y:S02]  /*15e70*/  F2FP.F16.F32.PACK_AB R49, R8, R11 ;  /* 0x0000000b0831723e */ /* 0x000fe400000000ff */
[----:B------:R1:W-:Y:S01]  /*15e80*/  STL [R1+0x68], R12 ;  /* 0x0000680c01007387 */ /* 0x0003e20000100800 */
[----:B------:R-:W-:Y:S01]  /*15e90*/  F2FP.F16.F32.PACK_AB R50, R10, R157 ;  /* 0x0000009d0a32723e */ /* 0x000fe200000000ff */
[----:B--2---:R-:W-:Y:S01]  /*15ea0*/  @!P0 FMUL R13, R13, R13 ;  /* 0x0000000d0d0d8220 */ /* 0x004fe20000400000 */
[----:B------:R-:W-:Y:S02]  /*15eb0*/  F2FP.F16.F32.PACK_AB R87, R151, R150 ;  /* 0x000000969757723e */ /* 0x000fe400000000ff */
[----:B------:R-:W-:Y:S02]  /*15ec0*/  F2FP.F16.F32.PACK_AB R51, R21, R20 ;  /* 0x000000141533723e */ /* 0x000fe400000000ff */
[----:B------:R1:W-:Y:S01]  /*15ed0*/  STL [R1+0x6c], R13 ;  /* 0x00006c0d01007387 */ /* 0x0003e20000100800 */
[----:B------:R-:W-:-:S02]  /*15ee0*/  F2FP.F16.F32.PACK_AB R52, R15, R14 ;  /* 0x0000000e0f34723e */ /* 0x000fc400000000ff */
[----:B------:R-:W-:Y:S01]  /*15ef0*/  F2FP.F16.F32.PACK_AB R53, R13, R12 ;  /* 0x0000000c0d35723e */ /* 0x000fe200000000ff */
[----:B------:R-:W-:Y:S06]  /*15f00*/  @!P6 BRA `(.L_x_269) ;  /* 0x000000000040e947 */ /* 0x000fec0003800000 */
[----:B-1----:R-:W-:Y:S01]  /*15f10*/  MOV R14, 0x8 ;  /* 0x00000008000e7802 */ /* 0x002fe20000000f00 */
[----:B------:R-:W1:Y:S01]  /*15f20*/  LDCU.64 UR6, c[0x4][0xb0] ;  /* 0x01001600ff0677ac */ /* 0x000e620008000a00 */
[----:B------:R-:W-:Y:S02]  /*15f30*/  HFMA2 R12, -RZ, RZ, 0, 5.9604644775390625e-08 ;  /* 0x00000001ff0c7431 */ /* 0x000fe400000001ff */
[----:B------:R-:W-:Y:S01]  /*15f40*/  IMAD.MOV.U32 R8, RZ, RZ, 0x1be ;  /* 0x000001beff087424 */ /* 0x000fe200078e00ff */
[----:B------:R-:W2:Y:S01]  /*15f50*/  LDCU.64 UR4, c[0x4][0xb8] ;  /* 0x01001700ff0477ac */ /* 0x000ea20008000a00 */
[----:B------:R-:W3:Y:S01]  /*15f60*/  LDC.64 R14, c[0x4][R14] ;  /* 0x010000000e0e7b82 */ /* 0x000ee20000000a00 */
[----:B------:R-:W-:Y:S01]  /*15f70*/  IMAD.MOV.U32 R13, RZ, RZ, RZ ;  /* 0x000000ffff0d7224 */ /* 0x000fe200078e00ff */
[----:B------:R-:W4:Y:S01]  /*15f80*/  LDCU.64 UR8, c[0x4][0x20] ;  /* 0x01000400ff0877ac */ /* 0x000f220008000a00 */
[----:B-1----:R-:W-:Y:S01]  /*15f90*/  IMAD.U32 R4, RZ, RZ, UR6 ;  /* 0x00000006ff047e24 */ /* 0x002fe2000f8e00ff */
[----:B------:R-:W-:Y:S01]  /*15fa0*/  MOV R5, UR7 ;  /* 0x0000000700057c02 */ /* 0x000fe20008000f00 */
[----:B--2---:R-:W-:Y:S01]  /*15fb0*/  IMAD.U32 R6, RZ, RZ, UR4 ;  /* 0x00000004ff067e24 */ /* 0x004fe2000f8e00ff */
[----:B------:R-:W-:Y:S01]  /*15fc0*/  MOV R7, UR5 ;  /* 0x0000000500077c02 */ /* 0x000fe20008000f00 */
[----:B----4-:R-:W-:Y:S01]  /*15fd0*/  IMAD.U32 R10, RZ, RZ, UR8 ;  /* 0x00000008ff0a7e24 */ /* 0x010fe2000f8e00ff */
[----:B------:R-:W-:-:S02]  /*15fe0*/  MOV R11, UR9 ;  /* 0x00000009000b7c02 */ /* 0x000fc40008000f00 */
[----:B------:R-:W-:-:S07]  /*15ff0*/  LEPC R20, `(.L_x_269) ;  /* 0x000000001014794e */ /* 0x000fce0000000000 */
[----:B---3--:R-:W-:Y:S05]  /*16000*/  CALL.ABS.NOINC R14 ;  /* 0x000000000e007343 */ /* 0x008fea0003c00000 */
.L_x_269:
[C---:B------:R-:W-:Y:S01]  /*16010*/  FSETP.NEU.AND P0, PT, R17.reuse, -INF , PT ;  /* 0xff8000001100780b */ /* 0x040fe20003f0d000 */
[----:B-1----:R-:W1:Y:S01]  /*16020*/  S2R R157, SR_TID.X ;  /* 0x00000000009d7919 */ /* 0x002e620000002100 */
[----:B------:R-:W-:Y:S05]  /*16030*/  WARPSYNC.ALL ;  /* 0x0000000000007948 */ /* 0x000fea0003800000 */
[----:B------:R-:W-:Y:S01]  /*16040*/  FSEL R0, R17, RZ, P0 ;  /* 0x000000ff11007208 */ /* 0x000fe20000000000 */
[----:B------:R-:W-:Y:S01]  /*16050*/  UIADD3 UR4, UPT, UPT, UR38, 0x20, URZ ;  /* 0x0000002026047890 */ /* 0x000fe2000fffe0ff */
[----:B------:R2:W-:Y:S03]  /*16060*/  STTM.x32 tmem[UR38], R56 ;  /* 0x00000038000079ed */ /* 0x0005e600082c0026 */
[----:B------:R-:W-:Y:S01]  /*16070*/  FMUL R0, R0, -UR37 ;  /* 0x8000002500007c20 */ /* 0x000fe20008400000 */
[----:B------:R-:W-:-:S03]  /*16080*/  USHF.R.U32.HI UR4, URZ, 0x15, UR4 ;  /* 0x00000015ff047899 */ /* 0x000fc60008011604 */
[--C-:B------:R-:W-:Y:S02]  /*16090*/  FFMA2 R88, R88.F32x2.HI_LO, UR37.F32, R0.reuse.F32 ;  /* 0x0000002558587c49 */ /* 0x100fe40009200000 */
[----:B------:R-:W-:Y:S01]  /*160a0*/  FFMA2 R90, R90.F32x2.HI_LO, UR37.F32, R0.F32 ;  /* 0x000000255a5a7c49 */ /* 0x000fe20009200000 */
[----:B------:R-:W-:Y:S02]  /*160b0*/  MOV R3, UR4 ;  /* 0x0000000400037c02 */ /* 0x000fe40008000f00 */
[----:B------:R-:W-:Y:S02]  /*160c0*/  FSETP.GEU.AND P4, PT, R88, -126, PT ;  /* 0xc2fc00005800780b */ /* 0x000fe40003f8e000 */
[----:B------:R-:W-:Y:S02]  /*160d0*/  FSETP.GEU.AND P3, PT, R89, -126, PT ;  /* 0xc2fc00005900780b */ /* 0x000fe40003f6e000 */
[----:B------:R-:W-:Y:S02]  /*160e0*/  FSETP.GEU.AND P2, PT, R90, -126, PT ;  /* 0xc2fc00005a00780b */ /* 0x000fe40003f4e000 */
[----:B------:R-:W-:-:S07]  /*160f0*/  FSETP.GEU.AND P1, PT, R91, -126, PT ;  /* 0xc2fc00005b00780b */ /* 0x000fce0003f2e000 */
[----:B------:R-:W-:Y:S02]  /*16100*/  @!P4 FMUL R88, R88, 0.5 ;  /* 0x3f0000005858c820 */ /* 0x000fe40000400000 */
[----:B------:R-:W-:Y:S02]  /*16110*/  @!P3 FMUL R89, R89, 0.5 ;  /* 0x3f0000005959b820 */ /* 0x000fe40000400000 */
[----:B------:R-:W-:Y:S02]  /*16120*/  @!P2 FMUL R90, R90, 0.5 ;  /* 0x3f0000005a5aa820 */ /* 0x000fe40000400000 */
[----:B------:R-:W-:Y:S01]  /*16130*/  @!P1 FMUL R91, R91, 0.5 ;  /* 0x3f0000005b5b9820 */ /* 0x000fe20000400000 */
[----:B--2---:R-:W2:Y:S01]  /*16140*/  MUFU.EX2 R58, R88 ;  /* 0x00000058003a7308 */ /* 0x004ea20000000800 */
[----:B-1----:R-:W-:-:S04]  /*16150*/  SHF.R.U32.HI R60, RZ, 0x5, R157 ;  /* 0x00000005ff3c7819 */ /* 0x002fc8000001169d */
[----:B------:R-:W-:-:S03]  /*16160*/  LOP3.LUT P0, RZ, R3, 0x3, R60, 0x48, !PT ;  /* 0x0000000303ff7812 */ /* 0x000fc6000780483c */
[----:B------:R-:W1:Y:S08]  /*16170*/  MUFU.EX2 R59, R89 ;  /* 0x00000059003b7308 */ /* 0x000e700000000800 */
[----:B------:R-:W3:Y:S01]  /*16180*/  MUFU.EX2 R56, R90 ;  /* 0x0000005a00387308 */ /* 0x000ee20000000800 */
[----:B--2---:R-:W-:-:S07]  /*16190*/  @!P4 FMUL R58, R58, R58 ;  /* 0x0000003a3a3ac220 */ /* 0x004fce0000400000 */
[----:B------:R-:W2:Y:S01]  /*161a0*/  MUFU.EX2 R57, R91 ;  /* 0x0000005b00397308 */ /* 0x000ea20000000800 */
[----:B-1----:R-:W-:-:S05]  /*161b0*/  @!P3 FMUL R59, R59, R59 ;  /* 0x0000003b3b3bb220 */ /* 0x002fca0000400000 */
[----:B------:R-:W-:Y:S01]  /*161c0*/  F2FP.F16.F32.PACK_AB R54, R59, R58 ;  /* 0x0000003a3b36723e */ /* 0x000fe200000000ff */
[----:B---3--:R-:W-:Y:S01]  /*161d0*/  @!P2 FMUL R56, R56, R56 ;  /* 0x000000383838a220 */ /* 0x008fe20000400000 */
[----:B--2---:R-:W-:-:S05]  /*161e0*/  @!P1 FMUL R57, R57, R57 ;  /* 0x0000003939399220 */ /* 0x004fca0000400000 */
[----:B------:R-:W-:Y:S01]  /*161f0*/  F2FP.F16.F32.PACK_AB R55, R57, R56 ;  /* 0x000000383937723e */ /* 0x000fe200000000ff */
[----:B------:R-:W-:Y:S06]  /*16200*/  @!P0 BRA `(.L_x_270) ;  /* 0x0000000000408947 */ /* 0x000fec0003800000 */
[----:B------:R-:W-:Y:S01]  /*16210*/  MOV R14, 0x8 ;  /* 0x00000008000e7802 */ /* 0x000fe20000000f00 */
        /* <DEDUP_REMOVED lines=15> */
.L_x_270:
[----:B------:R-:W-:-:S04]  /*16310*/  UISETP.NE.AND UP0, UPT, UR40, URZ, UPT ;  /* 0x000000ff2800728c */ /* 0x000fc8000bf05270 */
[----:B------:R-:W-:-:S06]  /*16320*/  USEL UR4, UR48, UR50, UP0 ;  /* 0x0000003230047287 */ /* 0x000fcc0008000000 */
[----:B------:R-:W-:Y:S01]  /*16330*/  MOV R0, UR4 ;  /* 0x0000000400007c02 */ /* 0x000fe20008000f00 */
[----:B------:R-:W-:Y:S05]  /*16340*/  WARPSYNC.ALL ;  /* 0x0000000000007948 */ /* 0x000fea0003800000 */
[----:B------:R-:W-:Y:S01]  /*16350*/  ISETP.GT.U32.AND P1, PT, R0, 0x1, PT ;  /* 0x000000010000780c */ /* 0x000fe20003f24070 */
[----:B------:R1:W-:Y:S01]  /*16360*/  STTM.x32 tmem[UR38+0x20], R24 ;  /* 0x00002018000079ed */ /* 0x0003e200082c0026 */
[----:B------:R-:W2:Y:S11]  /*16370*/  FENCE.VIEW.ASYNC.T ;  /* 0x00000000000073c6 */ /* 0x000eb60000000200 */
[----:B------:R-:W-:Y:S05]  /*16380*/  @P1 BRA `(.L_x_271) ;  /* 0x0000000000081947 */ /* 0x000fea0003800000 */
[----:B------:R-:W-:Y:S05]  /*16390*/  BPT.TRAP 0x1 ;  /* 0x000000040000795c */ /* 0x000fea0000300000 */
[----:B------:R-:W-:Y:S05]  /*163a0*/  BPT.TRAP 0x1 ;  /* 0x000000040000795c */ /* 0x000fea0000300000 */
.L_x_271:
[----:B------:R-:W3:Y:S01]  /*163b0*/  S2UR UR5, SR_CgaCtaId ;  /* 0x00000000000579c3 */ /* 0x000ee20000008800 */
[----:B------:R-:W-:Y:S01]  /*163c0*/  UISETP.NE.AND UP0, UPT, UR40, URZ, UPT ;  /* 0x000000ff2800728c */ /* 0x000fe2000bf05270 */
[----:B------:R-:W-:Y:S02]  /*163d0*/  UMOV UR6, 0x400 ;  /* 0x0000040000067882 */ /* 0x000fe40000000000 */
[----:B---3--:R-:W-:-:S04]  /*163e0*/  ULEA UR6, UR5, UR6, 0x18 ;  /* 0x0000000605067291 */ /* 0x008fc8000f8ec0ff */
[----:B------:R-:W-:-:S04]  /*163f0*/  UIADD3 UR4, UPT, UPT, UR6, 0x28068, URZ ;  /* 0x0002806806047890 */ /* 0x000fc8000fffe0ff */
[----:B------:R-:W-:-:S04]  /*16400*/  @UP0 UIADD3 UR4, UPT, UPT, UR6, 0x28058, URZ ;  /* 0x0002805806040890 */ /* 0x000fc8000fffe0ff */
[----:B------:R-:W-:-:S09]  /*16410*/  UPRMT UR4, UR5, 0x654, UR4 ;  /* 0x0000065405047896 */ /* 0x000fd20008000004 */
[----:B--2---:R-:W-:Y:S01]  /*16420*/  SYNCS.ARRIVE.TRANS64.RED.A1T0 RZ, [UR4], RZ ;  /* 0x000000ffffff79a7 */ /* 0x004fe20008100404 */
[----:B------:R-:W-:-:S04]  /*16430*/  USEL UR4, UR43, UR42, UP0 ;  /* 0x0000002a2b047287 */ /* 0x000fc80008000000 */
[----:B------:R-:W-:-:S04]  /*16440*/  ULOP3.LUT UR5, UR4, 0x1, URZ, 0x3c, !UPT ;  /* 0x0000000104057892 */ /* 0x000fc8000f8e3cff */
[----:B------:R-:W-:Y:S02]  /*16450*/  USEL UR43, UR5, UR43, UP0 ;  /* 0x0000002b052b7287 */ /* 0x000fe40008000000 */
[----:B------:R-:W-:Y:S02]  /*16460*/  USEL UR42, UR42, UR5, UP0 ;  /* 0x000000052a2a7287 */ /* 0x000fe40008000000 */
[----:B------:R-:W-:-:S09]  /*16470*/  UISETP.NE.AND UP0, UPT, UR47, URZ, UPT ;  /* 0x000000ff2f00728c */ /* 0x000fd2000bf05270 */
[----:B------:R-:W-:Y:S05]  /*16480*/  BRA.U UP0, `(.L_x_272) ;  /* 0x0000000100047547 */ /* 0x000fea000b800000 */
[----:B------:R-:W-:Y:S05]  /*16490*/  BPT.TRAP 0x1 ;  /* 0x000000040000795c */ /* 0x000fea0000300000 */
.L_x_272:
[----:B------:R-:W-:Y:S01]  /*164a0*/  UISETP.NE.AND UP0, UPT, UR40, URZ, UPT ;  /* 0x000000ff2800728c */ /* 0x000fe2000bf05270 */
[----:B------:R-:W-:Y:S01]  /*164b0*/  MOV R0, UR39 ;  /* 0x0000002700007c02 */ /* 0x000fe20008000f00 */
[----:B------:R-:W-:Y:S01]  /*164c0*/  UIADD3 UR4, UPT, UPT, UR6, 0x28078, URZ ;  /* 0x0002807806047890 */ /* 0x000fe2000fffe0ff */
[----:B------:R-:W-:Y:S01]  /*164d0*/  FADD2 R22, R22.F32x2.HI_LO, RZ.F32 ;  /* 0x000000ff1616724b */ /* 0x000fe20000200000 */
[----:B------:R-:W-:Y:S01]  /*164e0*/  FSETP.NEU.AND P0, PT, R17, -INF , PT ;  /* 0xff8000001100780b */ /* 0x000fe20003f0d000 */
[----:B------:R-:W-:Y:S01]  /*164f0*/  FADD2 R124, R124.F32x2.HI_LO, RZ.F32 ;  /* 0x000000ff7c7c724b */ /* 0x000fe20000200000 */
[----:B------:R-:W-:Y:S01]  /*16500*/  SHF.L.U32 R0, R0, 0x1f, RZ ;  /* 0x0000001f00007819 */ /* 0x000fe200000006ff */
[----:B------:R-:W-:Y:S01]  /*16510*/  FADD2 R22, R22.F32x2.HI_LO, R130.F32x2.HI_LO ;  /* 0x000000821616724b */ /* 0x000fe20000000000 */
[----:B------:R-:W-:Y:S01]  /*16520*/  FSEL R3, R17, RZ, P0 ;  /* 0x000000ff11037208 */ /* 0x000fe20000000000 */
[----:B------:R-:W-:Y:S02]  /*16530*/  FADD2 R126, R126.F32x2.HI_LO, RZ.F32 ;  /* 0x000000ff7e7e724b */ /* 0x000fe40000200000 */
[----:B------:R-:W-:Y:S01]  /*16540*/  @!UP0 UIADD3 UR4, UPT, UPT, UR6, 0x28088, URZ ;  /* 0x0002808806048890 */ /* 0x000fe2000fffe0ff */
[----:B------:R-:W-:Y:S01]  /*16550*/  FADD2 R124, R124.F32x2.HI_LO, R132.F32x2.HI_LO ;  /* 0x000000847c7c724b */ /* 0x000fe20000000000 */
[----:B------:R-:W-:Y:S01]  /*16560*/  FSETP.NEU.AND P0, PT, R156, R3, PT ;  /* 0x000000039c00720b */ /* 0x000fe20003f0d000 */
[----:B------:R-:W-:-:S02]  /*16570*/  FADD2 R126, R126.F32x2.HI_LO, R134.F32x2.HI_LO ;  /* 0x000000867e7e724b */ /* 0x000fc40000000000 */
[----:B------:R-:W-:Y:S02]  /*16580*/  FADD2 R22, R22.F32x2.HI_LO, R138.F32x2.HI_LO ;  /* 0x0000008a1616724b */ /* 0x000fe40000000000 */
[----:B------:R-:W-:Y:S02]  /*16590*/  FADD2 R124, R124.F32x2.HI_LO, R140.F32x2.HI_LO ;  /* 0x0000008c7c7c724b */ /* 0x000fe40000000000 */
[----:B------:R-:W2:Y:S01]  /*165a0*/  SYNCS.PHASECHK.TRANS64.TRYWAIT P2, [UR4], R0 ;  /* 0x00000000ff0075a7 */ /* 0x000ea20008041104 */
[----:B------:R-:W-:Y:S02]  /*165b0*/  FADD2 R126, R126.F32x2.HI_LO, R142.F32x2.HI_LO ;  /* 0x0000008e7e7e724b */ /* 0x000fe40000000000 */
[----:B------:R-:W-:Y:S02]  /*165c0*/  FADD2 R22, R22.F32x2.HI_LO, R146.F32x2.HI_LO ;  /* 0x000000921616724b */ /* 0x000fe40000000000 */
[----:B------:R-:W-:Y:S02]  /*165d0*/  FADD2 R124, R124.F32x2.HI_LO, R148.F32x2.HI_LO ;  /* 0x000000947c7c724b */ /* 0x000fe40000000000 */
[----:B------:R-:W-:-:S02]  /*165e0*/  FADD2 R126, R126.F32x2.HI_LO, R92.F32x2.HI_LO ;  /* 0x0000005c7e7e724b */ /* 0x000fc40000000000 */
[----:B------:R-:W-:Y:S02]  /*165f0*/  FADD2 R22, R22.F32x2.HI_LO, R96.F32x2.HI_LO ;  /* 0x000000601616724b */ /* 0x000fe40000000000 */
[----:B------:R-:W-:Y:S02]  /*16600*/  FADD2 R124, R124.F32x2.HI_LO, R98.F32x2.HI_LO ;  /* 0x000000627c7c724b */ /* 0x000fe40000000000 */
[----:B------:R-:W-:Y:S02]  /*16610*/  FADD2 R126, R126.F32x2.HI_LO, R100.F32x2.HI_LO ;  /* 0x000000647e7e724b */ /* 0x000fe40000000000 */
[----:B------:R-:W-:Y:S01]  /*16620*/  FADD2 R22, R22.F32x2.HI_LO, R104.F32x2.HI_LO ;  /* 0x000000681616724b */ /* 0x000fe20000000000 */
[----:B--2---:R-:W-:Y:S06]  /*16630*/  @!P2 BRA `(.L_x_273) ;  /* 0x000000b800a4a947 */ /* 0x004fec0003800000 */
.L_x_448:
[----:B------:R-:W-:Y:S01]  /*16640*/  BSSY.RECONVERGENT B0, `(.L_x_274) ;  /* 0x000000a000007945 */ /* 0x000fe20003800200 */
[----:B--2---:R-:W-:-:S03]  /*16650*/  MOV R5, 0x3f000000 ;  /* 0x3f00000000057802 */ /* 0x004fc60000000f00 */
[----:B------:R-:W-:Y:S05]  /*16660*/  @!P0 BRA `(.L_x_275) ;  /* 0x00000000001c8947 */ /* 0x000fea0003800000 */
[----:B------:R-:W-:-:S04]  /*16670*/  FADD R0, -R3, R156 ;  /* 0x0000009c03007221 */ /* 0x000fc80000000100 */
[----:B------:R-:W-:-:S05]  /*16680*/  FMUL R0, R0, UR37 ;  /* 0x0000002500007c20 */ /* 0x000fca0008400000 */
[----:B------:R-:W-:-:S13]  /*16690*/  FSETP.GEU.AND P0, PT, R0, -126, PT ;  /* 0xc2fc00000000780b */ /* 0x000fda0003f0e000 */
[----:B------:R-:W-:-:S04]  /*166a0*/  @!P0 FMUL R0, R0, 0.5 ;  /* 0x3f00000000008820 */ /* 0x000fc80000400000 */
[----:B------:R-:W2:Y:S02]  /*166b0*/  MUFU.EX2 R5, R0 ;  /* 0x0000000000057308 */ /* 0x000ea40000000800 */
[----:B--2---:R-:W-:-:S04]  /*166c0*/  @!P0 FMUL R5, R5, R5 ;  /* 0x0000000505058220 */ /* 0x004fc80000400000 */
[----:B------:R-:W-:Y:S02]  /*166d0*/  FMUL R5, R5, 0.5 ;  /* 0x3f00000005057820 */ /* 0x000fe40000400000 */
.L_x_275:
[----:B------:R-:W-:Y:S05]  /*166e0*/  BSYNC.RECONVERGENT B0 ;  /* 0x0000000000007941 */ /* 0x000fea0003800200 */
.L_x_274:
[----:B-1----:R-:W2:Y:S04]  /*166f0*/  LDL.LU.64 R34, [R1+0x18] ;  /* 0x0000180001227983 */ /* 0x002ea80000300a00 */
[----:B------:R-:W3:Y:S04]  /*16700*/  LDL.LU.64 R32, [R1+0x20] ;  /* 0x0000200001207983 */ /* 0x000ee80000300a00 */
[----:B------:R-:W4:Y:S04]  /*16710*/  LDL.LU.64 R30, [R1+0x30] ;  /* 0x00003000011e7983 */ /* 0x000f280000300a00 */
[----:B------:R-:W5:Y:S04]  /*16720*/  LDL.LU.64 R28, [R1+0x38] ;  /* 0x00003800011c7983 */ /* 0x000f680000300a00 */
[----:B------:R-:W5:Y:S04]  /*16730*/  LDL.LU.64 R26, [R1+0x40] ;  /* 0x00004000011a7983 */ /* 0x000f680000300a00 */
[----:B------:R-:W5:Y:S04]  /*16740*/  LDL.LU.64 R14, [R1+0x28] ;  /* 0x00002800010e7983 */ /* 0x000f680000300a00 */
[----:B------:R-:W5:Y:S04]  /*16750*/  LDL.LU.64 R24, [R1+0x50] ;  /* 0x0000500001187983 */ /* 0x000f680000300a00 */
[----:B------:R-:W5:Y:S04]  /*16760*/  LDL.LU.64 R20, [R1+0x58] ;  /* 0x0000580001147983 */ /* 0x000f680000300a00 */
[----:B------:R-:W5:Y:S04]  /*16770*/  LDL.LU.64 R12, [R1+0x60] ;  /* 0x00006000010c7983 */ /* 0x000f680000300a00 */
[----:B------:R-:W5:Y:S04]  /*16780*/  LDL.LU.64 R8, [R1+0x48] ;  /* 0x0000480001087983 */ /* 0x000f680000300a00 */
[----:B------:R-:W5:Y:S04]  /*16790*/  LDL.LU.64 R10, [R1+0x68] ;  /* 0x00006800010a7983 */ /* 0x000f680000300a00 */
[----:B------:R-:W5:Y:S01]  /*167a0*/  LDL.LU.64 R6, [R1+0x70] ;  /* 0x0000700001067983 */ /* 0x000f620000300a00 */
[----:B------:R-:W-:-:S04]  /*167b0*/  FMUL R16, R5, R16 ;  /* 0x0000001005107220 */ /* 0x000fc80000400000 */
[----:B------:R-:W-:-:S04]  /*167c0*/  FADD2 R18, R16.F32, R18.F32x2.HI_LO ;  /* 0x000000121012724b */ /* 0x000fc80000040000 */
[----:B------:R-:W-:-:S04]  /*167d0*/  FADD2 R18, R18.F32x2.HI_LO, R128.F32x2.HI_LO ;  /* 0x000000801212724b */ /* 0x000fc80000000000 */
[----:B------:R-:W-:-:S04]  /*167e0*/  FADD2 R18, R18.F32x2.HI_LO, R136.F32x2.HI_LO ;  /* 0x000000881212724b */ /* 0x000fc80000000000 */
[----:B------:R-:W-:-:S04]  /*167f0*/  FADD2 R18, R18.F32x2.HI_LO, R144.F32x2.HI_LO ;  /* 0x000000901212724b */ /* 0x000fc80000000000 */
[----:B------:R-:W-:Y:S02]  /*16800*/  FADD2 R18, R18.F32x2.HI_LO, R94.F32x2.HI_LO ;  /* 0x0000005e1212724b */ /* 0x000fe40000000000 */
[----:B------:R-:W-:Y:S02]  /*16810*/  FADD2 R124, R124.F32x2.HI_LO, R106.F32x2.HI_LO ;  /* 0x0000006a7c7c724b */ /* 0x000fe40000000000 */
[----:B------:R-:W-:Y:S02]  /*16820*/  FADD2 R126, R126.F32x2.HI_LO, R108.F32x2.HI_LO ;  /* 0x0000006c7e7e724b */ /* 0x000fe40000000000 */
[----:B------:R-:W-:Y:S02]  /*16830*/  FADD2 R18, R18.F32x2.HI_LO, R102.F32x2.HI_LO ;  /* 0x000000661212724b */ /* 0x000fe40000000000 */
[----:B------:R-:W-:Y:S02]  /*16840*/  FADD2 R22, R22.F32x2.HI_LO, R112.F32x2.HI_LO ;  /* 0x000000701616724b */ /* 0x000fe40000000000 */
[----:B------:R-:W-:-:S02]  /*16850*/  FADD2 R124, R124.F32x2.HI_LO, R114.F32x2.HI_LO ;  /* 0x000000727c7c724b */ /* 0x000fc40000000000 */
        /* <DEDUP_REMOVED lines=23> */
[----:B------:R-:W-:Y:S01]  /*169d0*/  FADD2 R18, R18.F32x2.HI_LO, R186.F32x2.HI_LO ;  /* 0x000000ba1212724b */ /* 0x000fe20000000000 */
[----:B------:R-:W-:Y:S01]  /*169e0*/  ULOP3.LUT UP0, URZ, UR41, 0x7f, UR51, 0xf8, !UPT ;  /* 0x0000007f29ff7892 */ /* 0x000fe2000f80f833 */
[----:B--2---:R-:W-:-:S02]  /*169f0*/  FADD2 R124, R124.F32x2.HI_LO, R34.F32x2.HI_LO ;  /* 0x000000227c7c724b */ /* 0x004fc40000000000 */
[----:B---3--:R-:W-:Y:S02]  /*16a00*/  FADD2 R126, R126.F32x2.HI_LO, R32.F32x2.HI_LO ;  /* 0x000000207e7e724b */ /* 0x008fe40000000000 */
[----:B----4-:R-:W-:Y:S02]  /*16a10*/  FADD2 R22, R22.F32x2.HI_LO, R30.F32x2.HI_LO ;  /* 0x0000001e1616724b */ /* 0x010fe40000000000 */
[----:B-----5:R-:W-:Y:S02]  /*16a20*/  FADD2 R124, R124.F32x2.HI_LO, R28.F32x2.HI_LO ;  /* 0x0000001c7c7c724b */ /* 0x020fe40000000000 */
        /* <DEDUP_REMOVED lines=11> */
[----:B------:R-:W-:-:S04]  /*16ae0*/  FADD2 R18, R18.F32x2.HI_LO, R22.F32x2.HI_LO ;  /* 0x000000161212724b */ /* 0x000fc80000000000 */
[----:B------:R-:W-:-:S04]  /*16af0*/  FADD2 R18, R18.F32x2.HI_LO, R124.F32x2.HI_LO ;  /* 0x0000007c1212724b */ /* 0x000fc80000000000 */
[----:B------:R-:W-:Y:S01]  /*16b00*/  FADD R16, R18, R19 ;  /* 0x0000001312107221 */ /* 0x000fe20000000000 */
[----:B------:R-:W-:Y:S06]  /*16b10*/  BRA.U UP0, `(.L_x_276) ;  /* 0x0000000100907547 */ /* 0x000fec000b800000 */
[----:B------:R-:W-:Y:S05]  /*16b20*/  @P1 BRA `(.L_x_277) ;  /* 0x0000000000041947 */ /* 0x000fea0003800000 */
[----:B------:R-:W-:Y:S05]  /*16b30*/  BPT.TRAP 0x1 ;  /* 0x000000040000795c */ /* 0x000fea0000300000 */
.L_x_277:
[----:B------:R-:W-:Y:S01]  /*16b40*/  UISETP.NE.AND UP0, UPT, UR40, URZ, UPT ;  /* 0x000000ff2800728c */ /* 0x000fe2000bf05270 */
[----:B------:R-:W-:Y:S01]  /*16b50*/  IMAD.U32 R0, RZ, RZ, UR5 ;  /* 0x00000005ff007e24 */ /* 0x000fe2000f8e00ff */
[----:B------:R-:W-:Y:S01]  /*16b60*/  UIADD3 UR4, UPT, UPT, UR6, 0x28060, URZ ;  /* 0x0002806006047890 */ /* 0x000fe2000fffe0ff */
[----:B------:R-:W-:Y:S01]  /*16b70*/  IMAD.U32 R18, R157, 0x10000, RZ ;  /* 0x000100009d127824 */ /* 0x000fe200078e00ff */
[----:B------:R-:W-:Y:S01]  /*16b80*/  USEL UR5, URZ, 0x80, UP0 ;  /* 0x00000080ff057887 */ /* 0x000fe20008000000 */
[----:B------:R-:W-:Y:S02]  /*16b90*/  LOP3.LUT R60, R60, 0x3, RZ, 0xc0, !PT ;  /* 0x000000033c3c7812 */ /* 0x000fe400078ec0ff */
[----:B------:R-:W-:Y:S02]  /*16ba0*/  SHF.L.U32 R0, R0, 0x1f, RZ ;  /* 0x0000001f00007819 */ /* 0x000fe400000006ff */
[----:B------:R-:W-:Y:S02]  /*16bb0*/  LOP3.LUT R18, R18, 0x600000, RZ, 0xc0, !PT ;  /* 0x0060000012127812 */ /* 0x000fe400078ec0ff */
[----:B------:R-:W-:-:S02]  /*16bc0*/  @UP0 UIADD3 UR4, UPT, UPT, UR6, 0x28050, URZ ;  /* 0x0002805006040890 */ /* 0x000fc4000fffe0ff */
[----:B------:R-:W-:Y:S02]  /*16bd0*/  SHF.R.U32.HI R3, RZ, 0x15, R18 ;  /* 0x00000015ff037819 */ /* 0x000fe40000011612 */
[----:B------:R-:W-:Y:S02]  /*16be0*/  LOP3.LUT R18, R18, UR5, RZ, 0xfc, !PT ;  /* 0x0000000512127c12 */ /* 0x000fe4000f8efcff */
[----:B------:R-:W-:-:S03]  /*16bf0*/  ISETP.NE.AND P0, PT, R60, R3, PT ;  /* 0x000000033c00720c */ /* 0x000fc60003f05270 */
[----:B------:R-:W1:Y:S02]  /*16c00*/  SYNCS.PHASECHK.TRANS64.TRYWAIT P1, [UR4], R0 ;  /* 0x00000000ff0075a7 */ /* 0x000e640008021104 */
[----:B-1----:R-:W-:Y:S08]  /*16c10*/  @!P1 BRA `(.L_x_278) ;  /* 0x000000b400449947 */ /* 0x002ff00003800000 */
.L_x_450:
        /* <DEDUP_REMOVED lines=17> */
.L_x_279:
[----:B------:R-:W-:Y:S05]  /*16d30*/  WARPSYNC.ALL ;  /* 0x0000000000007948 */ /* 0x000fea0003800000 */
[----:B------:R-:W-:-:S13]  /*16d40*/  R2UR UR4, R18 ;  /* 0x00000000120472ca */ /* 0x000fda00000e0000 */
[----:B------:R2:W-:Y:S02]  /*16d50*/  STTM.x2 tmem[UR4], R16 ;  /* 0x00000010000079ed */ /* 0x0005e400080c0004 */
.L_x_276:
[----:B------:R-:W-:Y:S01]  /*16d60*/  UIADD3 UR4, UPT, UPT, UR41, 0x1, URZ ;  /* 0x0000000129047890 */ /* 0x000fe2000fffe0ff */
[----:B------:R-:W-:Y:S01]  /*16d70*/  MOV R156, R17 ;  /* 0x00000011009c7202 */ /* 0x000fe20000000f00 */
[----:B------:R-:W-:Y:S02]  /*16d80*/  UIADD3 UR5, UPT, UPT, UR41, -0x1, URZ ;  /* 0xffffffff29057890 */ /* 0x000fe4000fffe0ff */
[----:B------:R-:W-:-:S05]  /*16d90*/  UISETP.GT.U32.AND UP0, UPT, UR4, 0x1, UPT ;  /* 0x000000010400788c */ /* 0x000fca000bf04070 */
[----:B------:R-:W-:-:S04]  /*16da0*/  UMOV UR41, UR5 ;  /* 0x0000000500297c82 */ /* 0x000fc80008000000 */
[----:B------:R-:W-:Y:S05]  /*16db0*/  BRA.U UP0, `(.L_x_280) ;  /* 0xffffffb900907547 */ /* 0x000fea000b83ffff */
.L_x_259:
[----:B------:R-:W3:Y:S02]  /*16dc0*/  LDCU UR4, c[0x0][0x384] ;  /* 0x00007080ff0477ac */ /* 0x000ee40008000800 */
[----:B---3--:R-:W-:-:S09]  /*16dd0*/  ULOP3.LUT UP0, URZ, UR4, 0x7f, URZ, 0xc0, !UPT ;  /* 0x0000007f04ff7892 */ /* 0x008fd2000f80c0ff */
[----:B------:R-:W-:Y:S05]  /*16de0*/  BRA.U !UP0, `(.L_x_281) ;  /* 0x0000005d08787547 */ /* 0x000fea000b800000 */
[----:B-1----:R-:W1:Y:S01]  /*16df0*/  S2R R0, SR_TID.X ;  /* 0x0000000000007919 */ /* 0x002e620000002100 */
[----:B------:R-:W-:Y:S01]  /*16e00*/  UISETP.NE.AND UP0, UPT, UR40, URZ, UPT ;  /* 0x000000ff2800728c */ /* 0x000fe2000bf05270 */
[----:B------:R-:W-:-:S03]  /*16e10*/  UMOV UR4, 0x20 ;  /* 0x0000002000047882 */ /* 0x000fc60000000000 */
[----:B------:R-:W-:Y:S02]  /*16e20*/  USEL UR4, UR4, 0xa0, UP0 ;  /* 0x000000a004047887 */ /* 0x000fe40008000000 */
[----:B------:R-:W-:Y:S02]  /*16e30*/  USEL UR5, URZ, 0x80, UP0 ;  /* 0x00000080ff057887 */ /* 0x000fe40008000000 */
[----:B------:R-:W-:Y:S01]  /*16e40*/  USEL UR42, UR43, UR42, UP0 ;  /* 0x0000002a2b2a7287 */ /* 0x000fe20008000000 */
[----:B-1----:R-:W-:-:S05]  /*16e50*/  IMAD.U32 R18, R0, 0x10000, RZ ;  /* 0x0001000000127824 */ /* 0x002fca00078e00ff */
[----:B------:R-:W-:-:S05]  /*16e60*/  LOP3.LUT R18, R18, 0x600000, RZ, 0xc0, !PT ;  /* 0x0060000012127812 */ /* 0x000fca00078ec0ff */
[C---:B------:R-:W-:Y:S01]  /*16e70*/  VIADD R3, R18.reuse, UR4 ;  /* 0x0000000412037c36 */ /* 0x040fe20008000000 */
[----:B------:R-:W-:Y:S01]  /*16e80*/  USEL UR4, UR48, UR50, UP0 ;  /* 0x0000003230047287 */ /* 0x000fe20008000000 */
[----:B------:R-:W-:-:S03]  /*16e90*/  LOP3.LUT R18, R18, UR5, RZ, 0xfc, !PT ;  /* 0x0000000512127c12 */ /* 0x000fc6000f8efcff */
[----:B------:R-:W-:Y:S01]  /*16ea0*/  UISETP.GT.U32.AND UP0, UPT, UR4, 0x1, UPT ;  /* 0x000000010400788c */ /* 0x000fe2000bf04070 */
[----:B------:R-:W1:Y:S02]  /*16eb0*/  SHFL.IDX PT, R3, R3, RZ, 0x1f ;  /* 0x00001fff03037589 */ /* 0x000e6400000e0000 */
[----:B-1----:R-:W-:-:S06]  /*16ec0*/  R2UR UR37, R3 ;  /* 0x00000000032572ca */ /* 0x002fcc00000e0000 */
[----:B------:R-:W-:Y:S09]  /*16ed0*/  BRA.U UP0, `(.L_x_282) ;  /* 0x0000000100047547 */ /* 0x000ff2000b800000 */
[----:B------:R-:W-:Y:S05]  /*16ee0*/  BPT.TRAP 0x1 ;  /* 0x000000040000795c */ /* 0x000fea0000300000 */
.L_x_282:
[----:B------:R-:W1:Y:S01]  /*16ef0*/  S2UR UR38, SR_CgaCtaId ;  /* 0x00000000002679c3 */ /* 0x000e620000008800 */
[----:B------:R-:W-:Y:S01]  /*16f00*/  UISETP.NE.AND UP0, UPT, UR40, URZ, UPT ;  /* 0x000000ff2800728c */ /* 0x000fe2000bf05270 */
[----:B------:R-:W-:Y:S01]  /*16f10*/  IMAD.U32 R3, RZ, RZ, UR42 ;  /* 0x0000002aff037e24 */ /* 0x000fe2000f8e00ff */
[----:B------:R-:W-:Y:S01]  /*16f20*/  UMOV UR36, 0x400 ;  /* 0x0000040000247882 */ /* 0x000fe20000000000 */
[----:B------:R-:W-:Y:S02]  /*16f30*/  SHF.R.U32.HI R0, RZ, 0x5, R0 ;  /* 0x00000005ff007819 */ /* 0x000fe40000011600 */
[----:B------:R-:W-:Y:S02]  /*16f40*/  SHF.R.U32.HI R22, RZ, 0x15, R18 ;  /* 0x00000015ff167819 */ /* 0x000fe40000011612 */
[----:B------:R-:W-:Y:S02]  /*16f50*/  SHF.L.U32 R3, R3, 0x1f, RZ ;  /* 0x0000001f03037819 */ /* 0x000fe400000006ff */
[----:B------:R-:W-:-:S04]  /*16f60*/  LOP3.LUT R19, R0, 0x3, RZ, 0xc0, !PT ;  /* 0x0000000300137812 */ /* 0x000fc800078ec0ff */
[----:B------:R-:W-:Y:S01]  /*16f70*/  ISETP.NE.AND P0, PT, R19, R22, PT ;  /* 0x000000161300720c */ /* 0x000fe20003f05270 */
[----:B-1----:R-:W-:-:S04]  /*16f80*/  ULEA UR36, UR38, UR36, 0x18 ;  /* 0x0000002426247291 */ /* 0x002fc8000f8ec0ff */
[----:B------:R-:W-:Y:S02]  /*16f90*/  UIADD3 UR4, UPT, UPT, UR36, 0x28050, URZ ;  /* 0x0002805024047890 */ /* 0x000fe4000fffe0ff */
[----:B------:R-:W-:-:S09]  /*16fa0*/  @!UP0 UIADD3 UR4, UPT, UPT, UR36, 0x28060, URZ ;  /* 0x0002806024048890 */ /* 0x000fd2000fffe0ff */
[----:B------:R-:W1:Y:S02]  /*16fb0*/  SYNCS.PHASECHK.TRANS64.TRYWAIT P1, [UR4], R3 ;  /* 0x00000003ff0075a7 */ /* 0x000e640008021104 */
[----:B-1----:R-:W-:Y:S05]  /*16fc0*/  @!P1 BRA `(.L_x_283) ;  /* 0x000000b000709947 */ /* 0x002fea0003800000 */
.L_x_452:
        /* <DEDUP_REMOVED lines=17> */
.L_x_284:
        /* <DEDUP_REMOVED lines=11> */
[----:B------:R-:W3:Y:S01]  /*17190*/  LDCU.64 UR6, c[0x4][0xb8] ;  /* 0x01001700ff0677ac */ /* 0x000ee20008000a00 */
[----:B------:R-:W4:Y:S01]  /*171a0*/  LDC.64 R14, c[0x4][R14] ;  /* 0x010000000e0e7b82 */ /* 0x000f220000000a00 */
        /* <DEDUP_REMOVED lines=10> */
.L_x_285:
        /* <DEDUP_REMOVED lines=23> */
.L_x_286:
        /* <DEDUP_REMOVED lines=23> */
.L_x_287:
[----:B------:R-:W-:Y:S05]  /*17530*/  WARPSYNC.ALL ;  /* 0x0000000000007948 */ /* 0x000fea0003800000 */
[----:B------:R-:W1:Y:S01]  /*17540*/  LDCU UR4, c[0x0][0x384] ;  /* 0x00007080ff0477ac */ /* 0x000e620008000800 */
[----:B------:R-:W-:Y:S01]  /*17550*/  VIADD R0, R2, 0x1 ;  /* 0x0000000102007836 */ /* 0x000fe20000000000 */
[----:B------:R-:W-:Y:S01]  /*17560*/  R2UR UR5, R18 ;  /* 0x00000000120572ca */ /* 0x000fe200000e0000 */
[C---:B------:R-:W-:Y:S02]  /*17570*/  VIADD R3, R2.reuse, 0x2 ;  /* 0x0000000202037836 */ /* 0x040fe40000000000 */
[----:B------:R-:W-:-:S10]  /*17580*/  VIADD R4, R2, 0x4 ;  /* 0x0000000402047836 */ /* 0x000fd40000000000 */
[----:B------:R-:W3:Y:S01]  /*17590*/  LDTM.x32 R120, tmem[UR5+0x60] ;  /* 0x00006005007879ee */ /* 0x000ee200082c0000 */
[----:B-1----:R-:W-:Y:S01]  /*175a0*/  ISETP.GE.AND P4, PT, R0, UR4, PT ;  /* 0x0000000400007c0c */ /* 0x002fe2000bf86270 */
[C---:B------:R-:W-:Y:S01]  /*175b0*/  VIADD R0, R2.reuse, 0x5 ;  /* 0x0000000502007836 */ /* 0x040fe20000000000 */
[----:B------:R-:W-:Y:S01]  /*175c0*/  ISETP.GE.AND P3, PT, R3, UR4, PT ;  /* 0x0000000403007c0c */ /* 0x000fe2000bf66270 */
[C---:B------:R-:W-:Y:S01]  /*175d0*/  VIADD R3, R2.reuse, 0x6 ;  /* 0x0000000602037836 */ /* 0x040fe20000000000 */
[----:B------:R-:W-:Y:S02]  /*175e0*/  ISETP.GE.AND P5, PT, R2, UR4, PT ;  /* 0x0000000402007c0c */ /* 0x000fe4000bfa6270 */
[----:B------:R-:W-:Y:S01]  /*175f0*/  ISETP.GE.AND P1, PT, R0, UR4, PT ;  /* 0x0000000400007c0c */ /* 0x000fe2000bf26270 */
[C---:B------:R-:W-:Y:S01]  /*17600*/  VIADD R0, R2.reuse, 0x8 ;  /* 0x0000000802007836 */ /* 0x040fe20000000000 */
[----:B------:R-:W-:Y:S01]  /*17610*/  ISETP.GE.AND P0, PT, R3, UR4, PT ;  /* 0x0000000403007c0c */ /* 0x000fe2000bf06270 */
[----:B------:R-:W-:Y:S01]  /*17620*/  VIADD R3, R2, 0x9 ;  /* 0x0000000902037836 */ /* 0x000fe20000000000 */
[----:B------:R-:W-:-:S02]  /*17630*/  FSEL R88, R88, -INF , !P5 ;  /* 0xff80000058587808 */ /* 0x000fc40006800000 */
[----:B------:R-:W-:Y:S01]  /*17640*/  ISETP.GE.AND P6, PT, R0, UR4, PT ;  /* 0x0000000400007c0c */ /* 0x000fe2000bfc6270 */
[C---:B------:R-:W-:Y:S01]  /*17650*/  VIADD R0, R2.reuse, 0xa ;  /* 0x0000000a02007836 */ /* 0x040fe20000000000 */
[----:B------:R-:W-:Y:S02]  /*17660*/  FSEL R89, R89, -INF , !P4 ;  /* 0xff80000059597808 */ /* 0x000fe40006000000 */
[----:B------:R-:W-:Y:S01]  /*17670*/  ISETP.GE.AND P5, PT, R3, UR4, PT ;  /* 0x0000000403007c0c */ /* 0x000fe2000bfa6270 */
[----:B------:R-:W-:Y:S01]  /*17680*/  VIADD R3, R2, 0xc ;  /* 0x0000000c02037836 */ /* 0x000fe20000000000 */
[----:B------:R-:W-:Y:S01]  /*17690*/  ISETP.GE.AND P4, PT, R0, UR4, PT ;  /* 0x0000000400007c0c */ /* 0x000fe2000bf86270 */
[----:B------:R-:W-:Y:S01]  /*176a0*/  VIADD R0, R2, 0xd ;  /* 0x0000000d02007836 */ /* 0x000fe20000000000 */
[----:B------:R-:W-:Y:S02]  /*176b0*/  ISETP.GE.AND P2, PT, R4, UR4, PT ;  /* 0x0000000404007c0c */ /* 0x000fe4000bf46270 */
[----:B------:R-:W-:-:S02]  /*176c0*/  FSEL R90, R90, -INF , !P3 ;  /* 0xff8000005a5a7808 */ /* 0x000fc40005800000 */
[----:B------:R-:W-:Y:S02]  /*176d0*/  FSEL R92, R92, -INF , !P2 ;  /* 0xff8000005c5c7808 */ /* 0x000fe40005000000 */
[----:B------:R-:W-:Y:S01]  /*176e0*/  ISETP.GE.AND P3, PT, R3, UR4, PT ;  /* 0x0000000403007c0c */ /* 0x000fe2000bf66270 */
[----:B------:R-:W-:Y:S01]  /*176f0*/  VIADD R3, R2, 0xe ;  /* 0x0000000e02037836 */ /* 0x000fe20000000000 */
[----:B------:R-:W-:Y:S01]  /*17700*/  ISETP.GE.AND P2, PT, R0, UR4, PT ;  /* 0x0000000400007c0c */ /* 0x000fe2000bf46270 */
[----:B------:R-:W-:Y:S01]  /*17710*/  VIADD R0, R2, 0x10 ;  /* 0x0000001002007836 */ /* 0x000fe20000000000 */
[----:B------:R-:W-:Y:S02]  /*17720*/  FSEL R93, R93, -INF , !P1 ;  /* 0xff8000005d5d7808 */ /* 0x000fe40004800000 */
[----:B------:R-:W-:Y:S02]  /*17730*/  FSEL R94, R94, -INF , !P0 ;  /* 0xff8000005e5e7808 */ /* 0x000fe40004000000 */
[----:B------:R-:W-:Y:S01]  /*17740*/  ISETP.GE.AND P1, PT, R3, UR4, PT ;  /* 0x0000000403007c0c */ /* 0x000fe2000bf26270 */
[----:B------:R-:W-:Y:S01]  /*17750*/  VIADD R3, R2, 0x11 ;  /* 0x0000001102037836 */ /* 0x000fe20000000000 */
[----:B------:R-:W-:Y:S01]  /*17760*/  ISETP.GE.AND P0, PT, R0, UR4, PT ;  /* 0x0000000400007c0c */ /* 0x000fe2000bf06270 */
[----:B------:R-:W-:Y:S01]  /*17770*/  VIADD R0, R2, 0x12 ;  /* 0x0000001202007836 */ /* 0x000fe20000000000 */
        /* <DEDUP_REMOVED lines=198> */
[----:B---3--:R-:W-:Y:S02]  /*183e0*/  FSEL R120, R120, -INF , !P3 ;  /* 0xff80000078787808 */ /* 0x008fe40005800000 */
        /* <DEDUP_REMOVED lines=70> */
[C---:B------:R-:W-:Y:S01]  /*18850*/  VIADD R0, R2.reuse, 0x1f ;  /* 0x0000001f02007836 */ /* 0x040fe20000000000 */
        /* <DEDUP_REMOVED lines=65> */
[C---:B------:R-:W-:Y:S01]  /*18c70*/  VIADD R0, R2.reuse, 0x77 ;  /* 0x0000007702007836 */ /* 0x040fe20000000000 */
[----:B------:R-:W-:Y:S01]  /*18c80*/  FSEL R47, R47, -INF , !P6 ;  /* 0xff8000002f2f7808 */ /* 0x000fe20007000000 */
[----:B------:R-:W-:Y:S01]  /*18c90*/  VIADD R2, R2, 0x7b ;  /* 0x0000007b02027836 */ /* 0x000fe20000000000 */
[----:B------:R-:W-:-:S02]  /*18ca0*/  ISETP.GE.AND P6, PT, R3, UR4, PT ;  /* 0x0000000403007c0c */ /* 0x000fc4000bfc6270 */
[----:B------:R-:W-:Y:S02]  /*18cb0*/  FSEL R55, R55, -INF , !P4 ;  /* 0xff80000037377808 */ /* 0x000fe40006000000 */
[----:B------:R-:W-:Y:S02]  /*18cc0*/  ISETP.GE.AND P4, PT, R2, UR4, PT ;  /* 0x0000000402007c0c */ /* 0x000fe4000bf86270 */
[C---:B------:R-:W-:Y:S02]  /*18cd0*/  FMNMX3 R3, R17.reuse, R88, R92, !PT ;  /* 0x0000005811037276 */ /* 0x040fe4000780005c */
[C---:B------:R-:W-:Y:S02]  /*18ce0*/  FMNMX3 R2, R17.reuse, R89, R93, !PT ;  /* 0x0000005911027276 */ /* 0x040fe4000780005d */
[----:B------:R-:W-:Y:S02]  /*18cf0*/  FMNMX3 R5, R17, R90, R94, !PT ;  /* 0x0000005a11057276 */ /* 0x000fe4000780005e */
[----:B------:R-:W-:-:S02]  /*18d00*/  FSEL R51, R51, -INF , !P5 ;  /* 0xff80000033337808 */ /* 0x000fc40006800000 */
[----:B------:R-:W-:Y:S02]  /*18d10*/  FMNMX3 R3, R3, R96, R100, !PT ;  /* 0x0000006003037276 */ /* 0x000fe40007800064 */
[----:B------:R-:W-:Y:S02]  /*18d20*/  ISETP.GE.AND P5, PT, R0, UR4, PT ;  /* 0x0000000400007c0c */ /* 0x000fe4000bfa6270 */
        /* <DEDUP_REMOVED lines=45> */
[----:B------:R-:W-:-:S02]  /*19000*/  FSEL R123, R123, -INF , !P3 ;  /* 0xff8000007b7b7808 */ /* 0x000fc40005800000 */
[----:B------:R-:W-:Y:S02]  /*19010*/  FSEL R127, R127, -INF , !P2 ;  /* 0xff8000007f7f7808 */ /* 0x000fe40005000000 */
        /* <DEDUP_REMOVED lines=17> */
[----:B------:R-:W-:Y:S02]  /*19130*/  FMNMX3 R0, R0, R153, R155, !PT ;  /* 0x0000009900007276 */ /* 0x000fe4000780009b */
[----:B------:R-:W-:Y:S02]  /*19140*/  FMNMX3 R2, R5, R156, R150, !PT ;  /* 0x0000009c05027276 */ /* 0x000fe40007800096 */
[----:B------:R-:W-:Y:S02]  /*19150*/  FMNMX3 R0, R0, R157, R151, !PT ;  /* 0x0000009d00007276 */ /* 0x000fe40007800097 */
[----:B------:R-:W-:Y:S02]  /*19160*/  FMNMX3 R3, R4, R3, R2, !PT ;  /* 0x0000000304037276 */ /* 0x000fe40007800002 */
[----:B------:R-:W-:Y:S02]  /*19170*/  ISETP.NE.AND P0, PT, R19, R22, PT ;  /* 0x000000161300720c */ /* 0x000fe40003f05270 */
[----:B------:R-:W-:-:S04]  /*19180*/  FMNMX R23, R0, R3, !PT ;  /* 0x0000000300177209 */ /* 0x000fc80007800000 */
[C---:B------:R-:W-:Y:S01]  /*19190*/  FSETP.NEU.AND P1, PT, R23.reuse, -INF , PT ;  /* 0xff8000001700780b */ /* 0x040fe20003f2d000 */
[----:B------:R1:W-:Y:S03]  /*191a0*/  STL [R1+0x74], R23 ;  /* 0x0000741701007387 */ /* 0x0003e60000100800 */
[----:B------:R-:W-:-:S03]  /*191b0*/  FSEL R19, R23, RZ, P1 ;  /* 0x000000ff17137208 */ /* 0x000fc60000800000 */
        /* <DEDUP_REMOVED lines=17> */
.L_x_288:
[----:B------:R-:W-:Y:S05]  /*192d0*/  WARPSYNC.ALL ;  /* 0x0000000000007948 */ /* 0x000fea0003800000 */
[----:B------:R-:W-:Y:S01]  /*192e0*/  R2UR UR4, R18 ;  /* 0x00000000120472ca */ /* 0x000fe200000e0000 */
[----:B------:R-:W-:Y:S01]  /*192f0*/  IMAD.MOV.U32 R18, RZ, RZ, R17 ;  /* 0x000000ffff127224 */ /* 0x000fe200078e0011 */
[----:B------:R-:W-:-:S11]  /*19300*/  ISETP.NE.AND P0, PT, RZ, UR47, PT ;  /* 0x0000002fff007c0c */ /* 0x000fd6000bf05270 */
[----:B------:R3:W-:Y:S02]  /*19310*/  STTM.x2 tmem[UR4], R18 ;  /* 0x00000012000079ed */ /* 0x0007e400080c0004 */
[----:B------:R-:W-:Y:S05]  /*19320*/  @P0 BRA `(.L_x_289) ;  /* 0x0000000000040947 */ /* 0x000fea0003800000 */
[----:B------:R-:W-:Y:S05]  /*19330*/  BPT.TRAP 0x1 ;  /* 0x000000040000795c */ /* 0x000fea0000300000 */
.L_x_289:
[----:B------:R-:W-:Y:S01]  /*19340*/  UISETP.NE.AND UP0, UPT, UR40, URZ, UPT ;  /* 0x000000ff2800728c */ /* 0x000fe2000bf05270 */
[----:B------:R-:W-:Y:S01]  /*19350*/  MOV R2, UR44 ;  /* 0x0000002c00027c02 */ /* 0x000fe20008000f00 */
[----:B------:R-:W-:Y:S01]  /*19360*/  UIADD3 UR4, UPT, UPT, UR36, 0x28070, URZ ;  /* 0x0002807024047890 */ /* 0x000fe2000fffe0ff */
[C---:B------:R-:W-:Y:S01]  /*19370*/  FSETP.NEU.AND P0, PT, R23.reuse, -INF , PT ;  /* 0xff8000001700780b */ /* 0x040fe20003f0d000 */
[----:B------:R-:W-:Y:S01]  /*19380*/  UIADD3 UR6, UPT, UPT, UR36, 0x280d0, URZ ;  /* 0x000280d024067890 */ /* 0x000fe2000fffe0ff */
[----:B------:R-:W-:Y:S01]  /*19390*/  SHF.L.U32 R2, R2, 0x1f, RZ ;  /* 0x0000001f02027819 */ /* 0x000fe200000006ff */
[----:B------:R-:W-:Y:S01]  /*193a0*/  USHF.L.U32 UR5, UR49, 0x3, URZ ;  /* 0x0000000331057899 */ /* 0x000fe200080006ff */
[----:B------:R-:W-:-:S03]  /*193b0*/  FSEL R0, R23, RZ, P0 ;  /* 0x000000ff17007208 */ /* 0x000fc60000000000 */
[----:B------:R-:W-:Y:S01]  /*193c0*/  MOV R3, UR6 ;  /* 0x0000000600037c02 */ /* 0x000fe20008000f00 */
[----:B------:R-:W-:Y:S02]  /*193d0*/  @!UP0 UIADD3 UR4, UPT, UPT, UR36, 0x28080, URZ ;  /* 0x0002808024048890 */ /* 0x000fe4000fffe0ff */
[----:B------:R-:W-:-:S07]  /*193e0*/  UIADD3 UR7, UPT, UPT, UR5, UR6, URZ ;  /* 0x0000000605077290 */ /* 0x000fce000fffe0ff */
[----:B------:R-:W-:Y:S02]  /*193f0*/  SYNCS.ARRIVE.TRANS64.A1T0 RZ, [UR4], RZ ;  /* 0x000000ffffff79a7 */ /* 0x000fe40008100004 */
[----:B------:R-:W4:Y:S01]  /*19400*/  LDCU UR4, c[0x0][0x704] ;  /* 0x0000e080ff0477ac */ /* 0x000f220008000800 */
[----:B------:R-:W5:Y:S01]  /*19410*/  SYNCS.PHASECHK.TRANS64.TRYWAIT P5, [R3+UR5], R2 ;  /* 0x00000002030075a7 */ /* 0x000f6200080a1105 */
[----:B----4-:R-:W-:-:S04]  /*19420*/  FMUL R0, R0, -UR4 ;  /* 0x8000000400007c20 */ /* 0x010fc80008400000 */
[--C-:B---3--:R-:W-:Y:S02]  /*19430*/  FFMA2 R18, R88.F32x2.HI_LO, UR4.F32, R0.reuse.F32 ;  /* 0x0000000458127c49 */ /* 0x108fe40009200000 */
[--C-:B-1----:R-:W-:Y:S02]  /*19440*/  FFMA2 R22, R90.F32x2.HI_LO, UR4.F32, R0.reuse.F32 ;  /* 0x000000045a167c49 */ /* 0x102fe40009200000 */
[--C-:B------:R-:W-:Y:S01]  /*19450*/  FFMA2 R88, R92.F32x2.HI_LO, UR4.F32, R0.reuse.F32 ;  /* 0x000000045c587c49 */ /* 0x100fe20009200000 */
[----:B------:R-:W-:Y:S01]  /*19460*/  FSETP.GEU.AND P4, PT, R18, -126, PT ;  /* 0xc2fc00001200780b */ /* 0x000fe20003f8e000 */
[----:B------:R-:W-:Y:S01]  /*19470*/  FFMA2 R90, R94.F32x2.HI_LO, UR4.F32, R0.F32 ;  /* 0x000000045e5a7c49 */ /* 0x000fe20009200000 */
[----:B------:R-:W-:Y:S02]  /*19480*/  FSETP.GEU.AND P3, PT, R19, -126, PT ;  /* 0xc2fc00001300780b */ /* 0x000fe40003f6e000 */
[----:B------:R-:W-:Y:S02]  /*19490*/  FSETP.GEU.AND P2, PT, R22, -126, PT ;  /* 0xc2fc00001600780b */ /* 0x000fe40003f4e000 */
[----:B------:R-:W-:-:S02]  /*194a0*/  FSETP.GEU.AND P1, PT, R23, -126, PT ;  /* 0xc2fc00001700780b */ /* 0x000fc40003f2e000 */
[----:B------:R-:W-:Y:S02]  /*194b0*/  FSETP.GEU.AND P0, PT, R88, -126, PT ;  /* 0xc2fc00005800780b */ /* 0x000fe40003f0e000 */
[----:B------:R-:W-:-:S03]  /*194c0*/  FSETP.GEU.AND P6, PT, R89, -126, PT ;  /* 0xc2fc00005900780b */ /* 0x000fc60003fce000 */
[----:B------:R-:W-:Y:S02]  /*194d0*/  @!P4 FMUL R18, R18, 0.5 ;  /* 0x3f0000001212c820 */ /* 0x000fe40000400000 */
[----:B------:R-:W-:Y:S02]  /*194e0*/  @!P3 FMUL R19, R19, 0.5 ;  /* 0x3f0000001313b820 */ /* 0x000fe40000400000 */
[----:B------:R-:W-:Y:S02]  /*194f0*/  @!P2 FMUL R22, R22, 0.5 ;  /* 0x3f0000001616a820 */ /* 0x000fe40000400000 */
[----:B------:R-:W-:Y:S01]  /*19500*/  @!P1 FMUL R23, R23, 0.5 ;  /* 0x3f00000017179820 */ /* 0x000fe20000400000 */
[----:B------:R-:W1:Y:S08]  /*19510*/  MUFU.EX2 R18, R18 ;  /* 0x0000001200127308 */ /* 0x000e700000000800 */
[----:B------:R-:W3:Y:S08]  /*19520*/  MUFU.EX2 R19, R19 ;  /* 0x0000001300137308 */ /* 0x000ef00000000800 */
[----:B------:R-:W4:Y:S08]  /*19530*/  MUFU.EX2 R22, R22 ;  /* 0x0000001600167308 */ /* 0x000f300000000800 */
[----:B------:R-:W1:Y:S02]  /*19540*/  MUFU.EX2 R23, R23 ;  /* 0x0000001700177308 */ /* 0x000e640000000800 */
[----:B-1-345:R-:W-:Y:S05]  /*19550*/  @!P5 BRA `(.L_x_290) ;  /* 0x0000008c0024d947 */ /* 0x03afea0003800000 */
.L_x_454:
[--C-:B------:R-:W-:Y:S01]  /*19560*/  FFMA2 R92, R96.F32x2.HI_LO, UR4.F32, R0.reuse.F32 ;  /* 0x00000004605c7c49 */ /* 0x100fe20009200000 */
[----:B------:R-:W-:Y:S01]  /*19570*/  FSETP.GEU.AND P5, PT, R90, -126, PT ;  /* 0xc2fc00005a00780b */ /* 0x000fe20003fae000 */
[----:B------:R-:W-:Y:S01]  /*19580*/  @!P2 FMUL R22, R22, R22 ;  /* 0x000000161616a220 */ /* 0x000fe20000400000 */
[----:B------:R-:W-:Y:S01]  /*19590*/  @!P0 FMUL R88, R88, 0.5 ;  /* 0x3f00000058588820 */ /* 0x000fe20000400000 */
[----:B------:R-:W-:Y:S01]  /*195a0*/  @!P3 FMUL R19, R19, R19 ;  /* 0x000000131313b220 */ /* 0x000fe20000400000 */
[----:B------:R-:W-:Y:S01]  /*195b0*/  FSETP.GEU.AND P2, PT, R93, -126, PT ;  /* 0xc2fc00005d00780b */ /* 0x000fe20003f4e000 */
[----:B------:R-:W-:Y:S01]  /*195c0*/  @!P4 FMUL R18, R18, R18 ;  /* 0x000000121212c220 */ /* 0x000fe20000400000 */
[----:B------:R-:W-:Y:S01]  /*195d0*/  FSETP.GEU.AND P3, PT, R92, -126, PT ;  /* 0xc2fc00005c00780b */ /* 0x000fe20003f6e000 */
[--C-:B------:R-:W-:Y:S01]  /*195e0*/  FFMA2 R94, R98.F32x2.HI_LO, UR4.F32, R0.reuse.F32 ;  /* 0x00000004625e7c49 */ /* 0x100fe20009200000 */
[----:B------:R-:W3:Y:S01]  /*195f0*/  MUFU.EX2 R88, R88 ;  /* 0x0000005800587308 */ /* 0x000ee20000000800 */
[----:B------:R-:W-:Y:S01]  /*19600*/  FSETP.GEU.AND P4, PT, R91, -126, PT ;  /* 0xc2fc00005b00780b */ /* 0x000fe20003f8e000 */
[----:B------:R-:W-:Y:S01]  /*19610*/  @!P1 FMUL R23, R23, R23 ;  /* 0x0000001717179220 */ /* 0x000fe20000400000 */
[--C-:B------:R-:W-:Y:S01]  /*19620*/  FFMA2 R96, R100.F32x2.HI_LO, UR4.F32, R0.reuse.F32 ;  /* 0x0000000464607c49 */ /* 0x100fe20009200000 */
[----:B------:R-:W-:Y:S01]  /*19630*/  FSETP.GEU.AND P1, PT, R94, -126, PT ;  /* 0xc2fc00005e00780b */ /* 0x000fe20003f2e000 */
[----:B------:R-:W-:Y:S01]  /*19640*/  @!P6 FMUL R89, R89, 0.5 ;  /* 0x3f0000005959e820 */ /* 0x000fe20000400000 */
[--C-:B------:R-:W-:Y:S01]  /*19650*/  FFMA2 R100, R104.F32x2.HI_LO, UR4.F32, R0.reuse.F32 ;  /* 0x0000000468647c49 */ /* 0x100fe20009200000 */
[----:B------:R-:W-:Y:S01]  /*19660*/  USHF.R.U32.HI UR7, URZ, 0x15, UR37 ;  /* 0x00000015ff077899 */ /* 0x000fe20008011625 */
[----:B------:R-:W-:Y:S01]  /*19670*/  @!P5 FMUL R90, R90, 0.5 ;  /* 0x3f0000005a5ad820 */ /* 0x000fe20000400000 */
[----:B------:R-:W-:Y:S01]  /*19680*/  @!P2 FMUL R93, R93, 0.5 ;  /* 0x3f0000005d5da820 */ /* 0x000fe20000400000 */
[--C-:B------:R-:W-:Y:S01]  /*19690*/  FFMA2 R98, R102.F32x2.HI_LO, UR4.F32, R0.reuse.F32 ;  /* 0x0000000466627c49 */ /* 0x100fe20009200000 */
[----:B------:R-:W4:Y:S01]  /*196a0*/  MUFU.EX2 R89, R89 ;  /* 0x0000005900597308 */ /* 0x000f220000000800 */
[----:B------:R-:W-:Y:S01]  /*196b0*/  @!P3 FMUL R92, R92, 0.5 ;  /* 0x3f0000005c5cb820 */ /* 0x000fe20000400000 */
[----:B------:R-:W-:-:S02]  /*196c0*/  FFMA2 R102, R106.F32x2.HI_LO, UR4.F32, R0.F32 ;  /* 0x000000046a667c49 */ /* 0x000fc40009200000 */
[----:B------:R-:W-:Y:S01]  /*196d0*/  @!P4 FMUL R91, R91, 0.5 ;  /* 0x3f0000005b5bc820 */ /* 0x000fe20000400000 */
[--C-:B------:R-:W-:Y:S02]  /*196e0*/  FFMA2 R106, R110.F32x2.HI_LO, UR4.F32, R0.reuse.F32 ;  /* 0x000000046e6a7c49 */ /* 0x100fe40009200000 */
[----:B---3--:R-:W-:Y:S01]  /*196f0*/  @!P0 FMUL R88, R88, R88 ;  /* 0x0000005858588220 */ /* 0x008fe20000400000 */
[----:B------:R-:W3:Y:S01]  /*19700*/  MUFU.EX2 R93, R93 ;  /* 0x0000005d005d7308 */ /* 0x000ee20000000800 */
[----:B------:R-:W-:Y:S01]  /*19710*/  @!P1 FMUL R94, R94, 0.5 ;  /* 0x3f0000005e5e9820 */ /* 0x000fe20000400000 */
[----:B------:R-:W-:Y:S01]  /*19720*/  FSETP.GEU.AND P0, PT, R95, -126, PT ;  /* 0xc2fc00005f00780b */ /* 0x000fe20003f0e000 */
[--C-:B------:R-:W-:Y:S02]  /*19730*/  FFMA2 R104, R108.F32x2.HI_LO, UR4.F32, R0.reuse.F32 ;  /* 0x000000046c687c49 */ /* 0x100fe40009200000 */
[--C-:B------:R-:W-:Y:S02]  /*19740*/  FFMA2 R108, R112.F32x2.HI_LO, UR4.F32, R0.reuse.F32 ;  /* 0x00000004706c7c49 */ /* 0x100fe40009200000 */
[--C-:B------:R-:W-:Y:S01]  /*19750*/  FFMA2 R110, R114.F32x2.HI_LO, UR4.F32, R0.reuse.F32 ;  /* 0x00000004726e7c49 */ /* 0x100fe20009200000 */
[----:B------:R-:W5:Y:S01]  /*19760*/  MUFU.EX2 R92, R92 ;  /* 0x0000005c005c7308 */ /* 0x000f620000000800 */
[----:B----4-:R-:W-:Y:S01]  /*19770*/  @!P6 FMUL R89, R89, R89 ;  /* 0x000000595959e220 */ /* 0x010fe20000400000 */
[----:B------:R-:W-:Y:S01]  /*19780*/  FSETP.GEU.AND P6, PT, R96, -126, PT ;  /* 0xc2fc00006000780b */ /* 0x000fe20003fce000 */
[----:B------:R-:W-:-:S02]  /*19790*/  FFMA2 R114, R118.F32x2.HI_LO, UR4.F32, R0.F32 ;  /* 0x0000000476727c49 */ /* 0x000fc40009200000 */
[--C-:B------:R-:W-:Y:S02]  /*197a0*/  FFMA2 R112, R116.F32x2.HI_LO, UR4.F32, R0.reuse.F32 ;  /* 0x0000000474707c49 */ /* 0x100fe40009200000 */
[----:B------:R-:W-:Y:S01]  /*197b0*/  @!P0 FMUL R95, R95, 0.5 ;  /* 0x3f0000005f5f8820 */ /* 0x000fe20000400000 */
[----:B------:R-:W4:Y:S01]  /*197c0*/  MUFU.EX2 R91, R91 ;  /* 0x0000005b005b7308 */ /* 0x000f220000000800 */
[----:B---3--:R-:W-:Y:S01]  /*197d0*/  @!P2 FMUL R93, R93, R93 ;  /* 0x0000005d5d5da220 */ /* 0x008fe20000400000 */
[----:B------:R-:W-:Y:S01]  /*197e0*/  FSETP.GEU.AND P2, PT, R100, -126, PT ;  /* 0xc2fc00006400780b */ /* 0x000fe20003f4e000 */
[--C-:B------:R-:W-:Y:S02]  /*197f0*/  FFMA2 R56, R56.F32x2.HI_LO, UR4.F32, R0.reuse.F32 ;  /* 0x0000000438387c49 */ /* 0x100fe40009200000 */
[--C-:B------:R-:W-:Y:S02]  /*19800*/  FFMA2 R60, R60.F32x2.HI_LO, UR4.F32, R0.reuse.F32 ;  /* 0x000000043c3c7c49 */ /* 0x100fe40009200000 */
[----:B------:R-:W-:Y:S01]  /*19810*/  @!P6 FMUL R96, R96, 0.5 ;  /* 0x3f0000006060e820 */ /* 0x000fe20000400000 */
[----:B------:R-:W3:Y:S01]  /*19820*/  MUFU.EX2 R94, R94 ;  /* 0x0000005e005e7308 */ /* 0x000ee20000000800 */
[----:B-----5:R-:W-:Y:S01]  /*19830*/  @!P3 FMUL R92, R92, R92 ;  /* 0x0000005c5c5cb220 */ /* 0x020fe20000400000 */
[----:B------:R-:W-:Y:S01]  /*19840*/  FSETP.GEU.AND P3, PT, R99, -126, PT ;  /* 0xc2fc00006300780b */ /* 0x000fe20003f6e000 */
[----:B------:R-:W-:-:S02]  /*19850*/  FFMA2 R58, R58.F32x2.HI_LO, UR4.F32, R0.F32 ;  /* 0x000000043a3a7c49 */ /* 0x000fc40009200000 */
[--C-:B------:R-:W-:Y:S02]  /*19860*/  FFMA2 R62, R62.F32x2.HI_LO, UR4.F32, R0.reuse.F32 ;  /* 0x000000043e3e7c49 */ /* 0x100fe40009200000 */
[----:B------:R-:W-:Y:S01]  /*19870*/  @!P2 FMUL R100, R100, 0.5 ;  /* 0x3f0000006464a820 */ /* 0x000fe20000400000 */
[----:B------:R-:W5:Y:S01]  /*19880*/  MUFU.EX2 R90, R90 ;  /* 0x0000005a005a7308 */ /* 0x000f620000000800 */
[----:B----4-:R-:W-:Y:S01]  /*19890*/  @!P4 FMUL R91, R91, R91 ;  /* 0x0000005b5b5bc220 */ /* 0x010fe20000400000 */
[----:B------:R-:W-:Y:S01]  /*198a0*/  FSETP.GEU.AND P4, PT, R98, -126, PT ;  /* 0xc2fc00006200780b */ /* 0x000fe20003f8e000 */
[--C-:B------:R-:W-:Y:S02]  /*198b0*/  FFMA2 R68, R68.F32x2.HI_LO, UR4.F32, R0.reuse.F32 ;  /* 0x0000000444447c49 */ /* 0x100fe40009200000 */
[--C-:B------:R-:W-:Y:S02]  /*198c0*/  FFMA2 R66, R66.F32x2.HI_LO, UR4.F32, R0.reuse.F32 ;  /* 0x0000000442427c49 */ /* 0x100fe40009200000 */
[----:B------:R-:W-:Y:S01]  /*198d0*/  @!P3 FMUL R99, R99, 0.5 ;  /* 0x3f0000006363b820 */ /* 0x000fe20000400000 */
[----:B------:R-:W4:Y:S01]  /*198e0*/  MUFU.EX2 R95, R95 ;  /* 0x0000005f005f7308 */ /* 0x000f220000000800 */
[----:B---3--:R-:W-:Y:S01]  /*198f0*/  @!P1 FMUL R94, R94, R94 ;  /* 0x0000005e5e5e9220 */ /* 0x008fe20000400000 */
[----:B------:R-:W-:Y:S01]  /*19900*/  FSETP.GEU.AND P1, PT, R101, -126, PT ;  /* 0xc2fc00006500780b */ /* 0x000fe20003f2e000 */
[----:B------:R-:W-:-:S02]  /*19910*/  FFMA2 R64, R64.F32x2.HI_LO, UR4.F32, R0.F32 ;  /* 0x0000000440407c49 */ /* 0x000fc40009200000 */
[--C-:B------:R-:W-:Y:S02]  /*19920*/  FFMA2 R70, R70.F32x2.HI_LO, UR4.F32, R0.reuse.F32 ;  /* 0x0000000446467c49 */ /* 0x100fe40009200000 */
[----:B------:R-:W-:Y:S01]  /*19930*/  @!P4 FMUL R98, R98, 0.5 ;  /* 0x3f0000006262c820 */ /* 0x000fe20000400000 */
[----:B------:R-:W3:Y:S01]  /*19940*/  MUFU.EX2 R100, R100 ;  /* 0x0000006400647308 */ /* 0x000ee20000000800 */
[----:B-----5:R-:W-:Y:S01]  /*19950*/  @!P5 FMUL R90, R90, R90 ;  /* 0x0000005a5a5ad220 */ /* 0x020fe20000400000 */
[----:B------:R-:W-:Y:S01]  /*19960*/  FSETP.GEU.AND P5, PT, R97, -126, PT ;  /* 0xc2fc00006100780b */ /* 0x000fe20003fae000 */
[--C-:B------:R-:W-:Y:S02]  /*19970*/  FFMA2 R74, R74.F32x2.HI_LO, UR4.F32, R0.reuse.F32 ;  /* 0x000000044a4a7c49 */ /* 0x100fe40009200000 */
[--C-:B------:R-:W-:Y:S02]  /*19980*/  FFMA2 R72, R72.F32x2.HI_LO, UR4.F32, R0.reuse.F32 ;  /* 0x0000000448487c49 */ /* 0x100fe40009200000 */
[----:B------:R-:W-:Y:S01]  /*19990*/  @!P1 FMUL R101, R101, 0.5 ;  /* 0x3f00000065659820 */ /* 0x000fe20000400000 */
        /* <DEDUP_REMOVED lines=76> */
[----:B------:R-:W-:Y:S02]  /*19e60*/  FFMA2 R156, R156.F32x2.HI_LO, UR4.F32, R0.F32 ;  /* 0x000000049c9c7c49 */ /* 0x000fe40009200000 */
[----:B------:R-:W-:Y:S01]  /*19e70*/  @!P1 FMUL R115, R115, 0.5 ;  /* 0x3f00000073739820 */ /* 0x000fe20000400000 */
[----:B------:R-:W4:Y:S01]  /*19e80*/  MUFU.EX2 R114, R114 ;  /* 0x0000007200727308 */ /* 0x000f220000000800 */
[----:B---3--:R-:W-:Y:S01]  /*19e90*/  @!P5 FMUL R104, R104, R104 ;  /* 0x000000686868d220 */ /* 0x008fe20000400000 */
[----:B------:R-:W-:-:S05]  /*19ea0*/  FSETP.GEU.AND P5, PT, R111, -126, PT ;  /* 0xc2fc00006f00780b */ /* 0x000fca0003fae000 */
[----:B------:R-:W-:Y:S01]  /*19eb0*/  @!P6 FMUL R110, R110, 0.5 ;  /* 0x3f0000006e6ee820 */ /* 0x000fe20000400000 */
[----:B------:R-:W3:Y:S01]  /*19ec0*/  MUFU.EX2 R113, R113 ;  /* 0x0000007100717308 */ /* 0x000ee20000000800 */
[----:B-----5:R-:W-:Y:S01]  /*19ed0*/  @!P0 FMUL R109, R109, R109 ;  /* 0x0000006d6d6d8220 */ /* 0x020fe20000400000 */
[----:B------:R-:W-:-:S05]  /*19ee0*/  FSETP.GEU.AND P0, PT, R56, -126, PT ;  /* 0xc2fc00003800780b */ /* 0x000fca0003f0e000 */
[----:B------:R-:W-:Y:S01]  /*19ef0*/  @!P5 FMUL R111, R111, 0.5 ;  /* 0x3f0000006f6fd820 */ /* 0x000fe20000400000 */
[----:B------:R-:W5:Y:S01]  /*19f00*/  MUFU.EX2 R112, R112 ;  /* 0x0000007000707308 */ /* 0x000f620000000800 */
[----:B----4-:R-:W-:Y:S01]  /*19f10*/  @!P2 FMUL R114, R114, R114 ;  /* 0x000000727272a220 */ /* 0x010fe20000400000 */
[----:B------:R-:W-:-:S05]  /*19f20*/  FSETP.GEU.AND P2, PT, R61, -126, PT ;  /* 0xc2fc00003d00780b */ /* 0x000fca0003f4e000 */
        /* <DEDUP_REMOVED lines=27> */
[----:B------:R-:W-:Y:S02]  /*1a0e0*/  FSETP.GEU.AND P2, PT, R68, -126, PT ;  /* 0xc2fc00004400780b */ /* 0x000fe40003f4e000 */
[----:B------:R-:W-:-:S03]  /*1a0f0*/  F2FP.F16.F32.PACK_AB R61, R95, R94 ;  /* 0x0000005e5f3d723e */ /* 0x000fc600000000ff */
[----:B------:R-:W-:Y:S01]  /*1a100*/  @!P0 FMUL R63, R63, 0.5 ;  /* 0x3f0000003f3f8820 */ /* 0x000fe20000400000 */
[----:B------:R-:W3:Y:S01]  /*1a110*/  MUFU.EX2 R142, R62 ;  /* 0x0000003e008e7308 */ /* 0x000ee20000000800 */
[----:B-----5:R-:W-:Y:S01]  /*1a120*/  @!P3 FMUL R138, R138, R138 ;  /* 0x0000008a8a8ab220 */ /* 0x020fe20000400000 */
[----:B------:R-:W-:Y:S02]  /*1a130*/  FSETP.GEU.AND P3, PT, R67, -126, PT ;  /* 0xc2fc00004300780b */ /* 0x000fe40003f6e000 */
[----:B------:R-:W-:-:S03]  /*1a140*/  F2FP.F16.F32.PACK_AB R60, R93, R92 ;  /* 0x0000005c5d3c723e */ /* 0x000fc600000000ff */
[----:B------:R-:W-:Y:S01]  /*1a150*/  @!P2 FMUL R68, R68, 0.5 ;  /* 0x3f0000004444a820 */ /* 0x000fe20000400000 */
[----:B------:R-:W5:Y:S01]  /*1a160*/  MUFU.EX2 R117, R57 ;  /* 0x0000003900757308 */ /* 0x000f620000000800 */
[----:B----4-:R-:W-:Y:S01]  /*1a170*/  @!P4 FMUL R119, R119, R119 ;  /* 0x000000777777c220 */ /* 0x010fe20000400000 */
[----:B------:R-:W-:Y:S02]  /*1a180*/  FSETP.GEU.AND P4, PT, R66, -126, PT ;  /* 0xc2fc00004200780b */ /* 0x000fe40003f8e000 */
[----:B------:R-:W-:-:S03]  /*1a190*/  F2FP.F16.F32.PACK_AB R59, R91, R90 ;  /* 0x0000005a5b3b723e */ /* 0x000fc600000000ff */
        /* <DEDUP_REMOVED lines=108> */
[----:B------:R-:W-:-:S05]  /*1a860*/  FSETP.GEU.AND P1, PT, R26, -126, PT ;  /* 0xc2fc00001a00780b */ /* 0x000fca0003f2e000 */
        /* <DEDUP_REMOVED lines=9> */
[----:B------:R-:W-:Y:S02]  /*1a900*/  F2FP.F16.F32.PACK_AB R79, R163, R162 ;  /* 0x000000a2a34f723e */ /* 0x000fe400000000ff */
[----:B------:R-:W-:Y:S01]  /*1a910*/  F2FP.F16.F32.PACK_AB R83, R171, R170 ;  /* 0x000000aaab53723e */ /* 0x000fe200000000ff */
[----:B------:R-:W-:Y:S01]  /*1a920*/  @!P6 FMUL R85, R85, 0.5 ;  /* 0x3f0000005555e820 */ /* 0x000fe20000400000 */
[----:B------:R-:W4:Y:S01]  /*1a930*/  MUFU.EX2 R180, R24 ;  /* 0x0000001800b47308 */ /* 0x000f220000000800 */
[----:B---3--:R-:W-:Y:S01]  /*1a940*/  @!P0 FMUL R176, R176, R176 ;  /* 0x000000b0b0b08220 */ /* 0x008fe20000400000 */
[----:B------:R-:W-:-:S02]  /*1a950*/  FSETP.GEU.AND P0, PT, R27, -126, PT ;  /* 0xc2fc00001b00780b */ /* 0x000fc40003f0e000 */
[----:B------:R-:W-:-:S03]  /*1a960*/  F2FP.F16.F32.PACK_AB R84, R173, R172 ;  /* 0x000000acad54723e */ /* 0x000fc600000000ff */
[----:B------:R-:W-:Y:S01]  /*1a970*/  @!P5 FMUL R86, R86, 0.5 ;  /* 0x3f0000005656d820 */ /* 0x000fe20000400000 */
[----:B------:R-:W3:Y:S01]  /*1a980*/  MUFU.EX2 R179, R87 ;  /* 0x0000005700b37308 */ /* 0x000ee20000000800 */
[----:B-----5:R-:W-:Y:S01]  /*1a990*/  @!P2 FMUL R181, R181, R181 ;  /* 0x000000b5b5b5a220 */ /* 0x020fe20000400000 */
[----:B------:R-:W-:-:S05]  /*1a9a0*/  FSETP.GEU.AND P2, PT, R32, -126, PT ;  /* 0xc2fc00002000780b */ /* 0x000fca0003f4e000 */
[----:B------:R-:W-:Y:S01]  /*1a9b0*/  @!P0 FMUL R27, R27, 0.5 ;  /* 0x3f0000001b1b8820 */ /* 0x000fe20000400000 */
[----:B------:R-:W5:Y:S01]  /*1a9c0*/  MUFU.EX2 R182, R26 ;  /* 0x0000001a00b67308 */ /* 0x000f620000000800 */
[----:B----4-:R-:W-:Y:S01]  /*1a9d0*/  @!P3 FMUL R180, R180, R180 ;  /* 0x000000b4b4b4b220 */ /* 0x010fe20000400000 */
[----:B------:R-:W-:Y:S01]  /*1a9e0*/  FSETP.GEU.AND P3, PT, R31, -126, PT ;  /* 0xc2fc00001f00780b */ /* 0x000fe20003f6e000 */
[----:B------:R-:W4:Y:S04]  /*1a9f0*/  S2R R24, SR_TID.X ;  /* 0x0000000000187919 */ /* 0x000f280000002100 */
[----:B------:R-:W-:Y:S01]  /*1aa00*/  @!P2 FMUL R32, R32, 0.5 ;  /* 0x3f0000002020a820 */ /* 0x000fe20000400000 */
[----:B------:R-:W1:Y:S01]  /*1aa10*/  MUFU.EX2 R177, R85 ;  /* 0x0000005500b17308 */ /* 0x000e620000000800 */
        /* <DEDUP_REMOVED lines=8> */
[----:B-1----:R-:W-:Y:S01]  /*1aaa0*/  @!P6 FMUL R177, R177, R177 ;  /* 0x000000b1b1b1e220 */ /* 0x002fe20000400000 */
[----:B------:R-:W-:Y:S02]  /*1aab0*/  FSETP.GEU.AND P6, PT, R28, -126, PT ;  /* 0xc2fc00001c00780b */ /* 0x000fe40003fce000 */
[----:B------:R-:W-:-:S03]  /*1aac0*/  F2FP.F16.F32.PACK_AB R85, R175, R174 ;  /* 0x000000aeaf55723e */ /* 0x000fc600000000ff */
[----:B------:R-:W-:Y:S01]  /*1aad0*/  @!P1 FMUL R33, R33, 0.5 ;  /* 0x3f00000021219820 */ /* 0x000fe20000400000 */
[----:B------:R-:W1:Y:S01]  /*1aae0*/  MUFU.EX2 R188, R32 ;  /* 0x0000002000bc7308 */ /* 0x000e620000000800 */
[----:B---3--:R-:W-:Y:S01]  /*1aaf0*/  @!P5 FMUL R178, R178, R178 ;  /* 0x000000b2b2b2d220 */ /* 0x008fe20000400000 */
[----:B------:R-:W-:Y:S02]  /*1ab00*/  FSETP.GEU.AND P5, PT, R29, -126, PT ;  /* 0xc2fc00001d00780b */ /* 0x000fe40003fae000 */
[----:B----4-:R-:W-:Y:S02]  /*1ab10*/  SHF.R.U32.HI R24, RZ, 0x5, R24 ;  /* 0x00000005ff187819 */ /* 0x010fe40000011618 */
[----:B------:R-:W-:Y:S01]  /*1ab20*/  F2FP.F16.F32.PACK_AB R86, R177, R176 ;  /* 0x000000b0b156723e */ /* 0x000fe200000000ff */
[----:B------:R-:W-:Y:S01]  /*1ab30*/  @!P6 FMUL R28, R28, 0.5 ;  /* 0x3f0000001c1ce820 */ /* 0x000fe20000400000 */
[----:B------:R-:W3:Y:S01]  /*1ab40*/  MUFU.EX2 R187, R31 ;  /* 0x0000001f00bb7308 */ /* 0x000ee20000000800 */
[----:B-----5:R-:W-:Y:S01]  /*1ab50*/  @!P0 FMUL R183, R183, R183 ;  /* 0x000000b7b7b78220 */ /* 0x020fe20000400000 */
[----:B------:R-:W-:-:S02]  /*1ab60*/  FSETP.GEU.AND P0, PT, R34, -126, PT ;  /* 0xc2fc00002200780b */ /* 0x000fc40003f0e000 */
[----:B------:R-:W-:Y:S02]  /*1ab70*/  F2FP.F16.F32.PACK_AB R87, R179, R178 ;  /* 0x000000b2b357723e */ /* 0x000fe400000000ff */
[----:B------:R-:W-:Y:S01]  /*1ab80*/  F2FP.F16.F32.PACK_AB R25, R183, R182 ;  /* 0x000000b6b719723e */ /* 0x000fe200000000ff */
[----:B------:R-:W-:Y:S01]  /*1ab90*/  @!P5 FMUL R29, R29, 0.5 ;  /* 0x3f0000001d1dd820 */ /* 0x000fe20000400000 */
[----:B------:R-:W4:Y:S01]  /*1aba0*/  MUFU.EX2 R186, R30 ;  /* 0x0000001e00ba7308 */ /* 0x000f220000000800 */
[----:B-1----:R-:W-:Y:S01]  /*1abb0*/  @!P2 FMUL R188, R188, R188 ;  /* 0x000000bcbcbca220 */ /* 0x002fe20000400000 */
[----:B------:R-:W-:-:S05]  /*1abc0*/  FSETP.GEU.AND P2, PT, R39, -126, PT ;  /* 0xc2fc00002700780b */ /* 0x000fca0003f4e000 */
[----:B------:R-:W-:Y:S01]  /*1abd0*/  @!P0 FMUL R34, R34, 0.5 ;  /* 0x3f00000022228820 */ /* 0x000fe20000400000 */
[----:B------:R-:W1:Y:S01]  /*1abe0*/  MUFU.EX2 R189, R33 ;  /* 0x0000002100bd7308 */ /* 0x000e620000000800 */
[----:B---3--:R-:W-:Y:S01]  /*1abf0*/  @!P3 FMUL R187, R187, R187 ;  /* 0x000000bbbbbbb220 */ /* 0x008fe20000400000 */
[----:B------:R-:W-:-:S05]  /*1ac00*/  FSETP.GEU.AND P3, PT, R38, -126, PT ;  /* 0xc2fc00002600780b */ /* 0x000fca0003f6e000 */
[----:B------:R-:W-:Y:S01]  /*1ac10*/  @!P2 FMUL R39, R39, 0.5 ;  /* 0x3f0000002727a820 */ /* 0x000fe20000400000 */
[----:B------:R-:W3:Y:S01]  /*1ac20*/  MUFU.EX2 R184, R28 ;  /* 0x0000001c00b87308 */ /* 0x000ee20000000800 */
[----:B----4-:R-:W-:Y:S01]  /*1ac30*/  @!P4 FMUL R186, R186, R186 ;  /* 0x000000bababac220 */ /* 0x010fe20000400000 */
[----:B------:R-:W-:-:S04]  /*1ac40*/  FSETP.GEU.AND P4, PT, R37, -126, PT ;  /* 0xc2fc00002500780b */ /* 0x000fc80003f8e000 */
        /* <DEDUP_REMOVED lines=8> */
[----:B------:R-:W-:Y:S02]  /*1acd0*/  FSETP.GEU.AND P6, PT, R35, -126, PT ;  /* 0xc2fc00002300780b */ /* 0x000fe40003fce000 */
[----:B------:R-:W-:-:S03]  /*1ace0*/  F2FP.F16.F32.PACK_AB R28, R189, R188 ;  /* 0x000000bcbd1c723e */ /* 0x000fc600000000ff */
        /* <DEDUP_REMOVED lines=8> */
[----:B------:R-:W-:-:S04]  /*1ad70*/  FSETP.GEU.AND P0, PT, R41, -126, PT ;  /* 0xc2fc00002900780b */ /* 0x000fc80003f0e000 */
[----:B------:R-:W-:Y:S01]  /*1ad80*/  STL [R1+0x18], R29 ;  /* 0x0000181d01007387 */ /* 0x000fe20000100800 */
[----:B------:R-:W-:Y:S01]  /*1ad90*/  @!P5 FMUL R36, R36, 0.5 ;  /* 0x3f0000002424d820 */ /* 0x000fe20000400000 */
[----:B------:R-:W1:Y:S02]  /*1ada0*/  MUFU.EX2 R2, R37 ;  /* 0x0000002500027308 */ /* 0x000e640000000800 */
[----:B---3--:R-:W-:Y:S05]  /*1adb0*/  STL [R1+0x2c], R3 ;  /* 0x00002c0301007387 */ /* 0x008fea0000100800 */
[----:B------:R-:W-:Y:S01]  /*1adc0*/  @!P0 FMUL R41, R41, 0.5 ;  /* 0x3f00000029298820 */ /* 0x000fe20000400000 */
[----:B------:R3:W5:Y:S01]  /*1add0*/  MUFU.EX2 R32, R40 ;  /* 0x0000002800207308 */ /* 0x0007620000000800 */
[----:B----4-:R-:W-:Y:S01]  /*1ade0*/  @!P3 FMUL R31, R31, R31 ;  /* 0x0000001f1f1fb220 */ /* 0x010fe20000400000 */
[----:B------:R-:W-:-:S04]  /*1adf0*/  FSETP.GEU.AND P3, PT, R45, -126, PT ;  /* 0xc2fc00002d00780b */ /* 0x000fc80003f6e000 */
[----:B------:R4:W-:Y:S02]  /*1ae00*/  STL [R1+0x28], R31 ;  /* 0x0000281f01007387 */ /* 0x0009e40000100800 */
[----:B------:R-:W2:Y:S02]  /*1ae10*/  MUFU.EX2 R56, R35 ;  /* 0x0000002300387308 */ /* 0x000ea40000000800 */
[----:B-1----:R1:W-:Y:S05]  /*1ae20*/  STL [R1+0x24], R2 ;  /* 0x0000240201007387 */ /* 0x0023ea0000100800 */
[----:B------:R-:W-:Y:S01]  /*1ae30*/  @!P3 FMUL R45, R45, 0.5 ;  /* 0x3f0000002d2db820 */ /* 0x000fe20000400000 */
[----:B------:R-:W4:Y:S01]  /*1ae40*/  MUFU.EX2 R30, R36 ;  /* 0x00000024001e7308 */ /* 0x000f220000000800 */
[----:B---3--:R-:W-:Y:S01]  /*1ae50*/  MOV R40, R3 ;  /* 0x0000000300287202 */ /* 0x008fe20000000f00 */
[----:B-----5:R-:W-:Y:S01]  /*1ae60*/  @!P1 FMUL R32, R32, R32 ;  /* 0x0000002020209220 */ /* 0x020fe20000400000 */
[----:B------:R-:W-:-:S03]  /*1ae70*/  FSETP.GEU.AND P1, PT, R47, -126, PT ;  /* 0xc2fc00002f00780b */ /* 0x000fc60003f2e000 */
[----:B------:R-:W-:Y:S01]  /*1ae80*/  @!P2 FMUL R40, R40, R40 ;  /* 0x000000282828a220 */ /* 0x000fe20000400000 */
[----:B------:R3:W-:Y:S01]  /*1ae90*/  STL [R1+0x30], R32 ;  /* 0x0000302001007387 */ /* 0x0007e20000100800 */
[----:B------:R5:W1:Y:S01]  /*1aea0*/  MUFU.EX2 R39, R41 ;  /* 0x0000002900277308 */ /* 0x000a620000000800 */
[----:B--2---:R-:W-:Y:S01]  /*1aeb0*/  @!P6 FMUL R56, R56, R56 ;  /* 0x000000383838e220 */ /* 0x004fe20000400000 */
[----:B------:R-:W-:Y:S01]  /*1aec0*/  FSETP.GEU.AND P6, PT, R42, -126, PT ;  /* 0xc2fc00002a00780b */ /* 0x000fe20003fce000 */
[----:B------:R-:W-:Y:S01]  /*1aed0*/  @!P2 STL [R1+0x2c], R40 ;  /* 0x00002c280100a387 */ /* 0x000fe20000100800 */
[----:B------:R-:W-:-:S03]  /*1aee0*/  FSETP.GEU.AND P2, PT, R46, -126, PT ;  /* 0xc2fc00002e00780b */ /* 0x000fc60003f4e000 */
[----:B------:R-:W-:Y:S01]  /*1aef0*/  STL [R1+0x1c], R56 ;  /* 0x00001c3801007387 */ /* 0x000fe20000100800 */
[----:B------:R-:W2:Y:S01]  /*1af00*/  MUFU.EX2 R37, R45 ;  /* 0x0000002d00257308 */ /* 0x000ea20000000800 */
[----:B----4-:R-:W-:Y:S01]  /*1af10*/  @!P5 FMUL R30, R30, R30 ;  /* 0x0000001e1e1ed220 */ /* 0x010fe20000400000 */
[----:B------:R-:W-:Y:S01]  /*1af20*/  FSETP.GEU.AND P5, PT, R43, -126, PT ;  /* 0xc2fc00002b00780b */ /* 0x000fe20003fae000 */
[----:B------:R-:W-:Y:S01]  /*1af30*/  @!P1 FMUL R47, R47, 0.5 ;  /* 0x3f0000002f2f9820 */ /* 0x000fe20000400000 */
[----:B------:R-:W-:Y:S02]  /*1af40*/  F2FP.F16.F32.PACK_AB R31, R40, R31 ;  /* 0x0000001f281f723e */ /* 0x000fe400000000ff */
[----:B------:R4:W-:Y:S01]  /*1af50*/  STL [R1+0x20], R30 ;  /* 0x0000201e01007387 */ /* 0x0009e20000100800 */
[----:B------:R-:W-:Y:S01]  /*1af60*/  @!P6 FMUL R42, R42, 0.5 ;  /* 0x3f0000002a2ae820 */ /* 0x000fe20000400000 */
[----:B------:R-:W3:Y:S01]  /*1af70*/  MUFU.EX2 R36, R47 ;  /* 0x0000002f00247308 */ /* 0x000ee20000000800 */
[----:B-----5:R-:W-:Y:S01]  /*1af80*/  MOV R41, R2 ;  /* 0x0000000200297202 */ /* 0x020fe20000000f00 */
[----:B------:R-:W-:Y:S01]  /*1af90*/  @!P2 FMUL R46, R46, 0.5 ;  /* 0x3f0000002e2ea820 */ /* 0x000fe20000400000 */
[----:B-1----:R-:W-:Y:S01]  /*1afa0*/  @!P0 FMUL R39, R39, R39 ;  /* 0x0000002727278220 */ /* 0x002fe20000400000 */
[----:B------:R-:W-:Y:S01]  /*1afb0*/  FSETP.GEU.AND P0, PT, R48, -126, PT ;  /* 0xc2fc00003000780b */ /* 0x000fe20003f0e000 */
[----:B------:R-:W-:-:S02]  /*1afc0*/  FFMA2 R2, R120.F32x2.HI_LO, UR4.F32, R0.F32 ;  /* 0x0000000478027c49 */ /* 0x000fc40009200000 */
[----:B------:R-:W-:Y:S01]  /*1afd0*/  @!P4 FMUL R41, R41, R41 ;  /* 0x000000292929c220 */ /* 0x000fe20000400000 */
[----:B------:R-:W1:Y:S01]  /*1afe0*/  MUFU.EX2 R35, R46 ;  /* 0x0000002e00237308 */ /* 0x000e620000000800 */
[----:B------:R-:W-:Y:S01]  /*1aff0*/  @!P5 FMUL R43, R43, 0.5 ;  /* 0x3f0000002b2bd820 */ /* 0x000fe20000400000 */
[----:B--2---:R-:W-:Y:S01]  /*1b000*/  @!P3 FMUL R37, R37, R37 ;  /* 0x000000252525b220 */ /* 0x004fe20000400000 */
[----:B------:R-:W-:Y:S01]  /*1b010*/  FSETP.GEU.AND P3, PT, R52, -126, PT ;  /* 0xc2fc00003400780b */ /* 0x000fe20003f6e000 */
[----:B------:R-:W-:Y:S01]  /*1b020*/  @!P4 STL [R1+0x24], R41 ;  /* 0x000024290100c387 */ /* 0x000fe20000100800 */
[----:B------:R-:W-:Y:S02]  /*1b030*/  FSETP.GEU.AND P4, PT, R44, -126, PT ;  /* 0xc2fc00002c00780b */ /* 0x000fe40003f8e000 */
[----:B---3--:R-:W-:Y:S01]  /*1b040*/  F2FP.F16.F32.PACK_AB R32, R39, R32 ;  /* 0x000000202720723e */ /* 0x008fe200000000ff */
[----:B------:R-:W2:Y:S01]  /*1b050*/  MUFU.EX2 R33, R42 ;  /* 0x0000002a00217308 */ /* 0x000ea20000000800 */
[----:B------:R-:W-:Y:S01]  /*1b060*/  @!P0 FMUL R48, R48, 0.5 ;  /* 0x3f00000030308820 */ /* 0x000fe20000400000 */
[----:B------:R-:W-:Y:S01]  /*1b070*/  @!P1 FMUL R36, R36, R36 ;  /* 0x0000002424249220 */ /* 0x000fe20000400000 */
[----:B------:R-:W-:Y:S01]  /*1b080*/  FSETP.GEU.AND P1, PT, R54, -126, PT ;  /* 0xc2fc00003600780b */ /* 0x000fe20003f2e000 */
[----:B------:R-:W-:Y:S01]  /*1b090*/  STL [R1+0x34], R39 ;  /* 0x0000342701007387 */ /* 0x000fe20000100800 */
[----:B----4-:R-:W-:-:S03]  /*1b0a0*/  F2FP.F16.F32.PACK_AB R30, R41, R30 ;  /* 0x0000001e291e723e */ /* 0x010fc600000000ff */
[----:B------:R-:W3:Y:S01]  /*1b0b0*/  MUFU.EX2 R38, R43 ;  /* 0x0000002b00267308 */ /* 0x000ee20000000800 */
[----:B-1----:R-:W-:Y:S01]  /*1b0c0*/  @!P2 FMUL R35, R35, R35 ;  /* 0x000000232323a220 */ /* 0x002fe20000400000 */
[----:B------:R-:W-:Y:S01]  /*1b0d0*/  @!P4 FMUL R44, R44, 0.5 ;  /* 0x3f0000002c2cc820 */ /* 0x000fe20000400000 */
[----:B------:R-:W-:Y:S01]  /*1b0e0*/  FSETP.GEU.AND P2, PT, R53, -126, PT ;  /* 0xc2fc00003500780b */ /* 0x000fe20003f4e000 */
[----:B------:R-:W-:Y:S01]  /*1b0f0*/  @!P3 FMUL R52, R52, 0.5 ;  /* 0x3f0000003434b820 */ /* 0x000fe20000400000 */
[----:B------:R-:W-:Y:S03]  /*1b100*/  STL [R1+0x44], R37 ;  /* 0x0000442501007387 */ /* 0x000fe60000100800 */
[----:B------:R-:W1:Y:S01]  /*1b110*/  MUFU.EX2 R34, R44 ;  /* 0x0000002c00227308 */ /* 0x000e620000000800 */
[----:B--2---:R-:W-:Y:S01]  /*1b120*/  @!P6 FMUL R33, R33, R33 ;  /* 0x000000212121e220 */ /* 0x004fe20000400000 */
[----:B------:R-:W-:Y:S01]  /*1b130*/  FSETP.GEU.AND P6, PT, R49, -126, PT ;  /* 0xc2fc00003100780b */ /* 0x000fe20003fce000 */
[----:B------:R-:W-:Y:S01]  /*1b140*/  @!P1 FMUL R54, R54, 0.5 ;  /* 0x3f00000036369820 */ /* 0x000fe20000400000 */
[----:B------:R-:W-:Y:S01]  /*1b150*/  MOV R42, R56 ;  /* 0x00000038002a7202 */ /* 0x000fe20000000f00 */
[----:B------:R2:W-:Y:S01]  /*1b160*/  STL [R1+0x48], R35 ;  /* 0x0000482301007387 */ /* 0x0005e20000100800 */
[----:B------:R-:W-:-:S02]  /*1b170*/  F2FP.F16.F32.PACK_AB R56, R19, R18 ;  /* 0x000000121338723e */ /* 0x000fc400000000ff */
[----:B------:R-:W4:Y:S01]  /*1b180*/  MUFU.EX2 R20, R48 ;  /* 0x0000003000147308 */ /* 0x000f220000000800 */
[----:B---3--:R-:W-:Y:S01]  /*1b190*/  @!P5 FMUL R38, R38, R38 ;  /* 0x000000262626d220 */ /* 0x008fe20000400000 */
[----:B------:R-:W-:Y:S01]  /*1b1a0*/  FSETP.GEU.AND P5, PT, R50, -126, PT ;  /* 0xc2fc00003200780b */ /* 0x000fe20003fae000 */
[----:B------:R-:W-:Y:S01]  /*1b1b0*/  @!P2 FMUL R53, R53, 0.5 ;  /* 0x3f0000003535a820 */ /* 0x000fe20000400000 */
[----:B------:R3:W-:Y:S01]  /*1b1c0*/  STL [R1+0x38], R33 ;  /* 0x0000382101007387 */ /* 0x0007e20000100800 */
[----:B------:R-:W-:Y:S02]  /*1b1d0*/  F2FP.F16.F32.PACK_AB R29, R42, R29 ;  /* 0x0000001d2a1d723e */ /* 0x000fe400000000ff */
[----:B------:R-:W-:Y:S01]  /*1b1e0*/  @!P6 FMUL R49, R49, 0.5 ;  /* 0x3f0000003131e820 */ /* 0x000fe20000400000 */
[----:B------:R-:W5:Y:S01]  /*1b1f0*/  MUFU.EX2 R12, R52 ;  /* 0x00000034000c7308 */ /* 0x000f620000000800 */
[----:B-1----:R-:W-:Y:S01]  /*1b200*/  @!P4 FMUL R34, R34, R34 ;  /* 0x000000222222c220 */ /* 0x002fe20000400000 */
[----:B------:R-:W-:Y:S01]  /*1b210*/  FSETP.GEU.AND P4, PT, R51, -126, PT ;  /* 0xc2fc00003300780b */ /* 0x000fe20003f8e000 */
[----:B------:R1:W-:Y:S04]  /*1b220*/  STL [R1+0x3c], R38 ;  /* 0x00003c2601007387 */ /* 0x0003e80000100800 */
[----:B------:R-:W-:Y:S01]  /*1b230*/  @!P5 FMUL R50, R50, 0.5 ;  /* 0x3f0000003232d820 */ /* 0x000fe20000400000 */
[----:B------:R-:W1:Y:S01]  /*1b240*/  MUFU.EX2 R13, R53 ;  /* 0x00000035000d7308 */ /* 0x000e620000000800 */
[----:B----4-:R-:W-:Y:S01]  /*1b250*/  @!P0 FMUL R20, R20, R20 ;  /* 0x0000001414148220 */ /* 0x010fe20000400000 */
[----:B------:R-:W-:Y:S01]  /*1b260*/  FSETP.GEU.AND P0, PT, R55, -126, PT ;  /* 0xc2fc00003700780b */ /* 0x000fe20003f0e000 */
[----:B------:R4:W-:Y:S01]  /*1b270*/  STL [R1+0x40], R34 ;  /* 0x0000402201007387 */ /* 0x0009e20000100800 */
[----:B--2---:R-:W-:-:S03]  /*1b280*/  F2FP.F16.F32.PACK_AB R35, R36, R35 ;  /* 0x000000232423723e */ /* 0x004fc600000000ff */
[----:B------:R-:W-:Y:S01]  /*1b290*/  @!P4 FMUL R51, R51, 0.5 ;  /* 0x3f0000003333c820 */ /* 0x000fe20000400000 */
[----:B------:R-:W2:Y:S01]  /*1b2a0*/  MUFU.EX2 R21, R49 ;  /* 0x0000003100157308 */ /* 0x000ea20000000800 */
[----:B-----5:R-:W-:Y:S01]  /*1b2b0*/  @!P3 FMUL R12, R12, R12 ;  /* 0x0000000c0c0cb220 */ /* 0x020fe20000400000 */
[----:B------:R-:W-:Y:S01]  /*1b2c0*/  FSETP.GEU.AND P3, PT, R9, -126, PT ;  /* 0xc2fc00000900780b */ /* 0x000fe20003f6e000 */
[----:B------:R-:W-:Y:S01]  /*1b2d0*/  STL [R1+0x50], R20 ;  /* 0x0000501401007387 */ /* 0x000fe20000100800 */
[----:B---3--:R-:W-:-:S03]  /*1b2e0*/  F2FP.F16.F32.PACK_AB R33, R38, R33 ;  /* 0x000000212621723e */ /* 0x008fc600000000ff */
[----:B------:R-:W-:Y:S01]  /*1b2f0*/  @!P0 FMUL R55, R55, 0.5 ;  /* 0x3f00000037378820 */ /* 0x000fe20000400000 */
[----:B------:R-:W3:Y:S01]  /*1b300*/  MUFU.EX2 R14, R50 ;  /* 0x00000032000e7308 */ /* 0x000ee20000000800 */
[----:B-1----:R-:W-:Y:S01]  /*1b310*/  @!P2 FMUL R13, R13, R13 ;  /* 0x0000000d0d0da220 */ /* 0x002fe20000400000 */
[----:B------:R-:W-:Y:S01]  /*1b320*/  FSETP.GEU.AND P2, PT, R6, -126, PT ;  /* 0xc2fc00000600780b */ /* 0x000fe20003f4e000 */
[----:B------:R-:W-:Y:S03]  /*1b330*/  STL [R1+0x60], R12 ;  /* 0x0000600c01007387 */ /* 0x000fe60000100800 */
[----:B------:R-:W-:Y:S01]  /*1b340*/  F2FP.F16.F32.PACK_AB R38, R13, R12 ;  /* 0x0000000c0d26723e */ /* 0x000fe200000000ff */
[----:B------:R-:W-:Y:S01]  /*1b350*/  @!P3 FMUL R9, R9, 0.5 ;  /* 0x3f0000000909b820 */ /* 0x000fe20000400000 */
[----:B------:R-:W1:Y:S01]  /*1b360*/  MUFU.EX2 R15, R51 ;  /* 0x00000033000f7308 */ /* 0x000e620000000800 */
[----:B--2---:R-:W-:Y:S01]  /*1b370*/  @!P6 FMUL R21, R21, R21 ;  /* 0x000000151515e220 */ /* 0x004fe20000400000 */
[----:B------:R-:W-:Y:S01]  /*1b380*/  FSETP.GEU.AND P6, PT, R2, -126, PT ;  /* 0xc2fc00000200780b */ /* 0x000fe20003fce000 */
[----:B------:R-:W-:Y:S01]  /*1b390*/  STL [R1+0x64], R13 ;  /* 0x0000640d01007387 */ /* 0x000fe20000100800 */
[----:B----4-:R-:W-:-:S03]  /*1b3a0*/  F2FP.F16.F32.PACK_AB R34, R37, R34 ;  /* 0x000000222522723e */ /* 0x010fc600000000ff */
[----:B------:R-:W-:Y:S01]  /*1b3b0*/  @!P2 FMUL R6, R6, 0.5 ;  /* 0x3f0000000606a820 */ /* 0x000fe20000400000 */
[----:B------:R-:W2:Y:S01]  /*1b3c0*/  MUFU.EX2 R120, R54 ;  /* 0x0000003600787308 */ /* 0x000ea20000000800 */
[----:B---3--:R-:W-:Y:S01]  /*1b3d0*/  @!P5 FMUL R14, R14, R14 ;  /* 0x0000000e0e0ed220 */ /* 0x008fe20000400000 */
[----:B------:R-:W-:Y:S01]  /*1b3e0*/  FSETP.GEU.AND P5, PT, R3, -126, PT ;  /* 0xc2fc00000300780b */ /* 0x000fe20003fae000 */
[----:B------:R-:W-:Y:S04]  /*1b3f0*/  STL [R1+0x54], R21 ;  /* 0x0000541501007387 */ /* 0x000fe80000100800 */
        /* <DEDUP_REMOVED lines=10> */
[----:B------:R-:W-:Y:S04]  /*1b4a0*/  STL [R1+0x5c], R15 ;  /* 0x00005c0f01007387 */ /* 0x000fe80000100800 */
[----:B------:R-:W-:Y:S01]  /*1b4b0*/  @!P4 FMUL R8, R8, 0.5 ;  /* 0x3f0000000808c820 */ /* 0x000fe20000400000 */
[----:B------:R-:W2:Y:S01]  /*1b4c0*/  MUFU.EX2 R126, R6 ;  /* 0x00000006007e7308 */ /* 0x000ea20000000800 */
[----:B---3--:R-:W-:Y:S01]  /*1b4d0*/  @!P0 FMUL R121, R121, R121 ;  /* 0x0000007979798220 */ /* 0x008fe20000400000 */
[----:B------:R-:W-:Y:S01]  /*1b4e0*/  FSETP.GEU.AND P0, PT, R4, -126, PT ;  /* 0xc2fc00000400780b */ /* 0x000fe20003f0e000 */
[----:B------:R3:W-:Y:S03]  /*1b4f0*/  STL [R1+0x4c], R36 ;  /* 0x00004c2401007387 */ /* 0x0007e60000100800 */
[----:B------:R-:W-:Y:S01]  /*1b500*/  F2FP.F16.F32.PACK_AB R39, R121, R120 ;  /* 0x000000787927723e */ /* 0x000fe200000000ff */
[----:B------:R-:W-:Y:S01]  /*1b510*/  @!P1 FMUL R7, R7, 0.5 ;  /* 0x3f00000007079820 */ /* 0x000fe20000400000 */
[----:B------:R-:W4:Y:S01]  /*1b520*/  MUFU.EX2 R122, R2 ;  /* 0x00000002007a7308 */ /* 0x000f220000000800 */
[----:B-1----:R-:W-:-:S06]  /*1b530*/  @!P3 FMUL R125, R125, R125 ;  /* 0x0000007d7d7db220 */ /* 0x002fcc0000400000 */
[----:B------:R-:W-:Y:S01]  /*1b540*/  @!P0 FMUL R4, R4, 0.5 ;  /* 0x3f00000004048820 */ /* 0x000fe20000400000 */
[----:B------:R1:W5:Y:S01]  /*1b550*/  MUFU.EX2 R123, R3 ;  /* 0x00000003007b7308 */ /* 0x0003620000000800 */
[----:B--2---:R-:W-:-:S07]  /*1b560*/  @!P2 FMUL R126, R126, R126 ;  /* 0x0000007e7e7ea220 */ /* 0x004fce0000400000 */
[----:B------:R2:W2:Y:S01]  /*1b570*/  MUFU.EX2 R124, R8 ;  /* 0x00000008007c7308 */ /* 0x0004a20000000800 */
[----:B----4-:R-:W-:Y:S01]  /*1b580*/  @!P6 FMUL R122, R122, R122 ;  /* 0x0000007a7a7ae220 */ /* 0x010fe20000400000 */
[----:B------:R-:W-:Y:S02]  /*1b590*/  FSETP.GEU.AND P6, PT, R5, -126, PT ;  /* 0xc2fc00000500780b */ /* 0x000fe40003fce000 */
[----:B---3--:R-:W-:-:S04]  /*1b5a0*/  F2FP.F16.F32.PACK_AB R36, R21, R20 ;  /* 0x000000141524723e */ /* 0x008fc800000000ff */
[----:B------:R3:W4:Y:S01]  /*1b5b0*/  MUFU.EX2 R127, R7 ;  /* 0x00000007007f7308 */ /* 0x0007220000000800 */
[----:B-1----:R-:W-:Y:S02]  /*1b5c0*/  FFMA2 R2, R128.F32x2.HI_LO, UR4.F32, R0.F32 ;  /* 0x0000000480027c49 */ /* 0x002fe40009200000 */
[----:B-----5:R-:W-:-:S03]  /*1b5d0*/  @!P5 FMUL R123, R123, R123 ;  /* 0x0000007b7b7bd220 */ /* 0x020fc60000400000 */
[----:B------:R-:W-:Y:S01]  /*1b5e0*/  FSETP.GEU.AND P5, PT, R2, -126, PT ;  /* 0xc2fc00000200780b */ /* 0x000fe20003fae000 */
[----:B------:R-:W-:Y:S01]  /*1b5f0*/  @!P6 FMUL R5, R5, 0.5 ;  /* 0x3f0000000505e820 */ /* 0x000fe20000400000 */
[----:B------:R-:W1:Y:S01]  /*1b600*/  MUFU.EX2 R128, R4 ;  /* 0x0000000400807308 */ /* 0x000e620000000800 */
[--C-:B--2---:R-:W-:Y:S01]  /*1b610*/  FFMA2 R8, R130.F32x2.HI_LO, UR4.F32, R0.reuse.F32 ;  /* 0x0000000482087c49 */ /* 0x104fe20009200000 */
[----:B------:R-:W-:Y:S01]  /*1b620*/  F2FP.F16.F32.PACK_AB R40, R123, R122 ;  /* 0x0000007a7b28723e */ /* 0x000fe200000000ff */
[----:B------:R-:W-:Y:S01]  /*1b630*/  @!P4 FMUL R124, R124, R124 ;  /* 0x0000007c7c7cc220 */ /* 0x000fe20000400000 */
[----:B------:R-:W-:Y:S02]  /*1b640*/  FSETP.GEU.AND P4, PT, R3, -126, PT ;  /* 0xc2fc00000300780b */ /* 0x000fe40003f8e000 */
[----:B------:R-:W-:Y:S02]  /*1b650*/  FSETP.GEU.AND P3, PT, R8, -126, PT ;  /* 0xc2fc00000800780b */ /* 0x000fe40003f6e000 */
[----:B------:R-:W-:Y:S01]  /*1b660*/  FSETP.GEU.AND P2, PT, R9, -126, PT ;  /* 0xc2fc00000900780b */ /* 0x000fe20003f4e000 */
[----:B---3--:R-:W-:Y:S01]  /*1b670*/  FFMA2 R6, R132.F32x2.HI_LO, UR4.F32, R0.F32 ;  /* 0x0000000484067c49 */ /* 0x008fe20009200000 */
[----:B------:R2:W3:Y:S01]  /*1b680*/  MUFU.EX2 R129, R5 ;  /* 0x0000000500817308 */ /* 0x0004e20000000800 */
[----:B----4-:R-:W-:Y:S01]  /*1b690*/  @!P1 FMUL R127, R127, R127 ;  /* 0x0000007f7f7f9220 */ /* 0x010fe20000400000 */
[----:B------:R-:W-:Y:S01]  /*1b6a0*/  @!P5 FMUL R2, R2, 0.5 ;  /* 0x3f0000000202d820 */ /* 0x000fe20000400000 */
[----:B------:R-:W-:-:S02]  /*1b6b0*/  F2FP.F16.F32.PACK_AB R41, R125, R124 ;  /* 0x0000007c7d29723e */ /* 0x000fc400000000ff */
[----:B------:R-:W-:Y:S01]  /*1b6c0*/  FSETP.GEU.AND P1, PT, R6, -126, PT ;  /* 0xc2fc00000600780b */ /* 0x000fe20003f2e000 */
[----:B-1----:R-:W-:Y:S01]  /*1b6d0*/  @!P0 FMUL R128, R128, R128 ;  /* 0x0000008080808220 */ /* 0x002fe20000400000 */
[----:B------:R-:W-:Y:S02]  /*1b6e0*/  FSETP.GEU.AND P0, PT, R7, -126, PT ;  /* 0xc2fc00000700780b */ /* 0x000fe40003f0e000 */
[----:B------:R-:W-:Y:S01]  /*1b6f0*/  @!P3 FMUL R8, R8, 0.5 ;  /* 0x3f0000000808b820 */ /* 0x000fe20000400000 */
[----:B------:R-:W-:Y:S01]  /*1b700*/  @!P4 FMUL R3, R3, 0.5 ;  /* 0x3f0000000303c820 */ /* 0x000fe20000400000 */
[----:B------:R-:W-:Y:S01]  /*1b710*/  @!P2 FMUL R9, R9, 0.5 ;  /* 0x3f0000000909a820 */ /* 0x000fe20000400000 */
[----:B------:R-:W1:Y:S01]  /*1b720*/  MUFU.EX2 R130, R2 ;  /* 0x0000000200827308 */ /* 0x000e620000000800 */
[----:B------:R-:W-:Y:S01]  /*1b730*/  F2FP.F16.F32.PACK_AB R42, R127, R126 ;  /* 0x0000007e7f2a723e */ /* 0x000fe200000000ff */
[----:B--2---:R-:W-:-:S04]  /*1b740*/  FFMA2 R4, R134.F32x2.HI_LO, UR4.F32, R0.F32 ;  /* 0x0000000486047c49 */ /* 0x004fc80009200000 */
[----:B------:R-:W-:Y:S02]  /*1b750*/  @!P1 FMUL R6, R6, 0.5 ;  /* 0x3f00000006069820 */ /* 0x000fe40000400000 */
[----:B------:R-:W2:Y:S01]  /*1b760*/  MUFU.EX2 R132, R8 ;  /* 0x0000000800847308 */ /* 0x000ea20000000800 */
[----:B------:R-:W-:Y:S01]  /*1b770*/  @!P0 FMUL R7, R7, 0.5 ;  /* 0x3f00000007078820 */ /* 0x000fe20000400000 */
[----:B---3--:R-:W-:Y:S01]  /*1b780*/  @!P6 FMUL R129, R129, R129 ;  /* 0x000000818181e220 */ /* 0x008fe20000400000 */
[----:B------:R-:W-:-:S04]  /*1b790*/  FSETP.GEU.AND P6, PT, R4, -126, PT ;  /* 0xc2fc00000400780b */ /* 0x000fc80003fce000 */
[----:B------:R-:W-:Y:S01]  /*1b7a0*/  F2FP.F16.F32.PACK_AB R43, R129, R128 ;  /* 0x00000080812b723e */ /* 0x000fe200000000ff */
[----:B------:R3:W4:Y:S01]  /*1b7b0*/  MUFU.EX2 R133, R9 ;  /* 0x0000000900857308 */ /* 0x0007220000000800 */
[----:B-1----:R-:W-:Y:S01]  /*1b7c0*/  @!P5 FMUL R130, R130, R130 ;  /* 0x000000828282d220 */ /* 0x002fe20000400000 */
[----:B------:R-:W-:-:S06]  /*1b7d0*/  FSETP.GEU.AND P5, PT, R5, -126, PT ;  /* 0xc2fc00000500780b */ /* 0x000fcc0003fae000 */
[----:B------:R1:W5:Y:S01]  /*1b7e0*/  MUFU.EX2 R131, R3 ;  /* 0x0000000300837308 */ /* 0x0003620000000800 */
[----:B--2---:R-:W-:Y:S01]  /*1b7f0*/  @!P3 FMUL R132, R132, R132 ;  /* 0x000000848484b220 */ /* 0x004fe20000400000 */
[----:B------:R-:W-:-:S05]  /*1b800*/  @!P6 FMUL R4, R4, 0.5 ;  /* 0x3f0000000404e820 */ /* 0x000fca0000400000 */
[----:B------:R-:W-:Y:S01]  /*1b810*/  @!P5 FMUL R5, R5, 0.5 ;  /* 0x3f0000000505d820 */ /* 0x000fe20000400000 */
[----:B------:R-:W2:Y:S01]  /*1b820*/  MUFU.EX2 R134, R6 ;  /* 0x0000000600867308 */ /* 0x000ea20000000800 */
[----:B---3--:R-:W-:Y:S02]  /*1b830*/  FFMA2 R8, R152.F32x2.HI_LO, UR4.F32, R0.F32 ;  /* 0x0000000498087c49 */ /* 0x008fe40009200000 */
[----:B----4-:R-:W-:-:S03]  /*1b840*/  @!P2 FMUL R133, R133, R133 ;  /* 0x000000858585a220 */ /* 0x010fc60000400000 */
[----:B------:R-:W-:Y:S02]  /*1b850*/  FSETP.GEU.AND P2, PT, R8, -126, PT ;  /* 0xc2fc00000800780b */ /* 0x000fe40003f4e000 */
[----:B------:R3:W4:Y:S01]  /*1b860*/  MUFU.EX2 R135, R7 ;  /* 0x0000000700877308 */ /* 0x0007220000000800 */
[----:B-1----:R-:W-:Y:S01]  /*1b870*/  FFMA2 R2, R136.F32x2.HI_LO, UR4.F32, R0.F32 ;  /* 0x0000000488027c49 */ /* 0x002fe20009200000 */
[----:B------:R-:W-:Y:S01]  /*1b880*/  F2FP.F16.F32.PACK_AB R45, R133, R132 ;  /* 0x00000084852d723e */ /* 0x000fe200000000ff */
[----:B-----5:R-:W-:-:S03]  /*1b890*/  @!P4 FMUL R131, R131, R131 ;  /* 0x000000838383c220 */ /* 0x020fc60000400000 */
[----:B------:R-:W-:Y:S02]  /*1b8a0*/  FSETP.GEU.AND P3, PT, R3, -126, PT ;  /* 0xc2fc00000300780b */ /* 0x000fe40003f6e000 */
[----:B------:R-:W-:Y:S01]  /*1b8b0*/  FSETP.GEU.AND P4, PT, R2, -126, PT ;  /* 0xc2fc00000200780b */ /* 0x000fe20003f8e000 */
[----:B--2---:R-:W-:Y:S01]  /*1b8c0*/  @!P1 FMUL R134, R134, R134 ;  /* 0x0000008686869220 */ /* 0x004fe20000400000 */
[----:B------:R-:W-:Y:S01]  /*1b8d0*/  FSETP.GEU.AND P1, PT, R9, -126, PT ;  /* 0xc2fc00000900780b */ /* 0x000fe20003f2e000 */
[----:B------:R-:W-:Y:S01]  /*1b8e0*/  @!P2 FMUL R8, R8, 0.5 ;  /* 0x3f0000000808a820 */ /* 0x000fe20000400000 */
[----:B------:R-:W1:Y:S01]  /*1b8f0*/  MUFU.EX2 R136, R4 ;  /* 0x0000000400887308 */ /* 0x000e620000000800 */
[----:B------:R-:W-:Y:S01]  /*1b900*/  F2FP.F16.F32.PACK_AB R44, R131, R130 ;  /* 0x00000082832c723e */ /* 0x000fe200000000ff */
[----:B---3--:R-:W-:-:S05]  /*1b910*/  FFMA2 R6, R140.F32x2.HI_LO, UR4.F32, R0.F32 ;  /* 0x000000048c067c49 */ /* 0x008fca0009200000 */
[----:B------:R-:W-:Y:S01]  /*1b920*/  @!P3 FMUL R3, R3, 0.5 ;  /* 0x3f0000000303b820 */ /* 0x000fe20000400000 */
[----:B----4-:R-:W-:Y:S01]  /*1b930*/  @!P0 FMUL R135, R135, R135 ;  /* 0x0000008787878220 */ /* 0x010fe20000400000 */
[----:B------:R-:W2:Y:S01]  /*1b940*/  MUFU.EX2 R140, R8 ;  /* 0x00000008008c7308 */ /* 0x000ea20000000800 */
[----:B------:R-:W-:Y:S01]  /*1b950*/  FSETP.GEU.AND P0, PT, R6, -126, PT ;  /* 0xc2fc00000600780b */ /* 0x000fe20003f0e000 */
[----:B------:R-:W-:Y:S01]  /*1b960*/  @!P4 FMUL R2, R2, 0.5 ;  /* 0x3f0000000202c820 */ /* 0x000fe20000400000 */
[----:B------:R-:W-:Y:S01]  /*1b970*/  @!P1 FMUL R9, R9, 0.5 ;  /* 0x3f00000009099820 */ /* 0x000fe20000400000 */
[----:B------:R-:W-:-:S04]  /*1b980*/  F2FP.F16.F32.PACK_AB R46, R135, R134 ;  /* 0x00000086872e723e */ /* 0x000fc800000000ff */
[----:B------:R-:W3:Y:S01]  /*1b990*/  MUFU.EX2 R153, R3 ;  /* 0x0000000300997308 */ /* 0x000ee20000000800 */
[----:B-1----:R-:W-:Y:S01]  /*1b9a0*/  @!P6 FMUL R136, R136, R136 ;  /* 0x000000888888e220 */ /* 0x002fe20000400000 */
[----:B------:R-:W-:-:S04]  /*1b9b0*/  FSETP.GEU.AND P6, PT, R7, -126, PT ;  /* 0xc2fc00000700780b */ /* 0x000fc80003fce000 */
[----:B------:R-:W-:Y:S02]  /*1b9c0*/  @!P0 FMUL R6, R6, 0.5 ;  /* 0x3f00000006068820 */ /* 0x000fe40000400000 */
[----:B------:R1:W4:Y:S01]  /*1b9d0*/  MUFU.EX2 R152, R2 ;  /* 0x0000000200987308 */ /* 0x0003220000000800 */
[----:B--2---:R-:W-:-:S06]  /*1b9e0*/  @!P2 FMUL R140, R140, R140 ;  /* 0x0000008c8c8ca220 */ /* 0x004fcc0000400000 */
[----:B------:R-:W-:Y:S01]  /*1b9f0*/  @!P6 FMUL R7, R7, 0.5 ;  /* 0x3f0000000707e820 */ /* 0x000fe20000400000 */
[----:B------:R2:W5:Y:S01]  /*1ba00*/  MUFU.EX2 R137, R5 ;  /* 0x0000000500897308 */ /* 0x0005620000000800 */
[----:B---3--:R-:W-:-:S07]  /*1ba10*/  @!P3 FMUL R153, R153, R153 ;  /* 0x000000999999b220 */ /* 0x008fce0000400000 */
[----:B------:R-:W3:Y:S01]  /*1ba20*/  MUFU.EX2 R141, R9 ;  /* 0x00000009008d7308 */ /* 0x000ee20000000800 */
[----:B-1----:R-:W-:Y:S02]  /*1ba30*/  FFMA2 R2, R144.F32x2.HI_LO, UR4.F32, R0.F32 ;  /* 0x0000000490027c49 */ /* 0x002fe40009200000 */
[----:B----4-:R-:W-:-:S03]  /*1ba40*/  @!P4 FMUL R152, R152, R152 ;  /* 0x000000989898c220 */ /* 0x010fc60000400000 */
[----:B------:R-:W-:Y:S02]  /*1ba50*/  FSETP.GEU.AND P3, PT, R2, -126, PT ;  /* 0xc2fc00000200780b */ /* 0x000fe40003f6e000 */
[----:B------:R-:W-:Y:S01]  /*1ba60*/  FSETP.GEU.AND P2, PT, R3, -126, PT ;  /* 0xc2fc00000300780b */ /* 0x000fe20003f4e000 */
[----:B--2---:R-:W-:Y:S01]  /*1ba70*/  FFMA2 R4, R154.F32x2.HI_LO, UR4.F32, R0.F32 ;  /* 0x000000049a047c49 */ /* 0x004fe20009200000 */
[----:B------:R-:W-:Y:S01]  /*1ba80*/  ULOP3.LUT UR4, UR5, 0x8, URZ, 0x3c, !UPT ;  /* 0x0000000805047892 */ /* 0x000fe2000f8e3cff */
[----:B------:R-:W1:Y:S01]  /*1ba90*/  MUFU.EX2 R154, R6 ;  /* 0x00000006009a7308 */ /* 0x000e620000000800 */
[----:B-----5:R-:W-:Y:S01]  /*1baa0*/  @!P5 FMUL R137, R137, R137 ;  /* 0x000000898989d220 */ /* 0x020fe20000400000 */
[----:B------:R-:W-:Y:S02]  /*1bab0*/  F2FP.F16.F32.PACK_AB R48, R153, R152 ;  /* 0x000000989930723e */ /* 0x000fe400000000ff */
[----:B------:R-:W-:Y:S01]  /*1bac0*/  FSETP.GEU.AND P5, PT, R4, -126, PT ;  /* 0xc2fc00000400780b */ /* 0x000fe20003fae000 */
[----:B---3--:R-:W-:Y:S01]  /*1bad0*/  @!P1 FMUL R141, R141, R141 ;  /* 0x0000008d8d8d9220 */ /* 0x008fe20000400000 */
[----:B------:R-:W-:-:S02]  /*1bae0*/  FSETP.GEU.AND P1, PT, R156, -126, PT ;  /* 0xc2fc00009c00780b */ /* 0x000fc40003f2e000 */
[----:B------:R-:W-:Y:S01]  /*1baf0*/  @!P3 FMUL R2, R2, 0.5 ;  /* 0x3f0000000202b820 */ /* 0x000fe20000400000 */
[----:B------:R-:W-:Y:S01]  /*1bb00*/  FSETP.GEU.AND P4, PT, R5, -126, PT ;  /* 0xc2fc00000500780b */ /* 0x000fe20003f8e000 */
[----:B------:R-:W-:Y:S01]  /*1bb10*/  @!P2 FMUL R3, R3, 0.5 ;  /* 0x3f0000000303a820 */ /* 0x000fe20000400000 */
[----:B------:R-:W2:Y:S01]  /*1bb20*/  MUFU.EX2 R155, R7 ;  /* 0x00000007009b7308 */ /* 0x000ea20000000800 */
[----:B------:R-:W-:Y:S02]  /*1bb30*/  MOV R0, UR4 ;  /* 0x0000000400007c02 */ /* 0x000fe40008000f00 */
[----:B------:R-:W-:Y:S02]  /*1bb40*/  F2FP.F16.F32.PACK_AB R47, R137, R136 ;  /* 0x00000088892f723e */ /* 0x000fe400000000ff */
[----:B------:R3:W-:Y:S01]  /*1bb50*/  SYNCS.ARRIVE.TRANS64.A1T0 RZ, [R0+UR6], RZ ;  /* 0x000000ff00ff79a7 */ /* 0x0007e20008100006 */
[----:B-1----:R-:W-:Y:S01]  /*1bb60*/  @!P0 FMUL R154, R154, R154 ;  /* 0x0000009a9a9a8220 */ /* 0x002fe20000400000 */
[----:B------:R-:W-:Y:S01]  /*1bb70*/  FSETP.GEU.AND P0, PT, R157, -126, PT ;  /* 0xc2fc00009d00780b */ /* 0x000fe20003f0e000 */
[----:B------:R-:W1:Y:S01]  /*1bb80*/  MUFU.EX2 R10, R2 ;  /* 0x00000002000a7308 */ /* 0x000e620000000800 */
[----:B------:R-:W-:Y:S01]  /*1bb90*/  @!P1 FMUL R156, R156, 0.5 ;  /* 0x3f0000009c9c9820 */ /* 0x000fe20000400000 */
[----:B------:R-:W-:Y:S01]  /*1bba0*/  @!P5 FMUL R4, R4, 0.5 ;  /* 0x3f0000000404d820 */ /* 0x000fe20000400000 */
[----:B------:R-:W-:Y:S01]  /*1bbb0*/  @!P4 FMUL R5, R5, 0.5 ;  /* 0x3f0000000505c820 */ /* 0x000fe20000400000 */
[----:B------:R-:W-:-:S04]  /*1bbc0*/  F2FP.F16.F32.PACK_AB R49, R141, R140 ;  /* 0x0000008c8d31723e */ /* 0x000fc800000000ff */
[----:B------:R-:W4:Y:S01]  /*1bbd0*/  MUFU.EX2 R11, R3 ;  /* 0x00000003000b7308 */ /* 0x000f220000000800 */
[----:B--2---:R-:W-:-:S03]  /*1bbe0*/  @!P6 FMUL R155, R155, R155 ;  /* 0x0000009b9b9be220 */ /* 0x004fc60000400000 */
[----:B------:R-:W-:Y:S02]  /*1bbf0*/  @!P0 FMUL R157, R157, 0.5 ;  /* 0x3f0000009d9d8820 */ /* 0x000fe40000400000 */
[----:B------:R-:W-:Y:S02]  /*1bc00*/  F2FP.F16.F32.PACK_AB R50, R155, R154 ;  /* 0x0000009a9b32723e */ /* 0x000fe400000000ff */
[----:B------:R-:W2:Y:S01]  /*1bc10*/  MUFU.EX2 R144, R4 ;  /* 0x0000000400907308 */ /* 0x000ea20000000800 */
[----:B-1----:R-:W-:Y:S01]  /*1bc20*/  @!P3 FMUL R10, R10, R10 ;  /* 0x0000000a0a0ab220 */ /* 0x002fe20000400000 */
[----:B------:R-:W-:-:S04]  /*1bc30*/  MOV R2, UR7 ;  /* 0x0000000700027c02 */ /* 0x000fc80008000f00 */
[----:B------:R3:W-:Y:S01]  /*1bc40*/  STL [R1+0x68], R10 ;  /* 0x0000680a01007387 */ /* 0x0007e20000100800 */
[----:B------:R-:W-:Y:S01]  /*1bc50*/  LOP3.LUT P6, RZ, R2, 0x3, R24, 0x48, !PT ;  /* 0x0000000302ff7812 */ /* 0x000fe200078c4818 */
[----:B------:R-:W1:Y:S01]  /*1bc60*/  MUFU.EX2 R145, R5 ;  /* 0x0000000500917308 */ /* 0x000e620000000800 */
[----:B----4-:R-:W-:Y:S01]  /*1bc70*/  @!P2 FMUL R11, R11, R11 ;  /* 0x0000000b0b0ba220 */ /* 0x010fe20000400000 */
[----:B------:R-:W-:-:S04]  /*1bc80*/  F2FP.F16.F32.PACK_AB R24, R181, R180 ;  /* 0x000000b4b518723e */ /* 0x000fc800000000ff */
[----:B------:R3:W-:Y:S01]  /*1bc90*/  STL [R1+0x6c], R11 ;  /* 0x00006c0b01007387 */ /* 0x0007e20000100800 */
[----:B------:R-:W-:Y:S01]  /*1bca0*/  F2FP.F16.F32.PACK_AB R52, R11, R10 ;  /* 0x0000000a0b34723e */ /* 0x000fe200000000ff */
[----:B------:R-:W4:Y:S01]  /*1bcb0*/  MUFU.EX2 R156, R156 ;  /* 0x0000009c009c7308 */ /* 0x000f220000000800 */
[----:B--2---:R-:W-:-:S07]  /*1bcc0*/  @!P5 FMUL R144, R144, R144 ;  /* 0x000000909090d220 */ /* 0x004fce0000400000 */
[----:B------:R-:W2:Y:S01]  /*1bcd0*/  MUFU.EX2 R157, R157 ;  /* 0x0000009d009d7308 */ /* 0x000ea20000000800 */
[----:B-1----:R-:W-:-:S05]  /*1bce0*/  @!P4 FMUL R145, R145, R145 ;  /* 0x000000919191c220 */ /* 0x002fca0000400000 */
[----:B------:R-:W-:Y:S01]  /*1bcf0*/  F2FP.F16.F32.PACK_AB R51, R145, R144 ;  /* 0x000000909133723e */ /* 0x000fe200000000ff */
[----:B----4-:R-:W-:Y:S01]  /*1bd00*/  @!P1 FMUL R156, R156, R156 ;  /* 0x0000009c9c9c9220 */ /* 0x010fe20000400000 */
[----:B--2---:R-:W-:-:S05]  /*1bd10*/  @!P0 FMUL R157, R157, R157 ;  /* 0x0000009d9d9d8220 */ /* 0x004fca0000400000 */
[----:B------:R-:W-:Y:S01]  /*1bd20*/  F2FP.F16.F32.PACK_AB R53, R157, R156 ;  /* 0x0000009c9d35723e */ /* 0x000fe200000000ff */
[----:B---3--:R-:W-:Y:S06]  /*1bd30*/  @!P6 BRA `(.L_x_291) ;  /* 0x000000000040e947 */ /* 0x008fec0003800000 */
        /* <DEDUP_REMOVED lines=16> */
.L_x_291:
[----:B------:R-:W-:Y:S05]  /*1be40*/  WARPSYNC.ALL ;  /* 0x0000000000007948 */ /* 0x000fea0003800000 */
[----:B------:R1:W-:Y:S01]  /*1be50*/  STTM.x32 tmem[UR37], R56 ;  /* 0x00000038000079ed */ /* 0x0003e200082c0025 */
[----:B------:R-:W2:Y:S01]  /*1be60*/  LDCU UR4, c[0x0][0x704] ;  /* 0x0000e080ff0477ac */ /* 0x000ea20008000800 */
[----:B-1----:R-:W3:Y:S01]  /*1be70*/  LDL R87, [R1+0x74] ;  /* 0x0000740001577983 */ /* 0x002ee20000100800 */
[----:B------:R-:W1:Y:S02]  /*1be80*/  S2R R2, SR_TID.X ;  /* 0x0000000000027919 */ /* 0x000e640000002100 */
[----:B-1----:R-:W-:-:S02]  /*1be90*/  SHF.R.U32.HI R60, RZ, 0x5, R2 ;  /* 0x00000005ff3c7819 */ /* 0x002fc40000011602 */
[----:B---3--:R-:W-:-:S04]  /*1bea0*/  FSETP.NEU.AND P0, PT, R87, -INF , PT ;  /* 0xff8000005700780b */ /* 0x008fc80003f0d000 */
[----:B------:R-:W-:-:S05]  /*1beb0*/  FSEL R0, R87, RZ, P0 ;  /* 0x000000ff57007208 */ /* 0x000fca0000000000 */
[----:B--2---:R-:W-:-:S04]  /*1bec0*/  FMUL R0, R0, -UR4 ;  /* 0x8000000400007c20 */ /* 0x004fc80008400000 */
[--C-:B------:R-:W-:Y:S02]  /*1bed0*/  FFMA2 R148, R148.F32x2.HI_LO, UR4.F32, R0.reuse.F32 ;  /* 0x0000000494947c49 */ /* 0x100fe40009200000 */
[----:B------:R-:W-:Y:S01]  /*1bee0*/  FFMA2 R150, R150.F32x2.HI_LO, UR4.F32, R0.F32 ;  /* 0x0000000496967c49 */ /* 0x000fe20009200000 */
[----:B------:R-:W-:Y:S02]  /*1bef0*/  UIADD3 UR4, UPT, UPT, UR37, 0x20, URZ ;  /* 0x0000002025047890 */ /* 0x000fe4000fffe0ff */
[----:B------:R-:W-:Y:S02]  /*1bf00*/  FSETP.GEU.AND P4, PT, R148, -126, PT ;  /* 0xc2fc00009400780b */ /* 0x000fe40003f8e000 */
[----:B------:R-:W-:Y:S01]  /*1bf10*/  FSETP.GEU.AND P3, PT, R149, -126, PT ;  /* 0xc2fc00009500780b */ /* 0x000fe20003f6e000 */
[----:B------:R-:W-:Y:S01]  /*1bf20*/  USHF.R.U32.HI UR4, URZ, 0x15, UR4 ;  /* 0x00000015ff047899 */ /* 0x000fe20008011604 */
[----:B------:R-:W-:Y:S02]  /*1bf30*/  FSETP.GEU.AND P2, PT, R150, -126, PT ;  /* 0xc2fc00009600780b */ /* 0x000fe40003f4e000 */
[----:B------:R-:W-:-:S03]  /*1bf40*/  FSETP.GEU.AND P1, PT, R151, -126, PT ;  /* 0xc2fc00009700780b */ /* 0x000fc60003f2e000 */
[----:B------:R-:W-:-:S04]  /*1bf50*/  MOV R3, UR4 ;  /* 0x0000000400037c02 */ /* 0x000fc80008000f00 */
[----:B------:R-:W-:Y:S01]  /*1bf60*/  @!P4 FMUL R148, R148, 0.5 ;  /* 0x3f0000009494c820 */ /* 0x000fe20000400000 */
[----:B------:R-:W-:Y:S01]  /*1bf70*/  LOP3.LUT P0, RZ, R3, 0x3, R60, 0x48, !PT ;  /* 0x0000000303ff7812 */ /* 0x000fe2000780483c */
[----:B------:R-:W-:Y:S02]  /*1bf80*/  @!P3 FMUL R149, R149, 0.5 ;  /* 0x3f0000009595b820 */ /* 0x000fe40000400000 */
[----:B------:R-:W-:Y:S01]  /*1bf90*/  @!P2 FMUL R150, R150, 0.5 ;  /* 0x3f0000009696a820 */ /* 0x000fe20000400000 */
[----:B------:R-:W1:Y:S01]  /*1bfa0*/  MUFU.EX2 R58, R148 ;  /* 0x00000094003a7308 */ /* 0x000e620000000800 */
[----:B------:R-:W-:-:S07]  /*1bfb0*/  @!P1 FMUL R151, R151, 0.5 ;  /* 0x3f00000097979820 */ /* 0x000fce0000400000 */
[----:B------:R-:W2:Y:S08]  /*1bfc0*/  MUFU.EX2 R59, R149 ;  /* 0x00000095003b7308 */ /* 0x000eb00000000800 */
[----:B------:R-:W3:Y:S01]  /*1bfd0*/  MUFU.EX2 R56, R150 ;  /* 0x0000009600387308 */ /* 0x000ee20000000800 */
[----:B-1----:R-:W-:-:S07]  /*1bfe0*/  @!P4 FMUL R58, R58, R58 ;  /* 0x0000003a3a3ac220 */ /* 0x002fce0000400000 */
[----:B------:R-:W1:Y:S01]  /*1bff0*/  MUFU.EX2 R57, R151 ;  /* 0x0000009700397308 */ /* 0x000e620000000800 */
[----:B--2---:R-:W-:-:S05]  /*1c000*/  @!P3 FMUL R59, R59, R59 ;  /* 0x0000003b3b3bb220 */ /* 0x004fca0000400000 */
[----:B------:R-:W-:Y:S01]  /*1c010*/  F2FP.F16.F32.PACK_AB R54, R59, R58 ;  /* 0x0000003a3b36723e */ /* 0x000fe200000000ff */
[----:B---3--:R-:W-:Y:S01]  /*1c020*/  @!P2 FMUL R56, R56, R56 ;  /* 0x000000383838a220 */ /* 0x008fe20000400000 */
[----:B-1----:R-:W-:-:S05]  /*1c030*/  @!P1 FMUL R57, R57, R57 ;  /* 0x0000003939399220 */ /* 0x002fca0000400000 */
        /* <DEDUP_REMOVED lines=18> */
.L_x_292:
        /* <DEDUP_REMOVED lines=10> */
.L_x_293:
[----:B------:R-:W3:Y:S01]  /*1c200*/  S2UR UR5, SR_CgaCtaId ;  /* 0x00000000000579c3 */ /* 0x000ee20000008800 */
[----:B------:R-:W-:Y:S01]  /*1c210*/  UISETP.NE.AND UP0, UPT, UR40, URZ, UPT ;  /* 0x000000ff2800728c */ /* 0x000fe2000bf05270 */
[----:B------:R-:W-:Y:S02]  /*1c220*/  UMOV UR4, 0x400 ;  /* 0x0000040000047882 */ /* 0x000fe40000000000 */
[----:B---3--:R-:W-:-:S04]  /*1c230*/  ULEA UR5, UR5, UR4, 0x18 ;  /* 0x0000000405057291 */ /* 0x008fc8000f8ec0ff */
[----:B------:R-:W-:-:S04]  /*1c240*/  UIADD3 UR4, UPT, UPT, UR5, 0x28068, URZ ;  /* 0x0002806805047890 */ /* 0x000fc8000fffe0ff */
[----:B------:R-:W-:Y:S02]  /*1c250*/  @UP0 UIADD3 UR4, UPT, UPT, UR5, 0x28058, URZ ;  /* 0x0002805805040890 */ /* 0x000fe4000fffe0ff */
[----:B------:R-:W-:Y:S02]  /*1c260*/  UISETP.NE.AND UP0, UPT, UR47, URZ, UPT ;  /* 0x000000ff2f00728c */ /* 0x000fe4000bf05270 */
[----:B------:R-:W-:-:S09]  /*1c270*/  UPRMT UR4, UR38, 0x654, UR4 ;  /* 0x0000065426047896 */ /* 0x000fd20008000004 */
[----:B--2---:R-:W-:Y:S01]  /*1c280*/  SYNCS.ARRIVE.TRANS64.RED.A1T0 RZ, [UR4], RZ ;  /* 0x000000ffffff79a7 */ /* 0x004fe20008100404 */
[----:B------:R-:W-:Y:S05]  /*1c290*/  BRA.U UP0, `(.L_x_294) ;  /* 0x0000000100047547 */ /* 0x000fea000b800000 */
[----:B------:R-:W-:Y:S05]  /*1c2a0*/  BPT.TRAP 0x1 ;  /* 0x000000040000795c */ /* 0x000fea0000300000 */
.L_x_294:
[----:B------:R-:W-:Y:S01]  /*1c2b0*/  UISETP.NE.AND UP0, UPT, UR40, URZ, UPT ;  /* 0x000000ff2800728c */ /* 0x000fe2000bf05270 */
[----:B------:R-:W-:Y:S01]  /*1c2c0*/  FADD2 R22, R22.F32x2.HI_LO, RZ.F32 ;  /* 0x000000ff1616724b */ /* 0x000fe20000200000 */
[----:B------:R-:W-:Y:S01]  /*1c2d0*/  FSETP.NEU.AND P0, PT, R87, -INF , PT ;  /* 0xff8000005700780b */ /* 0x000fe20003f0d000 */
[----:B------:R-:W-:Y:S01]  /*1c2e0*/  FADD2 R88, R88.F32x2.HI_LO, RZ.F32 ;  /* 0x000000ff5858724b */ /* 0x000fe20000200000 */
[----:B------:R-:W-:Y:S01]  /*1c2f0*/  USEL UR4, UR46, UR45, UP0 ;  /* 0x0000002d2e047287 */ /* 0x000fe20008000000 */
[----:B------:R-:W-:Y:S01]  /*1c300*/  FADD2 R22, R22.F32x2.HI_LO, R94.F32x2.HI_LO ;  /* 0x0000005e1616724b */ /* 0x000fe20000000000 */
[----:B------:R-:W-:Y:S01]  /*1c310*/  FSEL R4, R87, RZ, P0 ;  /* 0x000000ff57047208 */ /* 0x000fe20000000000 */
[----:B------:R-:W-:Y:S01]  /*1c320*/  FADD2 R90, R90.F32x2.HI_LO, RZ.F32 ;  /* 0x000000ff5a5a724b */ /* 0x000fe20000200000 */
[----:B------:R-:W-:Y:S01]  /*1c330*/  ULOP3.LUT UR36, UR4, 0x1, URZ, 0x3c, !UPT ;  /* 0x0000000104247892 */ /* 0x000fe2000f8e3cff */
[----:B------:R-:W-:Y:S01]  /*1c340*/  FADD2 R88, R88.F32x2.HI_LO, R96.F32x2.HI_LO ;  /* 0x000000605858724b */ /* 0x000fe20000000000 */
[----:B------:R-:W-:Y:S01]  /*1c350*/  UIADD3 UR4, UPT, UPT, UR5, 0x28088, URZ ;  /* 0x0002808805047890 */ /* 0x000fe2000fffe0ff */
[----:B------:R-:W-:Y:S01]  /*1c360*/  FADD2 R90, R90.F32x2.HI_LO, R98.F32x2.HI_LO ;  /* 0x000000625a5a724b */ /* 0x000fe20000000000 */
[----:B------:R-:W-:Y:S01]  /*1c370*/  @UP0 UIADD3 UR4, UPT, UPT, UR5, 0x28078, URZ ;  /* 0x0002807805040890 */ /* 0x000fe2000fffe0ff */
[----:B------:R-:W-:Y:S01]  /*1c380*/  FADD2 R22, R22.F32x2.HI_LO, R102.F32x2.HI_LO ;  /* 0x000000661616724b */ /* 0x000fe20000000000 */
[----:B------:R-:W-:Y:S01]  /*1c390*/  MOV R0, UR36 ;  /* 0x0000002400007c02 */ /* 0x000fe20008000f00 */
[----:B------:R-:W-:Y:S01]  /*1c3a0*/  FADD2 R88, R88.F32x2.HI_LO, R104.F32x2.HI_LO ;  /* 0x000000685858724b */ /* 0x000fe20000000000 */
[----:B------:R-:W-:Y:S01]  /*1c3b0*/  FSETP.NEU.AND P0, PT, R17, R4, PT ;  /* 0x000000041100720b */ /* 0x000fe20003f0d000 */
[----:B------:R-:W-:Y:S01]  /*1c3c0*/  FADD2 R90, R90.F32x2.HI_LO, R106.F32x2.HI_LO ;  /* 0x0000006a5a5a724b */ /* 0x000fe20000000000 */
[----:B------:R-:W-:Y:S01]  /*1c3d0*/  SHF.L.U32 R0, R0, 0x1f, RZ ;  /* 0x0000001f00007819 */ /* 0x000fe200000006ff */
[----:B------:R-:W-:-:S02]  /*1c3e0*/  FADD2 R22, R22.F32x2.HI_LO, R110.F32x2.HI_LO ;  /* 0x0000006e1616724b */ /* 0x000fc40000000000 */
[----:B------:R-:W-:Y:S01]  /*1c3f0*/  FADD2 R88, R88.F32x2.HI_LO, R112.F32x2.HI_LO ;  /* 0x000000705858724b */ /* 0x000fe20000000000 */
[----:B------:R-:W2:Y:S01]  /*1c400*/  SYNCS.PHASECHK.TRANS64.TRYWAIT P2, [UR4], R0 ;  /* 0x00000000ff0075a7 */ /* 0x000ea20008041104 */
[----:B------:R-:W-:Y:S02]  /*1c410*/  FADD2 R90, R90.F32x2.HI_LO, R114.F32x2.HI_LO ;  /* 0x000000725a5a724b */ /* 0x000fe40000000000 */
[----:B------:R-:W-:Y:S02]  /*1c420*/  FADD2 R22, R22.F32x2.HI_LO, R118.F32x2.HI_LO ;  /* 0x000000761616724b */ /* 0x000fe40000000000 */
[----:B------:R-:W-:Y:S02]  /*1c430*/  FADD2 R88, R88.F32x2.HI_LO, R138.F32x2.HI_LO ;  /* 0x0000008a5858724b */ /* 0x000fe40000000000 */
[----:B------:R-:W-:Y:S02]  /*1c440*/  FADD2 R90, R90.F32x2.HI_LO, R142.F32x2.HI_LO ;  /* 0x0000008e5a5a724b */ /* 0x000fe40000000000 */
[----:B------:R-:W-:Y:S01]  /*1c450*/  FADD2 R22, R22.F32x2.HI_LO, R158.F32x2.HI_LO ;  /* 0x0000009e1616724b */ /* 0x000fe20000000000 */
[----:B--2---:R-:W-:Y:S06]  /*1c460*/  @!P2 BRA `(.L_x_295) ;  /* 0x0000005c0078a947 */ /* 0x004fec0003800000 */
.L_x_456:
[----:B------:R-:W-:Y:S01]  /*1c470*/  BSSY.RECONVERGENT B0, `(.L_x_296) ;  /* 0x000000b000007945 */ /* 0x000fe20003800200 */
[----:B--2---:R-:W-:-:S03]  /*1c480*/  MOV R3, 0x3f000000 ;  /* 0x3f00000000037802 */ /* 0x004fc60000000f00 */
[----:B------:R-:W-:Y:S05]  /*1c490*/  @!P0 BRA `(.L_x_297) ;  /* 0x0000000000208947 */ /* 0x000fea0003800000 */
[----:B------:R-:W2:Y:S01]  /*1c4a0*/  LDCU UR4, c[0x0][0x704] ;  /* 0x0000e080ff0477ac */ /* 0x000ea20008000800 */
[----:B------:R-:W-:-:S04]  /*1c4b0*/  FADD R0, -R4, R17 ;  /* 0x0000001104007221 */ /* 0x000fc80000000100 */
[----:B--2---:R-:W-:-:S05]  /*1c4c0*/  FMUL R0, R0, UR4 ;  /* 0x0000000400007c20 */ /* 0x004fca0008400000 */
[----:B------:R-:W-:-:S13]  /*1c4d0*/  FSETP.GEU.AND P0, PT, R0, -126, PT ;  /* 0xc2fc00000000780b */ /* 0x000fda0003f0e000 */
[----:B------:R-:W-:-:S04]  /*1c4e0*/  @!P0 FMUL R0, R0, 0.5 ;  /* 0x3f00000000008820 */ /* 0x000fc80000400000 */
[----:B------:R-:W2:Y:S02]  /*1c4f0*/  MUFU.EX2 R3, R0 ;  /* 0x0000000000037308 */ /* 0x000ea40000000800 */
[----:B--2---:R-:W-:-:S04]  /*1c500*/  @!P0 FMUL R3, R3, R3 ;  /* 0x0000000303038220 */ /* 0x004fc80000400000 */
[----:B------:R-:W-:Y:S02]  /*1c510*/  FMUL R3, R3, 0.5 ;  /* 0x3f00000003037820 */ /* 0x000fe40000400000 */
.L_x_297:
[----:B------:R-:W-:Y:S05]  /*1c520*/  BSYNC.RECONVERGENT B0 ;  /* 0x0000000000007941 */ /* 0x000fea0003800200 */
.L_x_296:
[----:B------:R-:W2:Y:S04]  /*1c530*/  LDL.LU.64 R4, [R1+0x18] ;  /* 0x0000180001047983 */ /* 0x000ea80000300a00 */
[----:B-1----:R-:W3:Y:S04]  /*1c540*/  LDL.LU.64 R28, [R1+0x20] ;  /* 0x00002000011c7983 */ /* 0x002ee80000300a00 */
[----:B------:R-:W4:Y:S04]  /*1c550*/  LDL.LU.64 R26, [R1+0x28] ;  /* 0x00002800011a7983 */ /* 0x000f280000300a00 */
[----:B------:R-:W5:Y:S04]  /*1c560*/  LDL.LU.64 R24, [R1+0x38] ;  /* 0x0000380001187983 */ /* 0x000f680000300a00 */
[----:B------:R-:W5:Y:S04]  /*1c570*/  LDL.LU.64 R20, [R1+0x40] ;  /* 0x0000400001147983 */ /* 0x000f680000300a00 */
[----:B------:R-:W5:Y:S04]  /*1c580*/  LDL.LU.64 R14, [R1+0x48] ;  /* 0x00004800010e7983 */ /* 0x000f680000300a00 */
[----:B------:R-:W5:Y:S01]  /*1c590*/  LDL.LU.64 R8, [R1+0x30] ;  /* 0x0000300001087983 */ /* 0x000f620000300a00 */
[----:B------:R-:W-:-:S03]  /*1c5a0*/  FADD2 R22, R22.F32x2.HI_LO, R166.F32x2.HI_LO ;  /* 0x000000a61616724b */ /* 0x000fc60000000000 */
[----:B------:R-:W5:Y:S04]  /*1c5b0*/  LDL.LU.64 R12, [R1+0x58] ;  /* 0x00005800010c7983 */ /* 0x000f680000300a00 */
[----:B------:R-:W5:Y:S04]  /*1c5c0*/  LDL.LU.64 R10, [R1+0x60] ;  /* 0x00006000010a7983 */ /* 0x000f680000300a00 */
[----:B------:R-:W5:Y:S01]  /*1c5d0*/  LDL.LU.64 R6, [R1+0x50] ;  /* 0x0000500001067983 */ /* 0x000f620000300a00 */
[----:B------:R-:W-:-:S04]  /*1c5e0*/  FADD2 R22, R22.F32x2.HI_LO, R174.F32x2.HI_LO ;  /* 0x000000ae1616724b */ /* 0x000fc80000000000 */
[----:B------:R-:W-:Y:S02]  /*1c5f0*/  FADD2 R22, R22.F32x2.HI_LO, R182.F32x2.HI_LO ;  /* 0x000000b61616724b */ /* 0x000fe40000000000 */
[----:B------:R-:W-:-:S04]  /*1c600*/  FMUL R16, R3, R16 ;  /* 0x0000001003107220 */ /* 0x000fc80000400000 */
[----:B------:R-:W-:-:S04]  /*1c610*/  FADD2 R18, R16.F32, R18.F32x2.HI_LO ;  /* 0x000000121012724b */ /* 0x000fc80000040000 */
[----:B------:R-:W-:Y:S02]  /*1c620*/  FADD2 R18, R18.F32x2.HI_LO, R92.F32x2.HI_LO ;  /* 0x0000005c1212724b */ /* 0x000fe40000000000 */
[----:B--2---:R-:W-:Y:S02]  /*1c630*/  FADD2 R22, R22.F32x2.HI_LO, R4.F32x2.HI_LO ;  /* 0x000000041616724b */ /* 0x004fe40000000000 */
[----:B------:R-:W2:Y:S01]  /*1c640*/  LDL.LU.64 R4, [R1+0x68] ;  /* 0x0000680001047983 */ /* 0x000ea20000300a00 */
        /* <DEDUP_REMOVED lines=15> */
[----:B---3--:R-:W-:Y:S02]  /*1c740*/  FADD2 R88, R88.F32x2.HI_LO, R28.F32x2.HI_LO ;  /* 0x0000001c5858724b */ /* 0x008fe40000000000 */
[----:B----4-:R-:W-:Y:S02]  /*1c750*/  FADD2 R90, R90.F32x2.HI_LO, R26.F32x2.HI_LO ;  /* 0x0000001a5a5a724b */ /* 0x010fe40000000000 */
[----:B------:R-:W-:Y:S02]  /*1c760*/  FADD2 R18, R18.F32x2.HI_LO, R188.F32x2.HI_LO ;  /* 0x000000bc1212724b */ /* 0x000fe40000000000 */
[----:B-----5:R-:W-:Y:S02]  /*1c770*/  FADD2 R22, R22.F32x2.HI_LO, R24.F32x2.HI_LO ;  /* 0x000000181616724b */ /* 0x020fe40000000000 */
        /* <DEDUP_REMOVED lines=22> */
[----:B------:R-:W-:Y:S02]  /*1c8e0*/  FADD2 R88, R88.F32x2.HI_LO, R90.F32x2.HI_LO ;  /* 0x0000005a5858724b */ /* 0x000fe40000000000 */
[----:B--2---:R-:W-:-:S04]  /*1c8f0*/  FADD2 R18, R18.F32x2.HI_LO, R4.F32x2.HI_LO ;  /* 0x000000041212724b */ /* 0x004fc80000000000 */
[----:B------:R-:W-:-:S04]  /*1c900*/  FADD2 R18, R18.F32x2.HI_LO, R22.F32x2.HI_LO ;  /* 0x000000161212724b */ /* 0x000fc80000000000 */
[----:B------:R-:W-:-:S04]  /*1c910*/  FADD2 R18, R18.F32x2.HI_LO, R88.F32x2.HI_LO ;  /* 0x000000581212724b */ /* 0x000fc80000000000 */
[----:B------:R-:W-:-:S05]  /*1c920*/  FADD R0, R18, R19 ;  /* 0x0000001312007221 */ /* 0x000fca0000000000 */
[----:B------:R1:W-:Y:S01]  /*1c930*/  STL [R1+0x70], R0 ;  /* 0x0000700001007387 */ /* 0x0003e20000100800 */
[----:B------:R-:W-:Y:S05]  /*1c940*/  @P1 BRA `(.L_x_298) ;  /* 0x0000000000041947 */ /* 0x000fea0003800000 */
[----:B------:R-:W-:Y:S05]  /*1c950*/  BPT.TRAP 0x1 ;  /* 0x000000040000795c */ /* 0x000fea0000300000 */
.L_x_298:
[----:B------:R-:W-:Y:S01]  /*1c960*/  UISETP.NE.AND UP0, UPT, UR40, URZ, UPT ;  /* 0x000000ff2800728c */ /* 0x000fe2000bf05270 */
[----:B------:R-:W-:Y:S01]  /*1c970*/  IMAD.U32 R2, R2, 0x10000, RZ ;  /* 0x0001000002027824 */ /* 0x000fe200078e00ff */
[----:B------:R-:W-:Y:S01]  /*1c980*/  ULOP3.LUT UR6, UR42, 0x1, URZ, 0x3c, !UPT ;  /* 0x000000012a067892 */ /* 0x000fe2000f8e3cff */
[----:B------:R-:W-:Y:S01]  /*1c990*/  LOP3.LUT R60, R60, 0x3, RZ, 0xc0, !PT ;  /* 0x000000033c3c7812 */ /* 0x000fe200078ec0ff */
[----:B------:R-:W-:Y:S02]  /*1c9a0*/  UIADD3 UR4, UPT, UPT, UR5, 0x28060, URZ ;  /* 0x0002806005047890 */ /* 0x000fe4000fffe0ff */
[----:B------:R-:W-:Y:S02]  /*1c9b0*/  LOP3.LUT R2, R2, 0x600000, RZ, 0xc0, !PT ;  /* 0x0060000002027812 */ /* 0x000fe400078ec0ff */
[----:B-1----:R-:W-:Y:S02]  /*1c9c0*/  IMAD.U32 R0, RZ, RZ, UR6 ;  /* 0x00000006ff007e24 */ /* 0x002fe4000f8e00ff */
[----:B------:R-:W-:Y:S01]  /*1c9d0*/  SHF.R.U32.HI R3, RZ, 0x15, R2 ;  /* 0x00000015ff037819 */ /* 0x000fe20000011602 */
[----:B------:R-:W-:-:S02]  /*1c9e0*/  @UP0 UIADD3 UR4, UPT, UPT, UR5, 0x28050, URZ ;  /* 0x0002805005040890 */ /* 0x000fc4000fffe0ff */
[----:B------:R-:W-:Y:S01]  /*1c9f0*/  SHF.L.U32 R0, R0, 0x1f, RZ ;  /* 0x0000001f00007819 */ /* 0x000fe200000006ff */
[----:B------:R-:W-:Y:S01]  /*1ca00*/  USEL UR5, URZ, 0x80, UP0 ;  /* 0x00000080ff057887 */ /* 0x000fe20008000000 */
[----:B------:R-:W-:-:S05]  /*1ca10*/  ISETP.NE.AND P0, PT, R60, R3, PT ;  /* 0x000000033c00720c */ /* 0x000fca0003f05270 */
[----:B------:R-:W1:Y:S01]  /*1ca20*/  SYNCS.PHASECHK.TRANS64.TRYWAIT P1, [UR4], R0 ;  /* 0x00000000ff0075a7 */ /* 0x000e620008021104 */
[----:B------:R-:W-:Y:S01]  /*1ca30*/  LOP3.LUT R2, R2, UR5, RZ, 0xfc, !PT ;  /* 0x0000000502027c12 */ /* 0x000fe2000f8efcff */
[----:B-1----:R-:W-:Y:S06]  /*1ca40*/  @!P1 BRA `(.L_x_299) ;  /* 0x0000005800189947 */ /* 0x002fec0003800000 */
.L_x_458:
        /* <DEDUP_REMOVED lines=17> */
.L_x_300:
[----:B------:R-:W-:Y:S05]  /*1cb60*/  WARPSYNC.ALL ;  /* 0x0000000000007948 */ /* 0x000fea0003800000 */
[----:B------:R-:W2:Y:S01]  /*1cb70*/  LDL.LU.64 R16, [R1+0x70] ;  /* 0x0000700001107983 */ /* 0x000ea20000300a00 */
[----:B------:R-:W-:Y:S01]  /*1cb80*/  R2UR UR4, R2 ;  /* 0x00000000020472ca */ /* 0x000fe200000e0000 */
[----:B------:R-:W-:-:S04]  /*1cb90*/  UISETP.NE.AND UP0, UPT, UR40, URZ, UPT ;  /* 0x000000ff2800728c */ /* 0x000fc8000bf05270 */
[----:B------:R-:W-:Y:S02]  /*1cba0*/  USEL UR45, UR45, UR36, UP0 ;  /* 0x000000242d2d7287 */ /* 0x000fe40008000000 */
[----:B------:R-:W-:-:S06]  /*1cbb0*/  USEL UR46, UR36, UR46, UP0 ;  /* 0x0000002e242e7287 */ /* 0x000fcc0008000000 */
[----:B--2---:R3:W-:Y:S06]  /*1cbc0*/  STTM.x2 tmem[UR4], R16 ;  /* 0x00000010000079ed */ /* 0x0047ec00080c0004 */
.L_x_281:
[----:B------:R-:W-:-:S09]  /*1cbd0*/  UISETP.NE.AND UP0, UPT, UR47, URZ, UPT ;  /* 0x000000ff2f00728c */ /* 0x000fd2000bf05270 */
[----:B------:R-:W-:Y:S05]  /*1cbe0*/  BRA.U UP0, `(.L_x_301) ;  /* 0x0000000100047547 */ /* 0x000fea000b800000 */
[----:B------:R-:W-:Y:S05]  /*1cbf0*/  BPT.TRAP 0x1 ;  /* 0x000000040000795c */ /* 0x000fea0000300000 */
.L_x_301:
[----:B------:R-:W4:Y:S01]  /*1cc00*/  S2UR UR7, SR_CgaCtaId ;  /* 0x00000000000779c3 */ /* 0x000f220000008800 */
[----:B------:R-:W-:Y:S01]  /*1cc10*/  UISETP.NE.AND UP1, UPT, UR40, URZ, UPT ;  /* 0x000000ff2800728c */ /* 0x000fe2000bf25270 */
[----:B------:R-:W-:Y:S02]  /*1cc20*/  UMOV UR5, 0x400 ;  /* 0x0000040000057882 */ /* 0x000fe40000000000 */
[----:B----4-:R-:W-:-:S04]  /*1cc30*/  ULEA UR5, UR7, UR5, 0x18 ;  /* 0x0000000507057291 */ /* 0x010fc8000f8ec0ff */
[----:B------:R-:W-:-:S04]  /*1cc40*/  UIADD3 UR4, UPT, UPT, UR5, 0x28080, URZ ;  /* 0x0002808005047890 */ /* 0x000fc8000fffe0ff */
[----:B------:R-:W-:-:S09]  /*1cc50*/  @UP1 UIADD3 UR4, UPT, UPT, UR5, 0x28070, URZ ;  /* 0x0002807005041890 */ /* 0x000fd2000fffe0ff */
[----:B------:R-:W-:Y:S01]  /*1cc60*/  SYNCS.ARRIVE.TRANS64.A1T0 RZ, [UR4], RZ ;  /* 0x000000ffffff79a7 */ /* 0x000fe20008100004 */
[----:B------:R-:W-:Y:S01]  /*1cc70*/  USEL UR4, UR46, UR45, UP1 ;  /* 0x0000002d2e047287 */ /* 0x000fe20008800000 */
[----:B------:R-:W-:Y:S11]  /*1cc80*/  BRA.U UP0, `(.L_x_302) ;  /* 0x0000000100047547 */ /* 0x000ff6000b800000 */
[----:B------:R-:W-:Y:S05]  /*1cc90*/  BPT.TRAP 0x1 ;  /* 0x000000040000795c */ /* 0x000fea0000300000 */
.L_x_302:
[----:B------:R-:W-:Y:S02]  /*1cca0*/  UISETP.NE.AND UP0, UPT, UR40, URZ, UPT ;  /* 0x000000ff2800728c */ /* 0x000fe4000bf05270 */
[----:B------:R-:W-:Y:S02]  /*1ccb0*/  ULOP3.LUT UR6, UR4, 0x1, URZ, 0x3c, !UPT ;  /* 0x0000000104067892 */ /* 0x000fe4000f8e3cff */
[----:B------:R-:W-:-:S04]  /*1ccc0*/  UIADD3 UR4, UPT, UPT, UR5, 0x28088, URZ ;  /* 0x0002808805047890 */ /* 0x000fc8000fffe0ff */
[----:B-1----:R-:W-:-:S03]  /*1ccd0*/  MOV R3, UR6 ;  /* 0x0000000600037c02 */ /* 0x002fc60008000f00 */
[----:B------:R-:W-:Y:S01]  /*1cce0*/  @UP0 UIADD3 UR4, UPT, UPT, UR5, 0x28078, URZ ;  /* 0x0002807805040890 */ /* 0x000fe2000fffe0ff */
[----:B------:R-:W-:-:S08]  /*1ccf0*/  SHF.L.U32 R3, R3, 0x1f, RZ ;  /* 0x0000001f03037819 */ /* 0x000fd000000006ff */
[----:B------:R-:W1:Y:S02]  /*1cd00*/  SYNCS.PHASECHK.TRANS64.TRYWAIT P0, [UR4], R3 ;  /* 0x00000003ff0075a7 */ /* 0x000e640008001104 */
[----:B-1----:R-:W-:Y:S05]  /*1cd10*/  @!P0 BRA `(.L_x_303) ;  /* 0x00000054007c8947 */ /* 0x002fea0003800000 */
.L_x_460:
[----:B------:R-:W-:-:S04]  /*1cd20*/  UISETP.NE.AND UP0, UPT, UR40, URZ, UPT ;  /* 0x000000ff2800728c */ /* 0x000fc8000bf05270 */
[----:B------:R-:W-:-:S04]  /*1cd30*/  USEL UR4, UR48, UR50, UP0 ;  /* 0x0000003230047287 */ /* 0x000fc80008000000 */
[----:B------:R-:W-:-:S09]  /*1cd40*/  UISETP.GT.U32.AND UP0, UPT, UR4, 0x1, UPT ;  /* 0x000000010400788c */ /* 0x000fd2000bf04070 */
[----:B------:R-:W-:Y:S05]  /*1cd50*/  BRA.U UP0, `(.L_x_304) ;  /* 0x0000000100087547 */ /* 0x000fea000b800000 */
[----:B------:R-:W-:Y:S05]  /*1cd60*/  BPT.TRAP 0x1 ;  /* 0x000000040000795c */ /* 0x000fea0000300000 */
[----:B------:R-:W-:Y:S05]  /*1cd70*/  BPT.TRAP 0x1 ;  /* 0x000000040000795c */ /* 0x000fea0000300000 */
.L_x_304:
[----:B------:R-:W-:Y:S02]  /*1cd80*/  UISETP.NE.AND UP0, UPT, UR40, URZ, UPT ;  /* 0x000000ff2800728c */ /* 0x000fe4000bf05270 */
[----:B------:R-:W-:-:S09]  /*1cd90*/  UIADD3 UR4, UPT, UPT, UR5, 0x28068, URZ ;  /* 0x0002806805047890 */ /* 0x000fd2000fffe0ff */
[----:B------:R-:W-:-:S04]  /*1cda0*/  @UP0 UIADD3 UR4, UPT, UPT, UR5, 0x28058, URZ ;  /* 0x0002805805040890 */ /* 0x000fc8000fffe0ff */
[----:B------:R-:W-:-:S09]  /*1cdb0*/  UPRMT UR4, UR7, 0x654, UR4 ;  /* 0x0000065407047896 */ /* 0x000fd20008000004 */
[----:B------:R-:W-:Y:S01]  /*1cdc0*/  SYNCS.ARRIVE.TRANS64.RED.A1T0 RZ, [UR4], RZ ;  /* 0x000000ffffff79a7 */ /* 0x000fe20008100404 */
[----:B------:R-:W-:Y:S05]  /*1cdd0*/  EXIT ;  /* 0x000000000000794d */ /* 0x000fea0003800000 */
.L_x_26:
[----:B------:R-:W-:-:S05]  /*1cde0*/  IMAD.MOV.U32 R3, RZ, RZ, -0x4 ;  /* 0xfffffffcff037424 */ /* 0x000fca00078e00ff */
[----:B------:R-:W-:-:S05]  /*1cdf0*/  VIADDMNMX.U32 R0, R2, R3, 0x2, PT ;  /* 0x0000000202007446 */ /* 0x000fca0003800003 */
[----:B------:R-:W-:-:S04]  /*1ce00*/  IMAD.SHL.U32 R0, R0, 0x4, RZ ;  /* 0x0000000400007824 */ /* 0x000fc800078e00ff */
[----:B------:R-:W1:Y:S02]  /*1ce10*/  LDC R2, c[0x2][R0] ;  /* 0x0080000000027b82 */ /* 0x000e640000000800 */
[----:B-1----:R-:W-:-:S04]  /*1ce20*/  SHF.R.S32.HI R3, RZ, 0x1f, R2 ;  /* 0x0000001fff037819 */ /* 0x002fc80000011402 */
.L_x_505:
[----:B------:R-:W-:Y:S05]  /*1ce30*/  BRX R2 -0x1ce40                                                                                                                                                                                                                                                                                                                                                                                                                                                                                                                                                                        (*"BRANCH_TARGETS .L_x_506,.L_x_507,.L_x_508"*) ;  /* 0xfffffe3002707949 */ /* 0x000fea000383ffff */
.L_x_508:
[----:B------:R-:W-:-:S08]  /*1ce40*/  NOP ;  /* 0x0000000000007918 */ /* 0x000fd00000000000 */
[----:B------:R-:W-:-:S00]  /*1ce50*/  USETMAXREG.DEALLOC.CTAPOOL 0x18 ;  /* 0x00000018000079c8 */ /* 0x000fc000080e0500 */
[----:B------:R-:W-:Y:S05]  /*1ce60*/  EXIT ;  /* 0x000000000000794d */ /* 0x000fea0003800000 */
.L_x_506:
[----:B------:R-:W-:-:S08]  /*1ce70*/  NOP ;  /* 0x0000000000007918 */ /* 0x000fd00000000000 */
[----:B------:R-:W1:-:S00]  /*1ce80*/  USETMAXREG.DEALLOC.CTAPOOL 0x20 ;  /* 0x00000020000079c8 */ /* 0x000e4000080e0500 */
[----:B------:R-:W2:Y:S01]  /*1ce90*/  S2UR UR11, SR_CTAID.X ;  /* 0x00000000000b79c3 */ /* 0x000ea20000002500 */
[----:B------:R-:W3:Y:S07]  /*1cea0*/  LDCU.64 UR14, c[0x0][0x380] ;  /* 0x00007000ff0e77ac */ /* 0x000eee0008000a00 */
[----:B------:R-:W4:Y:S01]  /*1ceb0*/  S2UR UR45, SR_CTAID.Z ;  /* 0x00000000002d79c3 */ /* 0x000f220000002700 */
[----:B---3--:R-:W-:Y:S02]  /*1cec0*/  UISETP.NE.AND UP1, UPT, UR15, URZ, UPT ;  /* 0x000000ff0f00728c */ /* 0x008fe4000bf25270 */
[----:B--2---:R-:W-:-:S04]  /*1ced0*/  USHF.L.U32 UR11, UR11, 0x8, URZ ;  /* 0x000000080b0b7899 */ /* 0x004fc800080006ff */
[----:B------:R-:W-:-:S06]  /*1cee0*/  UISETP.GE.U32.OR UP1, UPT, UR11, UR14, !UP1 ;  /* 0x0000000e0b00728c */ /* 0x000fcc000cf26470 */
[----:B------:R-:W-:-:S13]  /*1cef0*/  PLOP3.LUT P1, PT, PT, PT, UP1, 0x80, 0x8 ;  /* 0x000000000008781c */ /* 0x000fda0003f2f018 */
[----:B-1--4-:R-:W-:Y:S05]  /*1cf00*/  @P1 EXIT ;  /* 0x000000000000194d */ /* 0x012fea0003800000 */
[----:B------:R-:W1:Y:S01]  /*1cf10*/  LDCU UR7, c[0x0][0x38c] ;  /* 0x00007180ff0777ac */ /* 0x000e620008000800 */
[----:B------:R-:W2:Y:S01]  /*1cf20*/  S2UR UR8, SR_CTAID.Y ;  /* 0x00000000000879c3 */ /* 0x000ea20000002600 */
[----:B------:R-:W-:Y:S01]  /*1cf30*/  BSSY.RECONVERGENT B0, `(.L_x_305) ;  /* 0x000001a000007945 */ /* 0x000fe20003800200 */
[----:B-1----:R-:W1:Y:S01]  /*1cf40*/  I2F.U32.RP R2, UR7 ;  /* 0x0000000700027d06 */ /* 0x002e620008209000 */
[----:B------:R-:W-:-:S07]  /*1cf50*/  UISETP.NE.U32.AND UP1, UPT, UR7, URZ, UPT ;  /* 0x000000ff0700728c */ /* 0x000fce000bf25070 */
[----:B-1----:R-:W1:Y:S02]  /*1cf60*/  MUFU.RCP R0, R2 ;  /* 0x0000000200007308 */ /* 0x002e640000001000 */
[----:B-1----:R-:W-:-:S06]  /*1cf70*/  IADD3 R0, PT, PT, R0, 0xffffffe, RZ ;  /* 0x0ffffffe00007810 */ /* 0x002fcc0007ffe0ff */
[----:B------:R-:W1:Y:S02]  /*1cf80*/  F2I.FTZ.U32.TRUNC.NTZ R0, R0 ;  /* 0x0000000000007305 */ /* 0x000e64000021f000 */
[----:B-1----:R-:W-:-:S13]  /*1cf90*/  R2UR UR5, R0 ;  /* 0x00000000000572ca */ /* 0x002fda00000e0000 */
[----:B------:R-:W-:-:S04]  /*1cfa0*/  UIADD3 UR4, UPT, UPT, URZ, -UR5, URZ ;  /* 0x80000005ff047290 */ /* 0x000fc8000fffe0ff */
[----:B------:R-:W-:-:S03]  /*1cfb0*/  UIMAD UR6, UR4, UR7, URZ ;  /* 0x00000007040672a4 */ /* 0x000fc6000f8e02ff */
[----:B------:R-:W-:Y:S02]  /*1cfc0*/  UMOV UR4, URZ ;  /* 0x000000ff00047c82 */ /* 0x000fe40008000000 */
[----:B------:R-:W-:-:S07]  /*1cfd0*/  UIMAD.WIDE.U32 UR4, UR5, UR6, UR4 ;  /* 0x00000006050472a5 */ /* 0x000fce000f8e0004 */
[----:B------:R-:W-:Y:S02]  /*1cfe0*/  UMOV UR4, UR5 ;  /* 0x0000000500047c82 */ /* 0x000fe40008000000 */
[----:B--2---:R-:W-:-:S07]  /*1cff0*/  UIMAD.WIDE.U32 UR4, UR4, UR8, URZ ;  /* 0x00000008040472a5 */ /* 0x004fce000f8e00ff */
[----:B------:R-:W-:Y:S02]  /*1d000*/  UMOV UR44, UR5 ;  /* 0x00000005002c7c82 */ /* 0x000fe40008000000 */
[----:B------:R-:W-:-:S04]  /*1d010*/  UIADD3 UR4, UPT, UPT, -UR44, URZ, URZ ;  /* 0x000000ff2c047290 */ /* 0x000fc8000fffe1ff */
[----:B------:R-:W-:-:S04]  /*1d020*/  UIMAD UR4, UR7, UR4, UR8 ;  /* 0x00000004070472a4 */ /* 0x000fc8000f8e0208 */
[----:B------:R-:W-:-:S11]  /*1d030*/  UISETP.GE.U32.AND UP5, UPT, UR4, UR7, UPT ;  /* 0x000000070400728c */ /* 0x000fd6000bfa6070 */
[----:B------:R-:W-:Y:S02]  /*1d040*/  @UP5 UIADD3 UR4, UPT, UPT, UR4, -UR7, URZ ;  /* 0x8000000704045290 */ /* 0x000fe4000fffe0ff */
[----:B------:R-:W-:Y:S02]  /*1d050*/  @UP5 UIADD3 UR44, UPT, UPT, UR44, 0x1, URZ ;  /* 0x000000012c2c5890 */ /* 0x000fe4000fffe0ff */
[----:B------:R-:W-:-:S11]  /*1d060*/  UISETP.GE.U32.AND UP4, UPT, UR4, UR7, UPT ;  /* 0x000000070400728c */ /* 0x000fd6000bf86070 */
[----:B------:R-:W-:Y:S02]  /*1d070*/  @UP4 UIADD3 UR44, UPT, UPT, UR44, 0x1, URZ ;  /* 0x000000012c2c4890 */ /* 0x000fe4000fffe0ff */
[----:B------:R-:W-:-:S04]  /*1d080*/  @!UP1 ULOP3.LUT UR44, URZ, UR7, URZ, 0x33, !UPT ;  /* 0x00000007ff2c9292 */ /* 0x000fc8000f8e33ff */
[----:B------:R-:W-:-:S04]  /*1d090*/  UIADD3 UR12, UPT, UPT, -UR44, URZ, URZ ;  /* 0x000000ff2c0c7290 */ /* 0x000fc8000fffe1ff */
[----:B------:R-:W-:Y:S01]  /*1d0a0*/  UIMAD UR12, UR7, UR12, UR8 ;  /* 0x0000000c070c72a4 */ /* 0x000fe2000f8e0208 */
[----:B------:R-:W-:Y:S11]  /*1d0b0*/  @!P3 BRA `(.L_x_306) ;  /* 0x000000000004b947 */ /* 0x000ff60003800000 */
[----:B------:R-:W-:Y:S05]  /*1d0c0*/  BPT.TRAP 0x1 ;  /* 0x000000040000795c */ /* 0x000fea0000300000 */
.L_x_306:
[----:B------:R-:W-:Y:S05]  /*1d0d0*/  BSYNC.RECONVERGENT B0 ;  /* 0x0000000000007941 */ /* 0x000fea0003800200 */
.L_x_305:
[----:B------:R-:W1:Y:S01]  /*1d0e0*/  S2UR UR8, SR_CgaCtaId ;  /* 0x00000000000879c3 */ /* 0x000e620000008800 */
[----:B------:R-:W-:Y:S01]  /*1d0f0*/  UMOV UR4, 0x400 ;  /* 0x0000040000047882 */ /* 0x000fe20000000000 */
[----:B------:R-:W-:Y:S01]  /*1d100*/  IMAD.MOV.U32 R3, RZ, RZ, 0x1 ;  /* 0x00000001ff037424 */ /* 0x000fe200078e00ff */
[----:B------:R-:W-:-:S04]  /*1d110*/  @!P0 MOV R2, 0x8000 ;  /* 0x0000800000028802 */ /* 0x000fc80000000f00 */
[----:B------:R-:W-:Y:S01]  /*1d120*/  SHF.L.U32 R3, R3, 0x1f, RZ ;  /* 0x0000001f03037819 */ /* 0x000fe200000006ff */
[----:B-1----:R-:W-:-:S09]  /*1d130*/  ULEA UR8, UR8, UR4, 0x18 ;  /* 0x0000000408087291 */ /* 0x002fd2000f8ec0ff */
[----:B------:R-:W1:Y:S02]  /*1d140*/  SYNCS.PHASECHK.TRANS64.TRYWAIT P1, [UR8+0x28010], R3 ;  /* 0x02801003ff0075a7 */ /* 0x000e640008021108 */
[----:B-1----:R-:W-:Y:S05]  /*1d150*/  @!P1 BRA `(.L_x_307) ;  /* 0x0000005000849947 */ /* 0x002fea0003800000 */
.L_x_462:
[----:B------:R-:W-:Y:S01]  /*1d160*/  PLOP3.LUT P5, PT, P5, P6, PT, 0xf8, 0x8f ;  /* 0x00000000008f781c */ /* 0x000fe20002fadf70 */
[----:B------:R2:W-:Y:S01]  /*1d170*/  @!P0 SYNCS.ARRIVE.TRANS64 RZ, [UR8+0x28000], R2 ;  /* 0x02800002ffff89a7 */ /* 0x0005e20008000008 */
[----:B------:R-:W-:Y:S11]  /*1d180*/  BSSY.RECONVERGENT B0, `(.L_x_308) ;  /* 0x0000003000007945 */ /* 0x000ff60003800200 */
[----:B------:R-:W-:Y:S05]  /*1d190*/  @!P5 BRA `(.L_x_309) ;  /* 0x000000000004d947 */ /* 0x000fea0003800000 */
[----:B------:R-:W-:Y:S05]  /*1d1a0*/  BPT.TRAP 0x1 ;  /* 0x000000040000795c */ /* 0x000fea0000300000 */
.L_x_309:
[----:B------:R-:W-:Y:S05]  /*1d1b0*/  BSYNC.RECONVERGENT B0 ;  /* 0x0000000000007941 */ /* 0x000fea0003800200 */
.L_x_308:
[----:B------:R-:W-:Y:S01]  /*1d1c0*/  LOP3.LUT P1, R16, R16, 0x1f, RZ, 0xc0, !PT ;  /* 0x0000001f10107812 */ /* 0x000fe2000782c0ff */
[----:B------:R-:W-:Y:S03]  /*1d1d0*/  BSSY.RECONVERGENT B0, `(.L_x_310) ;  /* 0x0000004000007945 */ /* 0x000fe60003800200 */
[----:B------:R-:W-:-:S13]  /*1d1e0*/  PLOP3.LUT P1, PT, P1, P0, PT, 0x8f, 0xf8 ;  /* 0x0000000000f8781c */ /* 0x000fda0000f21177 */
[----:B------:R-:W-:Y:S05]  /*1d1f0*/  @P1 BRA `(.L_x_311) ;  /* 0x0000000000041947 */ /* 0x000fea0003800000 */
[----:B------:R-:W-:Y:S05]  /*1d200*/  BPT.TRAP 0x1 ;  /* 0x000000040000795c */ /* 0x000fea0000300000 */
.L_x_311:
[----:B------:R-:W-:Y:S05]  /*1d210*/  BSYNC.RECONVERGENT B0 ;  /* 0x0000000000007941 */ /* 0x000fea0003800200 */
.L_x_310:
[----:B------:R-:W3:Y:S01]  /*1d220*/  LDCU.64 UR4, c[0x0][0x348] ;  /* 0x00006900ff0477ac */ /* 0x000ee20008000a00 */
[----:B------:R-:W-:Y:S02]  /*1d230*/  UIADD3 UR9, UPT, UPT, UR8, 0x28000, URZ ;  /* 0x0002800008097890 */ /* 0x000fe4000fffe0ff */
[----:B------:R-:W-:Y:S01]  /*1d240*/  UIADD3 UR16, UPT, UPT, UR8, 0x4000, URZ ;  /* 0x0000400008107890 */ /* 0x000fe2000fffe0ff */
[----:B------:R-:W-:Y:S01]  /*1d250*/  UMOV UR6, 0x0 ;  /* 0x0000000000067882 */ /* 0x000fe20000000000 */
[----:B------:R-:W-:Y:S01]  /*1d260*/  UMOV UR7, 0x10000000 ;  /* 0x1000000000077882 */ /* 0x000fe20000000000 */
[----:B------:R-:W-:Y:S01]  /*1d270*/  UMOV UR10, URZ ;  /* 0x000000ff000a7c82 */ /* 0x000fe20008000000 */
[----:B------:R-:W-:Y:S01]  /*1d280*/  UMOV UR13, UR44 ;  /* 0x0000002c000d7c82 */ /* 0x000fe20008000000 */
[----:B------:R-:W-:Y:S01]  /*1d290*/  UMOV UR14, UR45 ;  /* 0x0000002d000e7c82 */ /* 0x000fe20008000000 */
[----:B------:R-:W-:Y:S01]  /*1d2a0*/  UMOV UR18, 0x40 ;  /* 0x0000004000127882 */ /* 0x000fe20000000000 */
[----:B------:R-:W-:Y:S01]  /*1d2b0*/  UMOV UR19, UR11 ;  /* 0x0000000b00137c82 */ /* 0x000fe20008000000 */
[----:B------:R-:W-:Y:S01]  /*1d2c0*/  UMOV UR20, UR12 ;  /* 0x0000000c00147c82 */ /* 0x000fe20008000000 */
[----:B------:R-:W-:Y:S01]  /*1d2d0*/  UMOV UR21, UR44 ;  /* 0x0000002c00157c82 */ /* 0x000fe20008000000 */
[----:B------:R-:W-:Y:S01]  /*1d2e0*/  UMOV UR22, UR45 ;  /* 0x0000002d00167c82 */ /* 0x000fe20008000000 */
[----:B---3--:R-:W-:Y:S01]  /*1d2f0*/  UIADD3 UR4, UP1, UPT, UR4, 0x80, URZ ;  /* 0x0000008004047890 */ /* 0x008fe2000ff3e0ff */
[----:B------:R-:W-:-:S03]  /*1d300*/  UMOV UR17, UR9 ;  /* 0x0000000900117c82 */ /* 0x000fc60008000000 */
[----:B------:R-:W-:-:S09]  /*1d310*/  UIADD3.X UR5, UPT, UPT, URZ, UR5, URZ, UP1, !UPT ;  /* 0x00000005ff057290 */ /* 0x000fd20008ffe4ff */
[----:B------:R3:W-:Y:S01]  /*1d320*/  UTMALDG.5D [UR8], [UR4], desc[UR6] ;  /* 0x00000608040075b4 */ /* 0x0007e20008021000 */
[----:B------:R3:W-:Y:S02]  /*1d330*/  UTMALDG.5D [UR16], [UR4], desc[UR6] ;  /* 0x00000610040075b4 */ /* 0x0007e40008021000 */
[----:B---3--:R-:W-:Y:S05]  /*1d340*/  BRA.U !UP0, `(.L_x_312) ;  /* 0x0000000108047547 */ /* 0x008fea000b800000 */
[----:B------:R-:W-:Y:S05]  /*1d350*/  BPT.TRAP 0x1 ;  /* 0x000000040000795c */ /* 0x000fea0000300000 */
.L_x_312:
[----:B------:R-:W3:Y:S01]  /*1d360*/  SYNCS.PHASECHK.TRANS64.TRYWAIT P1, [UR8+0x28038], R3 ;  /* 0x02803803ff0075a7 */ /* 0x000ee20008021108 */
[----:B--2---:R-:W-:Y:S01]  /*1d370*/  @!P0 MOV R2, 0x8000 ;  /* 0x0000800000028802 */ /* 0x004fe20000000f00 */
[----:B---3--:R-:W-:Y:S06]  /*1d380*/  @!P1 BRA `(.L_x_313) ;  /* 0x0000005000109947 */ /* 0x008fec0003800000 */
.L_x_464:
[----:B------:R2:W-:Y:S01]  /*1d390*/  @!P0 SYNCS.ARRIVE.TRANS64 RZ, [UR8+0x28020], R2 ;  /* 0x02802002ffff89a7 */ /* 0x0005e20008000008 */
[----:B------:R-:W-:-:S09]  /*1d3a0*/  UPLOP3.LUT UP2, UPT, UP2, UP3, UPT, 0xf8, 0x8f ;  /* 0x00000000008f789c */ /* 0x000fd20001747f70 */
[----:B------:R-:W-:Y:S05]  /*1d3b0*/  BRA.U !UP2, `(.L_x_314) ;  /* 0x000000010a047547 */ /* 0x000fea000b800000 */
[----:B------:R-:W-:Y:S05]  /*1d3c0*/  BPT.TRAP 0x1 ;  /* 0x000000040000795c */ /* 0x000fea0000300000 */
.L_x_314:
[----:B------:R-:W-:Y:S01]  /*1d3d0*/  ISETP.EQ.OR P1, PT, R16, RZ, P0 ;  /* 0x000000ff1000720c */ /* 0x000fe20000722670 */
[----:B------:R-:W-:-:S12]  /*1d3e0*/  BSSY.RECONVERGENT B0, `(.L_x_315) ;  /* 0x0000003000007945 */ /* 0x000fd80003800200 */
[----:B------:R-:W-:Y:S05]  /*1d3f0*/  @P1 BRA `(.L_x_316) ;  /* 0x0000000000041947 */ /* 0x000fea0003800000 */
[----:B------:R-:W-:Y:S05]  /*1d400*/  BPT.TRAP 0x1 ;  /* 0x000000040000795c */ /* 0x000fea0000300000 */
.L_x_316:
[----:B------:R-:W-:Y:S05]  /*1d410*/  BSYNC.RECONVERGENT B0 ;  /* 0x0000000000007941 */ /* 0x000fea0003800200 */
.L_x_315:
[----:B------:R-:W3:Y:S01]  /*1d420*/  LDCU.64 UR4, c[0x0][0x348] ;  /* 0x00006900ff0477ac */ /* 0x000ee20008000a00 */
[----:B------:R-:W-:Y:S01]  /*1d430*/  BSSY.RECONVERGENT B0, `(.L_x_317) ;  /* 0x0000015000007945 */ /* 0x000fe20003800200 */
[----:B------:R-:W-:Y:S02]  /*1d440*/  UIADD3 UR16, UPT, UPT, UR8, 0x10000, URZ ;  /* 0x0001000008107890 */ /* 0x000fe4000fffe0ff */
[----:B------:R-:W-:Y:S02]  /*1d450*/  UIADD3 UR17, UPT, UPT, UR8, 0x28020, URZ ;  /* 0x0002802008117890 */ /* 0x000fe4000fffe0ff */
[----:B------:R-:W-:Y:S01]  /*1d460*/  UIADD3 UR24, UPT, UPT, UR8, 0x14000, URZ ;  /* 0x0001400008187890 */ /* 0x000fe2000fffe0ff */
[----:B------:R-:W-:Y:S01]  /*1d470*/  UMOV UR19, URZ ;  /* 0x000000ff00137c82 */ /* 0x000fe20008000000 */
[----:B------:R-:W-:Y:S01]  /*1d480*/  UMOV UR6, 0x0 ;  /* 0x0000000000067882 */ /* 0x000fe20000000000 */
[----:B------:R-:W-:Y:S01]  /*1d490*/  UMOV UR7, 0x10000000 ;  /* 0x1000000000077882 */ /* 0x000fe20000000000 */
[----:B------:R-:W-:Y:S01]  /*1d4a0*/  UMOV UR18, URZ ;  /* 0x000000ff00127c82 */ /* 0x000fe20008000000 */
[----:B------:R-:W-:Y:S01]  /*1d4b0*/  UMOV UR20, UR44 ;  /* 0x0000002c00147c82 */ /* 0x000fe20008000000 */
[----:B------:R-:W-:Y:S01]  /*1d4c0*/  UMOV UR21, UR45 ;  /* 0x0000002d00157c82 */ /* 0x000fe20008000000 */
[----:B------:R-:W-:Y:S01]  /*1d4d0*/  UMOV UR26, 0x40 ;  /* 0x00000040001a7882 */ /* 0x000fe20000000000 */
[----:B------:R-:W-:Y:S01]  /*1d4e0*/  UMOV UR28, UR44 ;  /* 0x0000002c001c7c82 */ /* 0x000fe20008000000 */
[----:B---3--:R-:W-:Y:S01]  /*1d4f0*/  UIADD3 UR4, UP1, UPT, UR4, 0x180, URZ ;  /* 0x0000018004047890 */ /* 0x008fe2000ff3e0ff */
[----:B------:R-:W-:Y:S01]  /*1d500*/  UMOV UR29, UR45 ;  /* 0x0000002d001d7c82 */ /* 0x000fe20008000000 */
[----:B------:R-:W-:-:S02]  /*1d510*/  UMOV UR25, UR17 ;  /* 0x0000001100197c82 */ /* 0x000fc40008000000 */
[----:B------:R-:W-:Y:S01]  /*1d520*/  UIADD3.X UR5, UPT, UPT, URZ, UR5, URZ, UP1, !UPT ;  /* 0x00000005ff057290 */ /* 0x000fe20008ffe4ff */
[----:B------:R-:W-:-:S08]  /*1d530*/  UMOV UR27, UR19 ;  /* 0x00000013001b7c82 */ /* 0x000fd00008000000 */
[----:B------:R3:W-:Y:S01]  /*1d540*/  UTMALDG.4D [UR16], [UR4], desc[UR6] ;  /* 0x00000610040075b4 */ /* 0x0007e20008019000 */
[----:B------:R3:W-:Y:S02]  /*1d550*/  UTMALDG.4D [UR24], [UR4], desc[UR6] ;  /* 0x00000618040075b4 */ /* 0x0007e40008019000 */
[----:B---3--:R-:W-:Y:S05]  /*1d560*/  @!P3 BRA `(.L_x_318) ;  /* 0x000000000004b947 */ /* 0x008fea0003800000 */
[----:B------:R-:W-:Y:S05]  /*1d570*/  BPT.TRAP 0x1 ;  /* 0x000000040000795c */ /* 0x000fea0000300000 */
.L_x_318:
[----:B------:R-:W-:Y:S05]  /*1d580*/  BSYNC.RECONVERGENT B0 ;  /* 0x0000000000007941 */ /* 0x000fea0003800200 */
.L_x_317:
[----:B------:R-:W3:Y:S01]  /*1d590*/  SYNCS.PHASECHK.TRANS64.TRYWAIT P2, [UR8+0x28018], R3 ;  /* 0x02801803ff0075a7 */ /* 0x000ee20008041108 */
[----:B--2---:R-:W-:Y:S01]  /*1d5a0*/  @!P0 MOV R2, 0x8000 ;  /* 0x0000800000028802 */ /* 0x004fe20000000f00 */
[----:B---3--:R-:W-:Y:S06]  /*1d5b0*/  @!P2 BRA `(.L_x_319) ;  /* 0x0000004c009ca947 */ /* 0x008fec0003800000 */
.L_x_466:
[----:B------:R2:W-:Y:S01]  /*1d5c0*/  @!P0 SYNCS.ARRIVE.TRANS64 RZ, [UR8+0x28008], R2 ;  /* 0x02800802ffff89a7 */ /* 0x0005e20008000008 */
[----:B------:R-:W-:Y:S04]  /*1d5d0*/  BSSY.RECONVERGENT B0, `(.L_x_320) ;  /* 0x0000003000007945 */ /* 0x000fe80003800200 */
[----:B------:R-:W-:Y:S05]  /*1d5e0*/  @!P5 BRA `(.L_x_321) ;  /* 0x000000000004d947 */ /* 0x000fea0003800000 */
[----:B------:R-:W-:Y:S05]  /*1d5f0*/  BPT.TRAP 0x1 ;  /* 0x000000040000795c */ /* 0x000fea0000300000 */
.L_x_321:
[----:B------:R-:W-:Y:S05]  /*1d600*/  BSYNC.RECONVERGENT B0 ;  /* 0x0000000000007941 */ /* 0x000fea0003800200 */
.L_x_320:
[----:B------:R-:W-:Y:S04]  /*1d610*/  BSSY.RECONVERGENT B0, `(.L_x_322) ;  /* 0x0000003000007945 */ /* 0x000fe80003800200 */
[----:B------:R-:W-:Y:S05]  /*1d620*/  @P1 BRA `(.L_x_323) ;  /* 0x0000000000041947 */ /* 0x000fea0003800000 */
[----:B------:R-:W-:Y:S05]  /*1d630*/  BPT.TRAP 0x1 ;  /* 0x000000040000795c */ /* 0x000fea0000300000 */
.L_x_323:
[----:B------:R-:W-:Y:S05]  /*1d640*/  BSYNC.RECONVERGENT B0 ;  /* 0x0000000000007941 */ /* 0x000fea0003800200 */
.L_x_322:
[----:B------:R-:W3:Y:S01]  /*1d650*/  LDCU.64 UR4, c[0x0][0x348] ;  /* 0x00006900ff0477ac */ /* 0x000ee20008000a00 */
[----:B------:R-:W-:Y:S02]  /*1d660*/  UIADD3 UR27, UPT, UPT, UR11, 0x80, URZ ;  /* 0x000000800b1b7890 */ /* 0x000fe4000fffe0ff */
[----:B------:R-:W-:Y:S02]  /*1d670*/  UIADD3 UR24, UPT, UPT, UR8, 0x8000, URZ ;  /* 0x0000800008187890 */ /* 0x000fe4000fffe0ff */
[----:B------:R-:W-:Y:S02]  /*1d680*/  UIADD3 UR25, UPT, UPT, UR8, 0x28008, URZ ;  /* 0x0002800808197890 */ /* 0x000fe4000fffe0ff */
[----:B------:R-:W-:Y:S01]  /*1d690*/  UIADD3 UR16, UPT, UPT, UR8, 0xc000, URZ ;  /* 0x0000c00008107890 */ /* 0x000fe2000fffe0ff */
[----:B------:R-:W-:Y:S01]  /*1d6a0*/  UMOV UR6, 0x0 ;  /* 0x0000000000067882 */ /* 0x000fe20000000000 */
[----:B------:R-:W-:Y:S01]  /*1d6b0*/  UMOV UR7, 0x10000000 ;  /* 0x1000000000077882 */ /* 0x000fe20000000000 */
[----:B------:R-:W-:Y:S01]  /*1d6c0*/  UMOV UR26, URZ ;  /* 0x000000ff001a7c82 */ /* 0x000fe20008000000 */
[----:B------:R-:W-:Y:S01]  /*1d6d0*/  UMOV UR28, UR12 ;  /* 0x0000000c001c7c82 */ /* 0x000fe20008000000 */
[----:B------:R-:W-:Y:S01]  /*1d6e0*/  UMOV UR29, UR44 ;  /* 0x0000002c001d7c82 */ /* 0x000fe20008000000 */
[----:B------:R-:W-:Y:S01]  /*1d6f0*/  UMOV UR30, UR45 ;  /* 0x0000002d001e7c82 */ /* 0x000fe20008000000 */
[----:B---3--:R-:W-:Y:S01]  /*1d700*/  UIADD3 UR4, UP1, UPT, UR4, 0x80, URZ ;  /* 0x0000008004047890 */ /* 0x008fe2000ff3e0ff */
[----:B------:R-:W-:Y:S01]  /*1d710*/  UMOV UR18, 0x40 ;  /* 0x0000004000127882 */ /* 0x000fe20000000000 */
[----:B------:R-:W-:-:S02]  /*1d720*/  UMOV UR20, UR12 ;  /* 0x0000000c00147c82 */ /* 0x000fc40008000000 */
[----:B------:R-:W-:Y:S01]  /*1d730*/  UIADD3.X UR5, UPT, UPT, URZ, UR5, URZ, UP1, !UPT ;  /* 0x00000005ff057290 */ /* 0x000fe20008ffe4ff */
[----:B------:R-:W-:Y:S01]  /*1d740*/  UMOV UR21, UR44 ;  /* 0x0000002c00157c82 */ /* 0x000fe20008000000 */
[----:B------:R-:W-:Y:S01]  /*1d750*/  UMOV UR22, UR45 ;  /* 0x0000002d00167c82 */ /* 0x000fe20008000000 */
[----:B------:R-:W-:Y:S01]  /*1d760*/  UMOV UR17, UR25 ;  /* 0x0000001900117c82 */ /* 0x000fe20008000000 */
[----:B------:R-:W-:-:S05]  /*1d770*/  UMOV UR19, UR27 ;  /* 0x0000001b00137c82 */ /* 0x000fca0008000000 */
[----:B------:R3:W-:Y:S01]  /*1d780*/  UTMALDG.5D [UR24], [UR4], desc[UR6] ;  /* 0x00000618040075b4 */ /* 0x0007e20008021000 */
[----:B------:R3:W-:Y:S02]  /*1d790*/  UTMALDG.5D [UR16], [UR4], desc[UR6] ;  /* 0x00000610040075b4 */ /* 0x0007e40008021000 */
[----:B---3--:R-:W-:Y:S05]  /*1d7a0*/  BRA.U !UP0, `(.L_x_324) ;  /* 0x0000000108047547 */ /* 0x008fea000b800000 */
[----:B------:R-:W-:Y:S05]  /*1d7b0*/  BPT.TRAP 0x1 ;  /* 0x000000040000795c */ /* 0x000fea0000300000 */
.L_x_324:
[----:B------:R-:W3:Y:S01]  /*1d7c0*/  SYNCS.PHASECHK.TRANS64.TRYWAIT P2, [UR8+0x28040], R3 ;  /* 0x02804003ff0075a7 */ /* 0x000ee20008041108 */
[----:B--2---:R-:W-:Y:S01]  /*1d7d0*/  @!P0 MOV R2, 0x8000 ;  /* 0x0000800000028802 */ /* 0x004fe20000000f00 */
[----:B---3--:R-:W-:Y:S06]  /*1d7e0*/  @!P2 BRA `(.L_x_325) ;  /* 0x0000004c0028a947 */ /* 0x008fec0003800000 */
.L_x_468:
[----:B------:R2:W-:Y:S01]  /*1d7f0*/  @!P0 SYNCS.ARRIVE.TRANS64 RZ, [UR8+0x28028], R2 ;  /* 0x02802802ffff89a7 */ /* 0x0005e20008000008 */
[----:B------:R-:W-:Y:S05]  /*1d800*/  BRA.U !UP2, `(.L_x_326) ;  /* 0x000000010a047547 */ /* 0x000fea000b800000 */
[----:B------:R-:W-:Y:S05]  /*1d810*/  BPT.TRAP 0x1 ;  /* 0x000000040000795c */ /* 0x000fea0000300000 */
.L_x_326:
[----:B------:R-:W-:Y:S04]  /*1d820*/  BSSY.RECONVERGENT B0, `(.L_x_327) ;  /* 0x0000003000007945 */ /* 0x000fe80003800200 */
[----:B------:R-:W-:Y:S05]  /*1d830*/  @P1 BRA `(.L_x_328) ;  /* 0x0000000000041947 */ /* 0x000fea0003800000 */
[----:B------:R-:W-:Y:S05]  /*1d840*/  BPT.TRAP 0x1 ;  /* 0x000000040000795c */ /* 0x000fea0000300000 */
.L_x_328:
[----:B------:R-:W-:Y:S05]  /*1d850*/  BSYNC.RECONVERGENT B0 ;  /* 0x0000000000007941 */ /* 0x000fea0003800200 */
.L_x_327:
[----:B------:R-:W3:Y:S01]  /*1d860*/  LDCU.64 UR4, c[0x0][0x348] ;  /* 0x00006900ff0477ac */ /* 0x000ee20008000a00 */
        /* <DEDUP_REMOVED lines=17> */
[----:B------:R3:W-:Y:S01]  /*1d980*/  UTMALDG.4D [UR16], [UR4], desc[UR6] ;  /* 0x00000610040075b4 */ /* 0x0007e20008019000 */
[----:B------:R-:W-:Y:S01]  /*1d990*/  NOP ;  /* 0x0000000000007918 */ /* 0x000fe20000000000 */
[----:B------:R-:W-:-:S06]  /*1d9a0*/  UISETP.GE.AND UP1, UPT, UR15, 0x81, UPT ;  /* 0x000000810f00788c */ /* 0x000fcc000bf26270 */
[----:B------:R-:W-:-:S13]  /*1d9b0*/  PLOP3.LUT P2, PT, PT, PT, UP1, 0x80, 0x8 ;  /* 0x000000000008781c */ /* 0x000fda0003f4f018 */
[----:B---3--:R-:W-:Y:S05]  /*1d9c0*/  @!P2 EXIT ;  /* 0x000000000000a94d */ /* 0x008fea0003800000 */
[----:B------:R-:W-:Y:S01]  /*1d9d0*/  UIADD3 UR5, UPT, UPT, UR15, 0x7f, URZ ;  /* 0x0000007f0f057890 */ /* 0x000fe2000fffe0ff */
[----:B------:R-:W-:Y:S01]  /*1d9e0*/  HFMA2 R4, -RZ, RZ, 0, 5.9604644775390625e-08 ;  /* 0x00000001ff047431 */ /* 0x000fe200000001ff */
[----:B------:R-:W3:Y:S02]  /*1d9f0*/  LDCU.64 UR10, c[0x0][0x348] ;  /* 0x00006900ff0a77ac */ /* 0x000ee40008000a00 */
[----:B------:R-:W-:-:S04]  /*1da00*/  USHF.R.S32.HI UR4, URZ, 0x1f, UR5 ;  /* 0x0000001fff047899 */ /* 0x000fc80008011405 */
[----:B------:R-:W-:-:S04]  /*1da10*/  ULEA.HI UR4, UR4, UR5, URZ, 0x7 ;  /* 0x0000000504047291 */ /* 0x000fc8000f8f38ff */
[----:B------:R-:W-:-:S04]  /*1da20*/  USHF.R.S32.HI UR4, URZ, 0x7, UR4 ;  /* 0x00000007ff047899 */ /* 0x000fc80008011404 */
[----:B------:R-:W-:-:S04]  /*1da30*/  UISETP.LT.AND UP1, UPT, UR4, 0x2, UPT ;  /* 0x000000020400788c */ /* 0x000fc8000bf21270 */
[----:B------:R-:W-:-:S04]  /*1da40*/  USEL UR5, UR4, 0x2, UP1 ;  /* 0x0000000204057887 */ /* 0x000fc80008800000 */
[----:B------:R-:W-:-:S03]  /*1da50*/  UIADD3 UR4, UPT, UPT, UR4, -UR5, URZ ;  /* 0x8000000504047290 */ /* 0x000fc6000fffe0ff */
[----:B------:R-:W-:Y:S01]  /*1da60*/  UMOV UR5, 0x1 ;  /* 0x0000000100057882 */ /* 0x000fe20000000000 */
[----:B------:R-:W-:Y:S02]  /*1da70*/  UISETP.GE.U32.AND UP1, UPT, UR4, 0x3, UPT ;  /* 0x000000030400788c */ /* 0x000fe4000bf26070 */
[----:B------:R-:W-:-:S03]  /*1da80*/  UIADD3 UR6, UPT, UPT, UR4, 0x1, URZ ;  /* 0x0000000104067890 */ /* 0x000fc6000fffe0ff */
[----:B------:R-:W-:Y:S01]  /*1da90*/  UMOV UR4, 0x2 ;  /* 0x0000000200047882 */ /* 0x000fe20000000000 */
[----:B------:R-:W-:-:S03]  /*1daa0*/  ULOP3.LUT UR15, UR6, 0x3, URZ, 0xc0, !UPT ;  /* 0x00000003060f7892 */ /* 0x000fc6000f8ec0ff */
[----:B---3--:R-:W-:Y:S09]  /*1dab0*/  BRA.U !UP1, `(.L_x_329) ;  /* 0x0000001109f07547 */ /* 0x008ff2000b800000 */
[----:B------:R-:W-:Y:S01]  /*1dac0*/  ULOP3.LUT UR4, UR6, 0xfffffffc, URZ, 0xc0, !UPT ;  /* 0xfffffffc06047892 */ /* 0x000fe2000f8ec0ff */
[----:B------:R-:W-:Y:S01]  /*1dad0*/  MOV R4, 0x1 ;  /* 0x0000000100047802 */ /* 0x000fe20000000f00 */
[----:B------:R-:W-:Y:S01]  /*1dae0*/  UMOV UR14, URZ ;  /* 0x000000ff000e7c82 */ /* 0x000fe20008000000 */
[----:B------:R-:W-:Y:S01]  /*1daf0*/  UMOV UR35, 0x100 ;  /* 0x0000010000237882 */ /* 0x000fe20000000000 */
[----:B------:R-:W-:-:S03]  /*1db00*/  UIADD3 UR9, UPT, UPT, -UR4, URZ, URZ ;  /* 0x000000ff04097290 */ /* 0x000fc6000fffe1ff */
[----:B------:R-:W-:-:S09]  /*1db10*/  UMOV UR4, 0x2 ;  /* 0x0000000200047882 */ /* 0x000fd20000000000 */
.L_x_370:
[----:B-1----:R-:W-:Y:S05]  /*1db20*/  BRA.U !UP0, `(.L_x_330) ;  /* 0x0000000108047547 */ /* 0x002fea000b800000 */
[----:B------:R-:W-:Y:S05]  /*1db30*/  BPT.TRAP 0x1 ;  /* 0x000000040000795c */ /* 0x000fea0000300000 */
.L_x_330:
[----:B------:R-:W3:Y:S01]  /*1db40*/  S2UR UR8, SR_CgaCtaId ;  /* 0x00000000000879c3 */ /* 0x000ee20000008800 */
[----:B------:R-:W-:Y:S01]  /*1db50*/  UMOV UR5, 0x400 ;  /* 0x0000040000057882 */ /* 0x000fe20000000000 */
[----:B-1----:R-:W-:Y:S02]  /*1db60*/  SHF.L.U32 R3, R4, 0x1f, RZ ;  /* 0x0000001f04037819 */ /* 0x002fe400000006ff */
[----:B--2---:R-:W-:Y:S01]  /*1db70*/  @!P0 MOV R2, 0x8000 ;  /* 0x0000800000028802 */ /* 0x004fe20000000f00 */
[----:B---3--:R-:W-:-:S04]  /*1db80*/  ULEA UR8, UR8, UR5, 0x18 ;  /* 0x0000000508087291 */ /* 0x008fc8000f8ec0ff */
[----:B------:R-:W-:-:S09]  /*1db90*/  ULEA UR41, UR4, UR8, 0x3 ;  /* 0x0000000804297291 */ /* 0x000fd2000f8e18ff */
[----:B------:R-:W1:Y:S02]  /*1dba0*/  SYNCS.PHASECHK.TRANS64.TRYWAIT P2, [UR41+0x28038], R3 ;  /* 0x02803803ff0075a7 */ /* 0x000e640008041129 */
[----:B-1----:R-:W-:Y:S05]  /*1dbb0*/  @!P2 BRA `(.L_x_331) ;  /* 0x00000048004ca947 */ /* 0x002fea0003800000 */
.L_x_470:
[----:B------:R2:W-:Y:S01]  /*1dbc0*/  @!P0 SYNCS.ARRIVE.TRANS64 RZ, [UR41+0x28020], R2 ;  /* 0x02802002ffff89a7 */ /* 0x0005e20008000029 */
[----:B------:R-:W-:Y:S05]  /*1dbd0*/  BRA.U !UP2, `(.L_x_332) ;  /* 0x000000010a047547 */ /* 0x000fea000b800000 */
[----:B------:R-:W-:Y:S05]  /*1dbe0*/  BPT.TRAP 0x1 ;  /* 0x000000040000795c */ /* 0x000fea0000300000 */
.L_x_332:
[----:B------:R-:W-:Y:S04]  /*1dbf0*/  BSSY.RECONVERGENT B0, `(.L_x_333) ;  /* 0x0000003000007945 */ /* 0x000fe80003800200 */
[----:B------:R-:W-:Y:S05]  /*1dc00*/  @P1 BRA `(.L_x_334) ;  /* 0x0000000000041947 */ /* 0x000fea0003800000 */
[----:B------:R-:W-:Y:S05]  /*1dc10*/  BPT.TRAP 0x1 ;  /* 0x000000040000795c */ /* 0x000fea0000300000 */
.L_x_334:
[----:B------:R-:W-:Y:S05]  /*1dc20*/  BSYNC.RECONVERGENT B0 ;  /* 0x0000000000007941 */ /* 0x000fea0003800200 */
.L_x_333:
[----:B------:R-:W-:Y:S02]  /*1dc30*/  ULEA UR16, UR4, UR8, 0xf ;  /* 0x0000000804107291 */ /* 0x000fe4000f8e78ff */
[----:B------:R-:W-:Y:S02]  /*1dc40*/  UIADD3 UR6, UP1, UPT, UR10, 0x180, URZ ;  /* 0x000001800a067890 */ /* 0x000fe4000ff3e0ff */
[----:B------:R-:W-:Y:S02]  /*1dc50*/  UIADD3 UR43, UPT, UPT, UR35, -0x80, URZ ;  /* 0xffffff80232b7890 */ /* 0x000fe4000fffe0ff */
[----:B------:R-:W-:Y:S02]  /*1dc60*/  UIADD3 UR41, UPT, UPT, UR41, 0x28020, URZ ;  /* 0x0002802029297890 */ /* 0x000fe4000fffe0ff */
[----:B------:R-:W-:Y:S02]  /*1dc70*/  UIADD3 UR40, UPT, UPT, UR16, 0x10000, URZ ;  /* 0x0001000010287890 */ /* 0x000fe4000fffe0ff */
[----:B------:R-:W-:-:S02]  /*1dc80*/  UIADD3.X UR7, UPT, UPT, URZ, UR11, URZ, UP1, !UPT ;  /* 0x0000000bff077290 */ /* 0x000fc40008ffe4ff */
[----:B------:R-:W-:Y:S01]  /*1dc90*/  UIADD3 UR16, UPT, UPT, UR16, 0x14000, URZ ;  /* 0x0001400010107890 */ /* 0x000fe2000fffe0ff */
[----:B------:R-:W-:Y:S01]  /*1dca0*/  UMOV UR12, 0x0 ;  /* 0x00000000000c7882 */ /* 0x000fe20000000000 */
[----:B------:R-:W-:Y:S01]  /*1dcb0*/  UMOV UR13, 0x10000000 ;  /* 0x10000000000d7882 */ /* 0x000fe20000000000 */
[----:B------:R-:W-:Y:S01]  /*1dcc0*/  UMOV UR42, URZ ;  /* 0x000000ff002a7c82 */ /* 0x000fe20008000000 */
[----:B------:R-:W-:Y:S01]  /*1dcd0*/  UMOV UR18, 0x40 ;  /* 0x0000004000127882 */ /* 0x000fe20000000000 */
[----:B------:R-:W-:Y:S01]  /*1dce0*/  UMOV UR20, UR44 ;  /* 0x0000002c00147c82 */ /* 0x000fe20008000000 */
[----:B------:R-:W-:Y:S01]  /*1dcf0*/  UMOV UR21, UR45 ;  /* 0x0000002d00157c82 */ /* 0x000fe20008000000 */
[----:B------:R-:W-:Y:S01]  /*1dd00*/  UMOV UR17, UR41 ;  /* 0x0000002900117c82 */ /* 0x000fe20008000000 */
[----:B------:R-:W-:Y:S01]  /*1dd10*/  UMOV UR19, UR43 ;  /* 0x0000002b00137c82 */ /* 0x000fe20008000000 */
[----:B------:R3:W-:Y:S01]  /*1dd20*/  UTMALDG.4D [UR40], [UR6], desc[UR12] ;  /* 0x00000c28060075b4 */ /* 0x0007e20008019000 */
[----:B------:R-:W-:-:S04]  /*1dd30*/  UIADD3 UR4, UPT, UPT, UR4, 0x1, URZ ;  /* 0x0000000104047890 */ /* 0x000fc8000fffe0ff */
[----:B------:R-:W-:Y:S01]  /*1dd40*/  UISETP.NE.AND UP1, UPT, UR4, 0x3, UPT ;  /* 0x000000030400788c */ /* 0x000fe2000bf25270 */
[----:B------:R3:W-:Y:S03]  /*1dd50*/  UTMALDG.4D [UR16], [UR6], desc[UR12] ;  /* 0x00000c10060075b4 */ /* 0x0007e60008019000 */
[----:B------:R-:W-:Y:S02]  /*1dd60*/  USEL UR5, URZ, 0x1, UP1 ;  /* 0x00000001ff057887 */ /* 0x000fe40008800000 */
[----:B------:R-:W-:-:S04]  /*1dd70*/  USEL UR4, UR4, URZ, UP1 ;  /* 0x000000ff04047287 */ /* 0x000fc80008800000 */
[----:B-1----:R-:W-:Y:S01]  /*1dd80*/  LOP3.LUT R3, R4, UR5, RZ, 0x3c, !PT ;  /* 0x0000000504037c12 */ /* 0x002fe2000f8e3cff */
[----:B---3--:R-:W-:Y:S07]  /*1dd90*/  BRA.U !UP0, `(.L_x_335) ;  /* 0x0000000108047547 */ /* 0x008fee000b800000 */
[----:B------:R-:W-:Y:S05]  /*1dda0*/  BPT.TRAP 0x1 ;  /* 0x000000040000795c */ /* 0x000fea0000300000 */
.L_x_335:
[----:B------:R-:W-:Y:S01]  /*1ddb0*/  ULEA UR25, UR4, UR8, 0x3 ;  /* 0x0000000804197291 */ /* 0x000fe2000f8e18ff */
[----:B------:R-:W-:Y:S02]  /*1ddc0*/  SHF.L.U32 R5, R3, 0x1f, RZ ;  /* 0x0000001f03057819 */ /* 0x000fe400000006ff */
[----:B--2---:R-:W-:-:S06]  /*1ddd0*/  @!P0 MOV R2, 0x8000 ;  /* 0x0000800000028802 */ /* 0x004fcc0000000f00 */
[----:B------:R-:W1:Y:S02]  /*1dde0*/  SYNCS.PHASECHK.TRANS64.TRYWAIT P2, [UR25+0x28038], R5 ;  /* 0x02803805ff0075a7 */ /* 0x000e640008041119 */
[----:B-1----:R-:W-:Y:S05]  /*1ddf0*/  @!P2 BRA `(.L_x_336) ;  /* 0x0000004400d4a947 */ /* 0x002fea0003800000 */
.L_x_472:
[----:B------:R2:W-:Y:S01]  /*1de00*/  @!P0 SYNCS.ARRIVE.TRANS64 RZ, [UR25+0x28020], R2 ;  /* 0x02802002ffff89a7 */ /* 0x0005e20008000019 */
[----:B------:R-:W-:Y:S05]  /*1de10*/  BRA.U !UP2, `(.L_x_337) ;  /* 0x000000010a047547 */ /* 0x000fea000b800000 */
[----:B------:R-:W-:Y:S05]  /*1de20*/  BPT.TRAP 0x1 ;  /* 0x000000040000795c */ /* 0x000fea0000300000 */
.L_x_337:
[----:B------:R-:W-:Y:S04]  /*1de30*/  BSSY.RECONVERGENT B0, `(.L_x_338) ;  /* 0x0000003000007945 */ /* 0x000fe80003800200 */
[----:B------:R-:W-:Y:S05]  /*1de40*/  @P1 BRA `(.L_x_339) ;  /* 0x0000000000041947 */ /* 0x000fea0003800000 */
[----:B------:R-:W-:Y:S05]  /*1de50*/  BPT.TRAP 0x1 ;  /* 0x000000040000795c */ /* 0x000fea0000300000 */
.L_x_339:
[----:B------:R-:W-:Y:S05]  /*1de60*/  BSYNC.RECONVERGENT B0 ;  /* 0x0000000000007941 */ /* 0x000fea0003800200 */
.L_x_338:
        /* <DEDUP_REMOVED lines=23> */
[----:B------:R-:W-:Y:S01]  /*1dfe0*/  LOP3.LUT R3, R3, UR5, RZ, 0x3c, !PT ;  /* 0x0000000503037c12 */ /* 0x000fe2000f8e3cff */
[----:B---3--:R-:W-:Y:S07]  /*1dff0*/  BRA.U !UP0, `(.L_x_340) ;  /* 0x0000000108047547 */ /* 0x008fee000b800000 */
[----:B------:R-:W-:Y:S05]  /*1e000*/  BPT.TRAP 0x1 ;  /* 0x000000040000795c */ /* 0x000fea0000300000 */
.L_x_340:
[----:B------:R-:W-:Y:S01]  /*1e010*/  ULEA UR33, UR4, UR8, 0x3 ;  /* 0x0000000804217291 */ /* 0x000fe2000f8e18ff */
[----:B-1----:R-:W-:Y:S02]  /*1e020*/  SHF.L.U32 R5, R3, 0x1f, RZ ;  /* 0x0000001f03057819 */ /* 0x002fe400000006ff */
[----:B--2---:R-:W-:-:S06]  /*1e030*/  @!P0 MOV R2, 0x8000 ;  /* 0x0000800000028802 */ /* 0x004fcc0000000f00 */
[----:B------:R-:W1:Y:S02]  /*1e040*/  SYNCS.PHASECHK.TRANS64.TRYWAIT P2, [UR33+0x28038], R5 ;  /* 0x02803805ff0075a7 */ /* 0x000e640008041121 */
[----:B-1----:R-:W-:Y:S05]  /*1e050*/  @!P2 BRA `(.L_x_341) ;  /* 0x000000440054a947 */ /* 0x002fea0003800000 */
.L_x_474:
[----:B------:R2:W-:Y:S01]  /*1e060*/  @!P0 SYNCS.ARRIVE.TRANS64 RZ, [UR33+0x28020], R2 ;  /* 0x02802002ffff89a7 */ /* 0x0005e20008000021 */
[----:B------:R-:W-:Y:S05]  /*1e070*/  BRA.U !UP2, `(.L_x_342) ;  /* 0x000000010a047547 */ /* 0x000fea000b800000 */
[----:B------:R-:W-:Y:S05]  /*1e080*/  BPT.TRAP 0x1 ;  /* 0x000000040000795c */ /* 0x000fea0000300000 */
.L_x_342:
[----:B------:R-:W-:Y:S04]  /*1e090*/  BSSY.RECONVERGENT B0, `(.L_x_343) ;  /* 0x0000003000007945 */ /* 0x000fe80003800200 */
[----:B------:R-:W-:Y:S05]  /*1e0a0*/  @P1 BRA `(.L_x_344) ;  /* 0x0000000000041947 */ /* 0x000fea0003800000 */
[----:B------:R-:W-:Y:S05]  /*1e0b0*/  BPT.TRAP 0x1 ;  /* 0x000000040000795c */ /* 0x000fea0000300000 */
.L_x_344:
[----:B------:R-:W-:Y:S05]  /*1e0c0*/  BSYNC.RECONVERGENT B0 ;  /* 0x0000000000007941 */ /* 0x000fea0003800200 */
.L_x_343:
[----:B------:R-:W-:Y:S02]  /*1e0d0*/  ULEA UR16, UR4, UR8, 0xf ;  /* 0x0000000804107291 */ /* 0x000fe4000f8e78ff */
[----:B------:R-:W-:Y:S02]  /*1e0e0*/  UIADD3 UR6, UP1, UPT, UR10, 0x180, URZ ;  /* 0x000001800a067890 */ /* 0x000fe4000ff3e0ff */
[----:B------:R-:W-:Y:S02]  /*1e0f0*/  UIADD3 UR33, UPT, UPT, UR33, 0x28020, URZ ;  /* 0x0002802021217890 */ /* 0x000fe4000fffe0ff */
[----:B------:R-:W-:Y:S02]  /*1e100*/  UIADD3 UR32, UPT, UPT, UR16, 0x10000, URZ ;  /* 0x0001000010207890 */ /* 0x000fe4000fffe0ff */
[----:B------:R-:W-:Y:S02]  /*1e110*/  UIADD3.X UR7, UPT, UPT, URZ, UR11, URZ, UP1, !UPT ;  /* 0x0000000bff077290 */ /* 0x000fe40008ffe4ff */
        /* <DEDUP_REMOVED lines=20> */
.L_x_345:
[----:B------:R-:W-:Y:S01]  /*1e260*/  ULEA UR25, UR4, UR8, 0x3 ;  /* 0x0000000804197291 */ /* 0x000fe2000f8e18ff */
[----:B-1----:R-:W-:Y:S02]  /*1e270*/  SHF.L.U32 R5, R3, 0x1f, RZ ;  /* 0x0000001f03057819 */ /* 0x002fe400000006ff */
[----:B--2---:R-:W-:-:S06]  /*1e280*/  @!P0 MOV R2, 0x8000 ;  /* 0x0000800000028802 */ /* 0x004fcc0000000f00 */
[----:B------:R-:W1:Y:S02]  /*1e290*/  SYNCS.PHASECHK.TRANS64.TRYWAIT P2, [UR25+0x28038], R5 ;  /* 0x02803805ff0075a7 */ /* 0x000e640008041119 */
[----:B-1----:R-:W-:Y:S05]  /*1e2a0*/  @!P2 BRA `(.L_x_346) ;  /* 0x0000004000d8a947 */ /* 0x002fea0003800000 */
.L_x_476:
[----:B------:R2:W-:Y:S01]  /*1e2b0*/  @!P0 SYNCS.ARRIVE.TRANS64 RZ, [UR25+0x28020], R2 ;  /* 0x02802002ffff89a7 */ /* 0x0005e20008000019 */
[----:B------:R-:W-:Y:S05]  /*1e2c0*/  BRA.U !UP2, `(.L_x_347) ;  /* 0x000000010a047547 */ /* 0x000fea000b800000 */
[----:B------:R-:W-:Y:S05]  /*1e2d0*/  BPT.TRAP 0x1 ;  /* 0x000000040000795c */ /* 0x000fea0000300000 */
.L_x_347:
[----:B------:R-:W-:Y:S04]  /*1e2e0*/  BSSY.RECONVERGENT B0, `(.L_x_348) ;  /* 0x0000003000007945 */ /* 0x000fe80003800200 */
[----:B------:R-:W-:Y:S05]  /*1e2f0*/  @P1 BRA `(.L_x_349) ;  /* 0x0000000000041947 */ /* 0x000fea0003800000 */
[----:B------:R-:W-:Y:S05]  /*1e300*/  BPT.TRAP 0x1 ;  /* 0x000000040000795c */ /* 0x000fea0000300000 */
.L_x_349:
[----:B------:R-:W-:Y:S05]  /*1e310*/  BSYNC.RECONVERGENT B0 ;  /* 0x0000000000007941 */ /* 0x000fea0003800200 */
.L_x_348:
        /* <DEDUP_REMOVED lines=26> */
.L_x_350:
[----:B------:R-:W-:Y:S01]  /*1e4c0*/  ULEA UR25, UR4, UR8, 0x3 ;  /* 0x0000000804197291 */ /* 0x000fe2000f8e18ff */
[----:B-1----:R-:W-:Y:S02]  /*1e4d0*/  SHF.L.U32 R5, R3, 0x1f, RZ ;  /* 0x0000001f03057819 */ /* 0x002fe400000006ff */
[----:B--2---:R-:W-:-:S06]  /*1e4e0*/  @!P0 MOV R2, 0x8000 ;  /* 0x0000800000028802 */ /* 0x004fcc0000000f00 */
[----:B------:R-:W1:Y:S02]  /*1e4f0*/  SYNCS.PHASECHK.TRANS64.TRYWAIT P2, [UR25+0x28038], R5 ;  /* 0x02803805ff0075a7 */ /* 0x000e640008041119 */
[----:B-1----:R-:W-:Y:S05]  /*1e500*/  @!P2 BRA `(.L_x_351) ;  /* 0x000000400058a947 */ /* 0x002fea0003800000 */
.L_x_478:
[----:B------:R2:W-:Y:S01]  /*1e510*/  @!P0 SYNCS.ARRIVE.TRANS64 RZ, [UR25+0x28020], R2 ;  /* 0x02802002ffff89a7 */ /* 0x0005e20008000019 */
[----:B------:R-:W-:Y:S05]  /*1e520*/  BRA.U !UP2, `(.L_x_352) ;  /* 0x000000010a047547 */ /* 0x000fea000b800000 */
[----:B------:R-:W-:Y:S05]  /*1e530*/  BPT.TRAP 0x1 ;  /* 0x000000040000795c */ /* 0x000fea0000300000 */
.L_x_352:
[----:B------:R-:W-:Y:S04]  /*1e540*/  BSSY.RECONVERGENT B0, `(.L_x_353) ;  /* 0x0000003000007945 */ /* 0x000fe80003800200 */
[----:B------:R-:W-:Y:S05]  /*1e550*/  @P1 BRA `(.L_x_354) ;  /* 0x0000000000041947 */ /* 0x000fea0003800000 */
[----:B------:R-:W-:Y:S05]  /*1e560*/  BPT.TRAP 0x1 ;  /* 0x000000040000795c */ /* 0x000fea0000300000 */
.L_x_354:
[----:B------:R-:W-:Y:S05]  /*1e570*/  BSYNC.RECONVERGENT B0 ;  /* 0x0000000000007941 */ /* 0x000fea0003800200 */
.L_x_353:
[----:B------:R-:W-:Y:S02]  /*1e580*/  ULEA UR16, UR4, UR8, 0xf ;  /* 0x0000000804107291 */ /* 0x000fe4000f8e78ff */
[----:B------:R-:W-:Y:S02]  /*1e590*/  UIADD3 UR6, UP1, UPT, UR10, 0x180, URZ ;  /* 0x000001800a067890 */ /* 0x000fe4000ff3e0ff */
[----:B------:R-:W-:Y:S02]  /*1e5a0*/  UIADD3 UR27, UPT, UPT, UR35, 0x80, URZ ;  /* 0x00000080231b7890 */ /* 0x000fe4000fffe0ff */
        /* <DEDUP_REMOVED lines=23> */
.L_x_355:
[----:B------:R-:W-:Y:S01]  /*1e720*/  ULEA UR25, UR4, UR8, 0x3 ;  /* 0x0000000804197291 */ /* 0x000fe2000f8e18ff */
[----:B-1----:R-:W-:Y:S02]  /*1e730*/  SHF.L.U32 R5, R3, 0x1f, RZ ;  /* 0x0000001f03057819 */ /* 0x002fe400000006ff */
[----:B--2---:R-:W-:-:S06]  /*1e740*/  @!P0 MOV R2, 0x8000 ;  /* 0x0000800000028802 */ /* 0x004fcc0000000f00 */
[----:B------:R-:W1:Y:S02]  /*1e750*/  SYNCS.PHASECHK.TRANS64.TRYWAIT P2, [UR25+0x28038], R5 ;  /* 0x02803805ff0075a7 */ /* 0x000e640008041119 */
[----:B-1----:R-:W-:Y:S05]  /*1e760*/  @!P2 BRA `(.L_x_356) ;  /* 0x0000003c00d8a947 */ /* 0x002fea0003800000 */
.L_x_480:
[----:B------:R2:W-:Y:S01]  /*1e770*/  @!P0 SYNCS.ARRIVE.TRANS64 RZ, [UR25+0x28020], R2 ;  /* 0x02802002ffff89a7 */ /* 0x0005e20008000019 */
[----:B------:R-:W-:Y:S05]  /*1e780*/  BRA.U !UP2, `(.L_x_357) ;  /* 0x000000010a047547 */ /* 0x000fea000b800000 */
[----:B------:R-:W-:Y:S05]  /*1e790*/  BPT.TRAP 0x1 ;  /* 0x000000040000795c */ /* 0x000fea0000300000 */
.L_x_357:
[----:B------:R-:W-:Y:S04]  /*1e7a0*/  BSSY.RECONVERGENT B0, `(.L_x_358) ;  /* 0x0000003000007945 */ /* 0x000fe80003800200 */
[----:B------:R-:W-:Y:S05]  /*1e7b0*/  @P1 BRA `(.L_x_359) ;  /* 0x0000000000041947 */ /* 0x000fea0003800000 */
[----:B------:R-:W-:Y:S05]  /*1e7c0*/  BPT.TRAP 0x1 ;  /* 0x000000040000795c */ /* 0x000fea0000300000 */
.L_x_359:
[----:B------:R-:W-:Y:S05]  /*1e7d0*/  BSYNC.RECONVERGENT B0 ;  /* 0x0000000000007941 */ /* 0x000fea0003800200 */
.L_x_358:
        /* <DEDUP_REMOVED lines=26> */
.L_x_360:
[----:B------:R-:W-:Y:S01]  /*1e980*/  ULEA UR25, UR4, UR8, 0x3 ;  /* 0x0000000804197291 */ /* 0x000fe2000f8e18ff */
[----:B-1----:R-:W-:Y:S02]  /*1e990*/  SHF.L.U32 R5, R3, 0x1f, RZ ;  /* 0x0000001f03057819 */ /* 0x002fe400000006ff */
[----:B--2---:R-:W-:-:S06]  /*1e9a0*/  @!P0 MOV R2, 0x8000 ;  /* 0x0000800000028802 */ /* 0x004fcc0000000f00 */
[----:B------:R-:W1:Y:S02]  /*1e9b0*/  SYNCS.PHASECHK.TRANS64.TRYWAIT P2, [UR25+0x28038], R5 ;  /* 0x02803805ff0075a7 */ /* 0x000e640008041119 */
[----:B-1----:R-:W-:Y:S05]  /*1e9c0*/  @!P2 BRA `(.L_x_361) ;  /* 0x0000003c0058a947 */ /* 0x002fea0003800000 */
.L_x_482:
[----:B------:R2:W-:Y:S01]  /*1e9d0*/  @!P0 SYNCS.ARRIVE.TRANS64 RZ, [UR25+0x28020], R2 ;  /* 0x02802002ffff89a7 */ /* 0x0005e20008000019 */
[----:B------:R-:W-:Y:S05]  /*1e9e0*/  BRA.U !UP2, `(.L_x_362) ;  /* 0x000000010a047547 */ /* 0x000fea000b800000 */
[----:B------:R-:W-:Y:S05]  /*1e9f0*/  BPT.TRAP 0x1 ;  /* 0x000000040000795c */ /* 0x000fea0000300000 */
.L_x_362:
[----:B------:R-:W-:Y:S04]  /*1ea00*/  BSSY.RECONVERGENT B0, `(.L_x_363) ;  /* 0x0000003000007945 */ /* 0x000fe80003800200 */
[----:B------:R-:W-:Y:S05]  /*1ea10*/  @P1 BRA `(.L_x_364) ;  /* 0x0000000000041947 */ /* 0x000fea0003800000 */
[----:B------:R-:W-:Y:S05]  /*1ea20*/  BPT.TRAP 0x1 ;  /* 0x000000040000795c */ /* 0x000fea0000300000 */
.L_x_364:
[----:B------:R-:W-:Y:S05]  /*1ea30*/  BSYNC.RECONVERGENT B0 ;  /* 0x0000000000007941 */ /* 0x000fea0003800200 */
.L_x_363:
        /* <DEDUP_REMOVED lines=26> */
.L_x_365:
[----:B------:R-:W-:Y:S01]  /*1ebe0*/  ULEA UR25, UR4, UR8, 0x3 ;  /* 0x0000000804197291 */ /* 0x000fe2000f8e18ff */
[----:B-1----:R-:W-:Y:S02]  /*1ebf0*/  SHF.L.U32 R5, R3, 0x1f, RZ ;  /* 0x0000001f03057819 */ /* 0x002fe400000006ff */
[----:B--2---:R-:W-:-:S06]  /*1ec00*/  @!P0 MOV R2, 0x8000 ;  /* 0x0000800000028802 */ /* 0x004fcc0000000f00 */
[----:B------:R-:W1:Y:S02]  /*1ec10*/  SYNCS.PHASECHK.TRANS64.TRYWAIT P2, [UR25+0x28038], R5 ;  /* 0x02803805ff0075a7 */ /* 0x000e640008041119 */
[----:B-1----:R-:W-:Y:S05]  /*1ec20*/  @!P2 BRA `(.L_x_366) ;  /* 0x0000003800d8a947 */ /* 0x002fea0003800000 */
.L_x_484:
[----:B------:R2:W-:Y:S01]  /*1ec30*/  @!P0 SYNCS.ARRIVE.TRANS64 RZ, [UR25+0x28020], R2 ;  /* 0x02802002ffff89a7 */ /* 0x0005e20008000019 */
[----:B------:R-:W-:Y:S05]  /*1ec40*/  BRA.U !UP2, `(.L_x_367) ;  /* 0x000000010a047547 */ /* 0x000fea000b800000 */
[----:B------:R-:W-:Y:S05]  /*1ec50*/  BPT.TRAP 0x1 ;  /* 0x000000040000795c */ /* 0x000fea0000300000 */
.L_x_367:
[----:B------:R-:W-:Y:S04]  /*1ec60*/  BSSY.RECONVERGENT B0, `(.L_x_368) ;  /* 0x0000003000007945 */ /* 0x000fe80003800200 */
[----:B------:R-:W-:Y:S05]  /*1ec70*/  @P1 BRA `(.L_x_369) ;  /* 0x0000000000041947 */ /* 0x000fea0003800000 */
[----:B------:R-:W-:Y:S05]  /*1ec80*/  BPT.TRAP 0x1 ;  /* 0x000000040000795c */ /* 0x000fea0000300000 */
.L_x_369:
[----:B------:R-:W-:Y:S05]  /*1ec90*/  BSYNC.RECONVERGENT B0 ;  /* 0x0000000000007941 */ /* 0x000fea0003800200 */
.L_x_368:
        /* <DEDUP_REMOVED lines=18> */
[----:B------:R-:W-:-:S02]  /*1edc0*/  UIADD3 UR4, UPT, UPT, UR4, 0x1, URZ ;  /* 0x0000000104047890 */ /* 0x000fc4000fffe0ff */
[----:B------:R-:W-:Y:S02]  /*1edd0*/  UIADD3 UR9, UPT, UPT, UR9, 0x4, URZ ;  /* 0x0000000409097890 */ /* 0x000fe4000fffe0ff */
[----:B------:R-:W-:Y:S02]  /*1ede0*/  UISETP.NE.AND UP1, UPT, UR4, 0x3, UPT ;  /* 0x000000030400788c */ /* 0x000fe4000bf25270 */
[----:B------:R-:W-:Y:S01]  /*1edf0*/  UIADD3 UR14, UPT, UPT, UR14, 0x4, URZ ;  /* 0x000000040e0e7890 */ /* 0x000fe2000fffe0ff */
[----:B------:R3:W-:Y:S01]  /*1ee00*/  UTMALDG.4D [UR16], [UR6], desc[UR12] ;  /* 0x00000c10060075b4 */ /* 0x0007e20008019000 */
[----:B------:R-:W-:Y:S02]  /*1ee10*/  USEL UR5, URZ, 0x1, UP1 ;  /* 0x00000001ff057887 */ /* 0x000fe40008800000 */
[----:B------:R-:W-:Y:S02]  /*1ee20*/  USEL UR4, UR4, URZ, UP1 ;  /* 0x000000ff04047287 */ /* 0x000fe40008800000 */
[----:B------:R-:W-:-:S02]  /*1ee30*/  UISETP.NE.AND UP1, UPT, UR9, URZ, UPT ;  /* 0x000000ff0900728c */ /* 0x000fc4000bf25270 */
[----:B------:R-:W-:Y:S01]  /*1ee40*/  LOP3.LUT R4, R3, UR5, RZ, 0x3c, !PT ;  /* 0x0000000503047c12 */ /* 0x000fe2000f8e3cff */
[----:B------:R-:W-:-:S06]  /*1ee50*/  UIADD3 UR35, UPT, UPT, UR35, 0x200, URZ ;  /* 0x0000020023237890 */ /* 0x000fcc000fffe0ff */
[----:B---3--:R-:W-:Y:S06]  /*1ee60*/  BRA.U UP1, `(.L_x_370) ;  /* 0xffffffed012c7547 */ /* 0x008fec000b83ffff */
[----:B------:R-:W-:Y:S02]  /*1ee70*/  UIADD3 UR5, UPT, UPT, UR14, 0x1, URZ ;  /* 0x000000010e057890 */ /* 0x000fe4000fffe0ff */
.L_x_329:
[----:B------:R-:W-:-:S13]  /*1ee80*/  ISETP.NE.AND P2, PT, RZ, UR15, PT ;  /* 0x0000000fff007c0c */ /* 0x000fda000bf45270 */
[----:B------:R-:W-:Y:S05]  /*1ee90*/  @!P2 EXIT ;  /* 0x000000000000a94d */ /* 0x000fea0003800000 */
[----:B------:R-:W-:Y:S02]  /*1eea0*/  UIADD3 UR9, UPT, UPT, -UR15, URZ, URZ ;  /* 0x000000ff0f097290 */ /* 0x000fe4000fffe1ff */
[----:B------:R-:W-:-:S12]  /*1eeb0*/  USHF.L.U32 UR27, UR5, 0x7, URZ ;  /* 0x00000007051b7899 */ /* 0x000fd800080006ff */
.L_x_381:
[----:B------:R-:W-:Y:S05]  /*1eec0*/  BRA.U !UP0, `(.L_x_371) ;  /* 0x0000000108047547 */ /* 0x000fea000b800000 */
[----:B------:R-:W-:Y:S05]  /*1eed0*/  BPT.TRAP 0x1 ;  /* 0x000000040000795c */ /* 0x000fea0000300000 */
.L_x_371:
[----:B------:R-:W-:Y:S01]  /*1eee0*/  ULEA UR25, UR4, UR8, 0x3 ;  /* 0x0000000804197291 */ /* 0x000fe2000f8e18ff */
[----:B-1----:R-:W-:Y:S02]  /*1eef0*/  SHF.L.U32 R3, R4, 0x1f, RZ ;  /* 0x0000001f04037819 */ /* 0x002fe400000006ff */
[----:B--2---:R-:W-:-:S06]  /*1ef00*/  @!P0 MOV R2, 0x8000 ;  /* 0x0000800000028802 */ /* 0x004fcc0000000f00 */
[----:B------:R-:W1:Y:S02]  /*1ef10*/  SYNCS.PHASECHK.TRANS64.TRYWAIT P2, [UR25+0x28038], R3 ;  /* 0x02803803ff0075a7 */ /* 0x000e640008041119 */
[----:B-1----:R-:W-:Y:S05]  /*1ef20*/  @!P2 BRA `(.L_x_372) ;  /* 0x000000380030a947 */ /* 0x002fea0003800000 */
.L_x_486:
[----:B------:R2:W-:Y:S01]  /*1ef30*/  @!P0 SYNCS.ARRIVE.TRANS64 RZ, [UR25+0x28020], R2 ;  /* 0x02802002ffff89a7 */ /* 0x0005e20008000019 */
[----:B------:R-:W-:Y:S05]  /*1ef40*/  BRA.U !UP2, `(.L_x_373) ;  /* 0x000000010a047547 */ /* 0x000fea000b800000 */
[----:B------:R-:W-:Y:S05]  /*1ef50*/  BPT.TRAP 0x1 ;  /* 0x000000040000795c */ /* 0x000fea0000300000 */
.L_x_373:
[----:B------:R-:W-:Y:S04]  /*1ef60*/  BSSY.RECONVERGENT B0, `(.L_x_374) ;  /* 0x0000003000007945 */ /* 0x000fe80003800200 */
[----:B------:R-:W-:Y:S05]  /*1ef70*/  @P1 BRA `(.L_x_375) ;  /* 0x0000000000041947 */ /* 0x000fea0003800000 */
[----:B------:R-:W-:Y:S05]  /*1ef80*/  BPT.TRAP 0x1 ;  /* 0x000000040000795c */ /* 0x000fea0000300000 */
.L_x_375:
[----:B------:R-:W-:Y:S05]  /*1ef90*/  BSYNC.RECONVERGENT B0 ;  /* 0x0000000000007941 */ /* 0x000fea0003800200 */
.L_x_374:
        /* <DEDUP_REMOVED lines=25> */
.L_x_376:
[----:B------:R-:W-:Y:S01]  /*1f130*/  ULEA UR25, UR4, UR8, 0x3 ;  /* 0x0000000804197291 */ /* 0x000fe2000f8e18ff */
[----:B------:R-:W-:Y:S02]  /*1f140*/  SHF.L.U32 R5, R3, 0x1f, RZ ;  /* 0x0000001f03057819 */ /* 0x000fe400000006ff */
[----:B--2---:R-:W-:-:S06]  /*1f150*/  @!P0 MOV R2, 0x8000 ;  /* 0x0000800000028802 */ /* 0x004fcc0000000f00 */
[----:B------:R-:W1:Y:S02]  /*1f160*/  SYNCS.PHASECHK.TRANS64.TRYWAIT P2, [UR25+0x28038], R5 ;  /* 0x02803805ff0075a7 */ /* 0x000e640008041119 */
[----:B-1----:R-:W-:Y:S05]  /*1f170*/  @!P2 BRA `(.L_x_377) ;  /* 0x0000003400b4a947 */ /* 0x002fea0003800000 */
.L_x_488:
[----:B------:R2:W-:Y:S01]  /*1f180*/  @!P0 SYNCS.ARRIVE.TRANS64 RZ, [UR25+0x28020], R2 ;  /* 0x02802002ffff89a7 */ /* 0x0005e20008000019 */
[----:B------:R-:W-:Y:S05]  /*1f190*/  BRA.U !UP2, `(.L_x_378) ;  /* 0x000000010a047547 */ /* 0x000fea000b800000 */
[----:B------:R-:W-:Y:S05]  /*1f1a0*/  BPT.TRAP 0x1 ;  /* 0x000000040000795c */ /* 0x000fea0000300000 */
.L_x_378:
[----:B------:R-:W-:Y:S04]  /*1f1b0*/  BSSY.RECONVERGENT B0, `(.L_x_379) ;  /* 0x0000003000007945 */ /* 0x000fe80003800200 */
[----:B------:R-:W-:Y:S05]  /*1f1c0*/  @P1 BRA `(.L_x_380) ;  /* 0x0000000000041947 */ /* 0x000fea0003800000 */
[----:B------:R-:W-:Y:S05]  /*1f1d0*/  BPT.TRAP 0x1 ;  /* 0x000000040000795c */ /* 0x000fea0000300000 */
.L_x_380:
[----:B------:R-:W-:Y:S05]  /*1f1e0*/  BSYNC.RECONVERGENT B0 ;  /* 0x0000000000007941 */ /* 0x000fea0003800200 */
.L_x_379:
        /* <DEDUP_REMOVED lines=19> */
[----:B------:R-:W-:Y:S01]  /*1f320*/  UISETP.NE.AND UP1, UPT, UR4, 0x3, UPT ;  /* 0x000000030400788c */ /* 0x000fe2000bf25270 */
[----:B------:R4:W-:Y:S03]  /*1f330*/  UTMALDG.4D [UR16], [UR6], desc[UR12] ;  /* 0x00000c10060075b4 */ /* 0x0009e60008019000 */
[----:B------:R-:W-:Y:S02]  /*1f340*/  USEL UR5, URZ, 0x1, UP1 ;  /* 0x00000001ff057887 */ /* 0x000fe40008800000 */
[----:B------:R-:W-:Y:S02]  /*1f350*/  USEL UR4, UR4, URZ, UP1 ;  /* 0x000000ff04047287 */ /* 0x000fe40008800000 */
[----:B------:R-:W-:-:S02]  /*1f360*/  UISETP.NE.AND UP1, UPT, UR9, URZ, UPT ;  /* 0x000000ff0900728c */ /* 0x000fc4000bf25270 */
[----:B------:R-:W-:Y:S01]  /*1f370*/  LOP3.LUT R4, R3, UR5, RZ, 0x3c, !PT ;  /* 0x0000000503047c12 */ /* 0x000fe2000f8e3cff */
[----:B---3--:R-:W-:-:S06]  /*1f380*/  UIADD3 UR27, UPT, UPT, UR27, 0x80, URZ ;  /* 0x000000801b1b7890 */ /* 0x008fcc000fffe0ff */
[----:B----4-:R-:W-:Y:S05]  /*1f390*/  BRA.U UP1, `(.L_x_381) ;  /* 0xfffffff901c87547 */ /* 0x010fea000b83ffff */
[----:B------:R-:W-:Y:S05]  /*1f3a0*/  EXIT ;  /* 0x000000000000794d */ /* 0x000fea0003800000 */
.L_x_507:
[----:B------:R-:W-:-:S08]  /*1f3b0*/  NOP ;  /* 0x0000000000007918 */ /* 0x000fd00000000000 */
[----:B------:R-:W1:-:S00]  /*1f3c0*/  USETMAXREG.DEALLOC.CTAPOOL 0x20 ;  /* 0x00000020000079c8 */ /* 0x000e4000080e0500 */
[----:B------:R-:W2:Y:S08]  /*1f3d0*/  S2UR UR26, SR_CTAID.X ;  /* 0x00000000001a79c3 */ /* 0x000eb00000002500 */
[----:B-1----:R-:W1:Y:S01]  /*1f3e0*/  LDC R0, c[0x0][0x380] ;  /* 0x0000e000ff007b82 */ /* 0x002e620000000800 */
[----:B--2---:R-:W-:-:S06]  /*1f3f0*/  USHF.L.U32 UR26, UR26, 0x8, URZ ;  /* 0x000000081a1a7899 */ /* 0x004fcc00080006ff */
[----:B-1----:R-:W-:-:S13]  /*1f400*/  ISETP.LE.U32.AND P0, PT, R0, UR26, PT ;  /* 0x0000001a00007c0c */ /* 0x002fda000bf03070 */
[----:B------:R-:W-:Y:S05]  /*1f410*/  @P0 EXIT ;  /* 0x000000000000094d */ /* 0x000fea0003800000 */
[----:B------:R-:W1:Y:S01]  /*1f420*/  LDCU UR7, c[0x0][0x38c] ;  /* 0x00007180ff0777ac */ /* 0x000e620008000800 */
[----:B------:R-:W2:Y:S01]  /*1f430*/  S2UR UR8, SR_CTAID.Y ;  /* 0x00000000000879c3 */ /* 0x000ea20000002600 */
[----:B------:R-:W-:Y:S01]  /*1f440*/  ELECT P1, URZ, PT ;  /* 0x0000000000ff782f */ /* 0x000fe20003820000 */
[----:B-1----:R-:W1:Y:S01]  /*1f450*/  I2F.U32.RP R2, UR7 ;  /* 0x0000000700027d06 */ /* 0x002e620008209000 */
[----:B------:R-:W-:-:S07]  /*1f460*/  UISETP.NE.U32.AND UP0, UPT, UR7, URZ, UPT ;  /* 0x000000ff0700728c */ /* 0x000fce000bf05070 */
[----:B-1----:R-:W1:Y:S02]  /*1f470*/  MUFU.RCP R0, R2 ;  /* 0x0000000200007308 */ /* 0x002e640000001000 */
[----:B-1----:R-:W-:-:S06]  /*1f480*/  VIADD R0, R0, 0xffffffe ;  /* 0x0ffffffe00007836 */ /* 0x002fcc0000000000 */
        /* <DEDUP_REMOVED lines=9> */
[----:B------:R-:W-:Y:S02]  /*1f520*/  UIADD3 UR4, UPT, UPT, -UR28, URZ, URZ ;  /* 0x000000ff1c047290 */ /* 0x000fe4000fffe1ff */
[----:B------:R-:W1:Y:S02]  /*1f530*/  S2UR UR29, SR_CTAID.Z ;  /* 0x00000000001d79c3 */ /* 0x000e640000002700 */
        /* <DEDUP_REMOVED lines=9> */
[----:B-1----:R-:W-:Y:S11]  /*1f5d0*/  BRA.U UP6, `(.L_x_382) ;  /* 0x0000000106047547 */ /* 0x002ff6000b800000 */
[----:B------:R-:W-:Y:S05]  /*1f5e0*/  BPT.TRAP 0x1 ;  /* 0x000000040000795c */ /* 0x000fea0000300000 */
.L_x_382:
[----:B------:R-:W1:Y:S01]  /*1f5f0*/  S2UR UR6, SR_CgaCtaId ;  /* 0x00000000000679c3 */ /* 0x000e620000008800 */
[----:B------:R-:W-:Y:S01]  /*1f600*/  UMOV UR24, 0x400 ;  /* 0x0000040000187882 */ /* 0x000fe20000000000 */
[----:B------:R-:W-:Y:S01]  /*1f610*/  SHF.L.U32 R0, RZ, 0x1f, RZ ;  /* 0x0000001fff007819 */ /* 0x000fe200000006ff */
[----:B-1----:R-:W-:-:S09]  /*1f620*/  ULEA UR24, UR6, UR24, 0x18 ;  /* 0x0000001806187291 */ /* 0x002fd2000f8ec0ff */
[----:B------:R-:W1:Y:S02]  /*1f630*/  SYNCS.PHASECHK.TRANS64.TRYWAIT P0, [UR24+0x280b0], R0 ;  /* 0x0280b000ff0075a7 */ /* 0x000e640008001118 */
[----:B-1----:R-:W-:Y:S05]  /*1f640*/  @!P0 BRA `(.L_x_383) ;  /* 0x0000003000988947 */ /* 0x002fea0003800000 */
.L_x_490:
[----:B------:R-:W-:Y:S04]  /*1f650*/  BSSY.RECONVERGENT B0, `(.L_x_384) ;  /* 0x00000c3000007945 */ /* 0x000fe80003800200 */
[----:B------:R-:W-:Y:S05]  /*1f660*/  @!P1 BRA `(.L_x_385) ;  /* 0x0000000c00049947 */ /* 0x000fea0003800000 */
[----:B------:R-:W2:Y:S01]  /*1f670*/  LDCU.64 UR4, c[0x0][0x348] ;  /* 0x00006900ff0477ac */ /* 0x000ea20008000a00 */
[----:B------:R-:W-:Y:S02]  /*1f680*/  UIADD3 UR66, UPT, UPT, UR26, 0x70, URZ ;  /* 0x000000701a427890 */ /* 0x000fe4000fffe0ff */
[----:B------:R-:W-:Y:S02]  /*1f690*/  UIADD3 UR64, UPT, UPT, UR24, 0x7000, URZ ;  /* 0x0000700018407890 */ /* 0x000fe4000fffe0ff */
[----:B------:R-:W-:Y:S02]  /*1f6a0*/  UIADD3 UR34, UPT, UPT, UR26, 0x8, URZ ;  /* 0x000000081a227890 */ /* 0x000fe4000fffe0ff */
[----:B------:R-:W-:Y:S01]  /*1f6b0*/  UIADD3 UR32, UPT, UPT, UR24, 0x800, URZ ;  /* 0x0000080018207890 */ /* 0x000fe2000fffe0ff */
[----:B------:R-:W-:Y:S01]  /*1f6c0*/  MOV.SPILL R19, UR66 ;  /* 0x0000004200137c02 */ /* 0x000fe20009000f00 */
[----:B------:R-:W-:Y:S01]  /*1f6d0*/  UIADD3 UR18, UPT, UPT, UR26, 0x10, URZ ;  /* 0x000000101a127890 */ /* 0x000fe2000fffe0ff */
[----:B------:R-:W-:Y:S01]  /*1f6e0*/  MOV.SPILL R18, UR64 ;  /* 0x0000004000127c02 */ /* 0x000fe20009000f00 */
[----:B------:R-:W-:Y:S01]  /*1f6f0*/  UIADD3 UR16, UPT, UPT, UR24, 0x1000, URZ ;  /* 0x0000100018107890 */ /* 0x000fe2000fffe0ff */
[----:B------:R-:W-:Y:S01]  /*1f700*/  MOV.SPILL R14, UR34 ;  /* 0x00000022000e7c02 */ /* 0x000fe20009000f00 */
[----:B------:R-:W-:-:S02]  /*1f710*/  UIADD3 UR50, UPT, UPT, UR26, 0x18, URZ ;  /* 0x000000181a327890 */ /* 0x000fc4000fffe0ff */
[----:B--2---:R-:W-:Y:S01]  /*1f720*/  UIADD3 UR4, UP0, UPT, UR4, 0x400, URZ ;  /* 0x0000040004047890 */ /* 0x004fe2000ff1e0ff */
[----:B------:R-:W-:Y:S01]  /*1f730*/  MOV.SPILL R9, UR18 ;  /* 0x0000001200097c02 */ /* 0x000fe20009000f00 */
[----:B------:R-:W-:Y:S02]  /*1f740*/  UIADD3 UR48, UPT, UPT, UR24, 0x1800, URZ ;  /* 0x0000180018307890 */ /* 0x000fe4000fffe0ff */
[----:B------:R-:W-:Y:S01]  /*1f750*/  UIADD3.X UR5, UPT, UPT, URZ, UR5, URZ, UP0, !UPT ;  /* 0x00000005ff057290 */ /* 0x000fe200087fe4ff */
[----:B------:R-:W-:Y:S01]  /*1f760*/  MOV.SPILL R2, UR50 ;  /* 0x0000003200027c02 */ /* 0x000fe20009000f00 */
[----:B------:R-:W-:Y:S02]  /*1f770*/  UIADD3 UR64, UPT, UPT, UR24, 0x2000, URZ ;  /* 0x0000200018407890 */ /* 0x000fe4000fffe0ff */
[----:B------:R-:W-:Y:S01]  /*1f780*/  UIADD3 UR66, UPT, UPT, UR26, 0x20, URZ ;  /* 0x000000201a427890 */ /* 0x000fe2000fffe0ff */
[----:B------:R-:W-:Y:S01]  /*1f790*/  UMOV UR25, URZ ;  /* 0x000000ff00197c82 */ /* 0x000fe20008000000 */
[----:B------:R-:W-:Y:S01]  /*1f7a0*/  UMOV UR35, UR27 ;  /* 0x0000001b00237c82 */ /* 0x000fe20008000000 */
[----:B------:R-:W-:Y:S01]  /*1f7b0*/  UMOV UR36, UR28 ;  /* 0x0000001c00247c82 */ /* 0x000fe20008000000 */
[----:B------:R-:W-:Y:S01]  /*1f7c0*/  UMOV UR37, UR29 ;  /* 0x0000001d00257c82 */ /* 0x000fe20008000000 */
[----:B------:R-:W-:Y:S01]  /*1f7d0*/  UMOV UR33, UR25 ;  /* 0x0000001900217c82 */ /* 0x000fe20008000000 */
[----:B------:R-:W-:Y:S01]  /*1f7e0*/  UMOV UR19, UR27 ;  /* 0x0000001b00137c82 */ /* 0x000fe20008000000 */
[----:B------:R-:W-:Y:S01]  /*1f7f0*/  UMOV UR20, UR28 ;  /* 0x0000001c00147c82 */ /* 0x000fe20008000000 */
[----:B------:R-:W-:Y:S01]  /*1f800*/  UMOV UR21, UR29 ;  /* 0x0000001d00157c82 */ /* 0x000fe20008000000 */
[----:B------:R-:W-:Y:S01]  /*1f810*/  UTMASTG.5D [UR24], [UR4] ;  /* 0x00000018040073b5 */ /* 0x000fe20008020000 */
[----:B------:R-:W-:Y:S01]  /*1f820*/  UMOV UR17, UR25 ;  /* 0x0000001900117c82 */ /* 0x000fe20008000000 */
[----:B------:R-:W-:Y:S01]  /*1f830*/  UMOV UR51, UR27 ;  /* 0x0000001b00337c82 */ /* 0x000fe20008000000 */
[----:B------:R-:W-:Y:S01]  /*1f840*/  UMOV UR52, UR28 ;  /* 0x0000001c00347c82 */ /* 0x000fe20008000000 */
[----:B------:R-:W-:Y:S01]  /*1f850*/  UMOV UR53, UR29 ;  /* 0x0000001d00357c82 */ /* 0x000fe20008000000 */
[----:B------:R-:W-:Y:S01]  /*1f860*/  UMOV UR49, UR25 ;  /* 0x0000001900317c82 */ /* 0x000fe20008000000 */
[----:B------:R-:W-:Y:S01]  /*1f870*/  UMOV UR67, UR27 ;  /* 0x0000001b00437c82 */ /* 0x000fe20008000000 */
[----:B------:R-:W-:Y:S01]  /*1f880*/  UMOV UR68, UR28 ;  /* 0x0000001c00447c82 */ /* 0x000fe20008000000 */
[----:B------:R2:W-:Y:S01]  /*1f890*/  UTMASTG.5D [UR32], [UR4] ;  /* 0x00000020040073b5 */ /* 0x0005e20008020000 */
[----:B------:R-:W-:Y:S01]  /*1f8a0*/  UMOV UR69, UR29 ;  /* 0x0000001d00457c82 */ /* 0x000fe20008000000 */
[----:B------:R-:W-:Y:S01]  /*1f8b0*/  UMOV UR65, UR25 ;  /* 0x0000001900417c82 */ /* 0x000fe20008000000 */
[----:B------:R-:W-:Y:S01]  /*1f8c0*/  UMOV UR30, UR66 ;  /* 0x00000042001e7c82 */ /* 0x000fe20008000000 */
[----:B------:R-:W-:Y:S01]  /*1f8d0*/  UIADD3 UR40, UPT, UPT, UR24, 0x400, URZ ;  /* 0x0000040018287890 */ /* 0x000fe2000fffe0ff */
[----:B------:R-:W-:Y:S01]  /*1f8e0*/  MOV.SPILL R22, UR69 ;  /* 0x0000004500167c02 */ /* 0x000fe20009000f00 */
[----:B------:R-:W-:Y:S01]  /*1f8f0*/  UIADD3 UR10, UPT, UPT, UR26, 0x40, URZ ;  /* 0x000000401a0a7890 */ /* 0x000fe2000fffe0ff */
[----:B------:R-:W-:Y:S01]  /*1f900*/  MOV.SPILL R21, UR68 ;  /* 0x0000004400157c02 */ /* 0x000fe20009000f00 */
[----:B------:R3:W-:Y:S01]  /*1f910*/  UTMASTG.5D [UR16], [UR4] ;  /* 0x00000010040073b5 */ /* 0x0007e20008020000 */
[----:B------:R-:W-:Y:S01]  /*1f920*/  UIADD3 UR8, UPT, UPT, UR24, 0x4000, URZ ;  /* 0x0000400018087890 */ /* 0x000fe2000fffe0ff */
[----:B-1----:R-:W-:Y:S01]  /*1f930*/  MOV.SPILL R3, UR40 ;  /* 0x0000002800037c02 */ /* 0x002fe20009000f00 */
[----:B------:R-:W-:Y:S01]  /*1f940*/  UMOV UR42, UR26 ;  /* 0x0000001a002a7c82 */ /* 0x000fe20008000000 */
[----:B------:R-:W-:Y:S01]  /*1f950*/  UIADD3 UR40, UPT, UPT, UR24, 0x5800, URZ ;  /* 0x0000580018287890 */ /* 0x000fe2000fffe0ff */
[----:B------:R-:W-:Y:S01]  /*1f960*/  MOV.SPILL R5, UR42 ;  /* 0x0000002a00057c02 */ /* 0x000fe20009000f00 */
[----:B------:R-:W-:Y:S01]  /*1f970*/  UIADD3 UR42, UPT, UPT, UR26, 0x58, URZ ;  /* 0x000000581a2a7890 */ /* 0x000fe2000fffe0ff */
[----:B------:R-:W-:Y:S01]  /*1f980*/  MOV.SPILL R20, UR67 ;  /* 0x0000004300147c02 */ /* 0x000fe20009000f00 */
[----:B------:R1:W-:Y:S01]  /*1f990*/  UTMASTG.5D [UR48], [UR4] ;  /* 0x00000030040073b5 */ /* 0x0003e20008020000 */
[----:B------:R-:W-:Y:S01]  /*1f9a0*/  UMOV UR11, UR27 ;  /* 0x0000001b000b7c82 */ /* 0x000fe20008000000 */
[----:B------:R-:W-:Y:S01]  /*1f9b0*/  UMOV UR12, UR28 ;  /* 0x0000001c000c7c82 */ /* 0x000fe20008000000 */
[----:B------:R-:W-:Y:S01]  /*1f9c0*/  UMOV UR13, UR29 ;  /* 0x0000001d000d7c82 */ /* 0x000fe20008000000 */
[----:B------:R-:W-:Y:S01]  /*1f9d0*/  UMOV UR41, 0x40 ;  /* 0x0000004000297882 */ /* 0x000fe20000000000 */
[----:B------:R-:W-:Y:S01]  /*1f9e0*/  UMOV UR43, UR27 ;  /* 0x0000001b002b7c82 */ /* 0x000fe20008000000 */
[----:B------:R-:W-:Y:S01]  /*1f9f0*/  UMOV UR44, UR28 ;  /* 0x0000001c002c7c82 */ /* 0x000fe20008000000 */
[----:B------:R-:W-:Y:S01]  /*1fa00*/  UMOV UR45, UR29 ;  /* 0x0000001d002d7c82 */ /* 0x000fe20008000000 */
[----:B------:R4:W-:Y:S01]  /*1fa10*/  UTMASTG.5D [UR64], [UR4] ;  /* 0x00000040040073b5 */ /* 0x0009e20008020000 */
[----:B------:R-:W-:Y:S01]  /*1fa20*/  UMOV UR9, UR25 ;  /* 0x0000001900097c82 */ /* 0x000fe20008000000 */
[----:B------:R-:W-:Y:S01]  /*1fa30*/  MOV.SPILL R8, UR45 ;  /* 0x0000002d00087c02 */ /* 0x000fe20009000f00 */
[----:B------:R-:W-:Y:S01]  /*1fa40*/  UMOV UR14, UR42 ;  /* 0x0000002a000e7c82 */ /* 0x000fe20008000000 */
[----:B------:R-:W-:Y:S01]  /*1fa50*/  MOV.SPILL R7, UR44 ;  /* 0x0000002c00077c02 */ /* 0x000fe20009000f00 */
[----:B------:R-:W-:Y:S01]  /*1fa60*/  UIADD3 UR74, UPT, UPT, UR26, 0x68, URZ ;  /* 0x000000681a4a7890 */ /* 0x000fe2000fffe0ff */
[----:B------:R-:W-:Y:S01]  /*1fa70*/  MOV.SPILL R6, UR43 ;  /* 0x0000002b00067c02 */ /* 0x000fe20009000f00 */
[----:B------:R-:W-:Y:S01]  /*1fa80*/  UIADD3 UR72, UPT, UPT, UR24, 0x6800, URZ ;  /* 0x0000680018487890 */ /* 0x000fe2000fffe0ff */
[----:B------:R-:W-:Y:S01]  /*1fa90*/  MOV.SPILL R4, UR41 ;  /* 0x0000002900047c02 */ /* 0x000fe20009000f00 */
[----:B------:R-:W-:Y:S01]  /*1faa0*/  UMOV UR41, UR25 ;  /* 0x0000001900297c82 */ /* 0x000fe20008000000 */
[----:B------:R-:W-:Y:S01]  /*1fab0*/  MOV.SPILL R17, UR37 ;  /* 0x0000002500117c02 */ /* 0x000fe20009000f00 */
[----:B------:R-:W-:Y:S01]  /*1fac0*/  UIADD3 UR58, UPT, UPT, UR26, 0x78, URZ ;  /* 0x000000781a3a7890 */ /* 0x000fe2000fffe0ff */
[----:B------:R-:W-:Y:S01]  /*1fad0*/  MOV.SPILL R16, UR36 ;  /* 0x0000002400107c02 */ /* 0x000fe20009000f00 */
[----:B--2---:R-:W-:Y:S01]  /*1fae0*/  UIADD3 UR32, UPT, UPT, UR24, 0xc00, URZ ;  /* 0x00000c0018207890 */ /* 0x004fe2000fffe0ff */
[----:B------:R-:W-:Y:S01]  /*1faf0*/  MOV.SPILL R15, UR35 ;  /* 0x00000023000f7c02 */ /* 0x000fe20009000f00 */
[----:B------:R-:W-:Y:S01]  /*1fb00*/  UIADD3 UR34, UPT, UPT, UR26, 0x48, URZ ;  /* 0x000000481a227890 */ /* 0x000fe2000fffe0ff */
[----:B------:R-:W-:Y:S01]  /*1fb10*/  UMOV UR33, 0x40 ;  /* 0x0000004000217882 */ /* 0x000fe20000000000 */
[----:B------:R-:W-:-:S02]  /*1fb20*/  UIADD3 UR56, UPT, UPT, UR24, 0x7800, URZ ;  /* 0x0000780018387890 */ /* 0x000fc4000fffe0ff */
[----:B------:R-:W-:Y:S01]  /*1fb30*/  MOV.SPILL R12, UR32 ;  /* 0x00000020000c7c02 */ /* 0x000fe20009000f00 */
[----:B------:R-:W-:Y:S01]  /*1fb40*/  UIADD3 UR32, UPT, UPT, UR24, 0x4800, URZ ;  /* 0x0000480018207890 */ /* 0x000fe2000fffe0ff */
[----:B------:R-:W-:Y:S01]  /*1fb50*/  MOV.SPILL R13, UR33 ;  /* 0x00000021000d7c02 */ /* 0x000fe20009000f00 */
[----:B---3--:R-:W-:Y:S02]  /*1fb60*/  UIADD3 UR16, UPT, UPT, UR24, 0x5000, URZ ;  /* 0x0000500018107890 */ /* 0x008fe4000fffe0ff */
[----:B------:R-:W-:Y:S01]  /*1fb70*/  UIADD3 UR18, UPT, UPT, UR26, 0x50, URZ ;  /* 0x000000501a127890 */ /* 0x000fe2000fffe0ff */
[----:B------:R-:W-:Y:S01]  /*1fb80*/  UMOV UR33, UR25 ;  /* 0x0000001900217c82 */ /* 0x000fe20008000000 */
[----:B------:R-:W-:Y:S01]  /*1fb90*/  UMOV UR75, UR27 ;  /* 0x0000001b004b7c82 */ /* 0x000fe20008000000 */
[----:B------:R-:W-:Y:S01]  /*1fba0*/  UMOV UR76, UR28 ;  /* 0x0000001c004c7c82 */ /* 0x000fe20008000000 */
[----:B-1----:R-:W-:Y:S02]  /*1fbb0*/  UIADD3 UR48, UPT, UPT, UR24, 0x6000, URZ ;  /* 0x0000600018307890 */ /* 0x002fe4000fffe0ff */
[----:B------:R-:W-:Y:S01]  /*1fbc0*/  UIADD3 UR50, UPT, UPT, UR26, 0x60, URZ ;  /* 0x000000601a327890 */ /* 0x000fe2000fffe0ff */
[----:B------:R-:W-:Y:S01]  /*1fbd0*/  UMOV UR77, UR29 ;  /* 0x0000001d004d7c82 */ /* 0x000fe20008000000 */
[----:B------:R-:W-:Y:S01]  /*1fbe0*/  UMOV UR73, UR25 ;  /* 0x0000001900497c82 */ /* 0x000fe20008000000 */
[----:B------:R-:W-:Y:S01]  /*1fbf0*/  UMOV UR59, UR27 ;  /* 0x0000001b003b7c82 */ /* 0x000fe20008000000 */
[----:B------:R-:W-:Y:S01]  /*1fc00*/  UMOV UR60, UR28 ;  /* 0x0000001c003c7c82 */ /* 0x000fe20008000000 */
[----:B----4-:R-:W-:-:S02]  /*1fc10*/  UIADD3 UR64, UPT, UPT, UR24, 0x2800, URZ ;  /* 0x0000280018407890 */ /* 0x010fc4000fffe0ff */
[----:B------:R-:W-:Y:S01]  /*1fc20*/  UIADD3 UR66, UPT, UPT, UR26, 0x28, URZ ;  /* 0x000000281a427890 */ /* 0x000fe2000fffe0ff */
[----:B------:R-:W-:Y:S01]  /*1fc30*/  UMOV UR7, UR50 ;  /* 0x0000003200077c82 */ /* 0x000fe20008000000 */
[----:B------:R-:W-:Y:S01]  /*1fc40*/  UMOV UR61, UR29 ;  /* 0x0000001d003d7c82 */ /* 0x000fe20008000000 */
[----:B------:R-:W-:-:S04]  /*1fc50*/  UMOV UR57, UR25 ;  /* 0x0000001900397c82 */ /* 0x000fc80008000000 */
[----:B------:R-:W-:Y:S02]  /*1fc60*/  UMOV UR23, UR66 ;  /* 0x0000004200177c82 */ /* 0x000fe40008000000 */
[----:B------:R1:W-:Y:S01]  /*1fc70*/  UTMASTG.5D [UR64], [UR4] ;  /* 0x00000040040073b5 */ /* 0x0003e20008020000 */
[----:B------:R-:W-:-:S04]  /*1fc80*/  MOV.SPILL R11, UR23 ;  /* 0x00000017000b7c02 */ /* 0x000fc80009000f00 */
[----:B------:R-:W-:Y:S01]  /*1fc90*/  R2UR.FILL UR23, R11 ;  /* 0x000000000b1772ca */ /* 0x000fe200004e0000 */
[----:B-1----:R-:W-:Y:S02]  /*1fca0*/  UIADD3 UR64, UPT, UPT, UR24, 0x3000, URZ ;  /* 0x0000300018407890 */ /* 0x002fe4000fffe0ff */
[----:B------:R-:W-:-:S07]  /*1fcb0*/  UIADD3 UR66, UPT, UPT, UR26, 0x30, URZ ;  /* 0x000000301a427890 */ /* 0x000fce000fffe0ff */
        /* <DEDUP_REMOVED lines=8> */
[----:B------:R2:W-:Y:S01]  /*1fd40*/  UTMASTG.5D [UR8], [UR4] ;  /* 0x00000008040073b5 */ /* 0x0005e20008020000 */
[----:B------:R3:W-:Y:S01]  /*1fd50*/  UTMASTG.5D [UR32], [UR4] ;  /* 0x00000020040073b5 */ /* 0x0007e20008020000 */
[----:B------:R4:W-:Y:S01]  /*1fd60*/  UTMASTG.5D [UR16], [UR4] ;  /* 0x00000010040073b5 */ /* 0x0009e20008020000 */
[----:B------:R5:W-:Y:S01]  /*1fd70*/  UTMASTG.5D [UR40], [UR4] ;  /* 0x00000028040073b5 */ /* 0x000be20008020000 */
[----:B-1----:R-:W-:Y:S02]  /*1fd80*/  R2UR.FILL UR69, R22 ;  /* 0x00000000164572ca */ /* 0x002fe400004e0000 */
[----:B------:R-:W-:Y:S01]  /*1fd90*/  R2UR.FILL UR68, R21 ;  /* 0x00000000154472ca */ /* 0x000fe200004e0000 */
[----:B------:R1:W-:Y:S01]  /*1fda0*/  UTMASTG.5D [UR48], [UR4] ;  /* 0x00000030040073b5 */ /* 0x0003e20008020000 */
[----:B------:R-:W-:-:S02]  /*1fdb0*/  R2UR.FILL UR67, R20 ;  /* 0x00000000144372ca */ /* 0x000fc400004e0000 */
[----:B------:R-:W-:Y:S02]  /*1fdc0*/  R2UR.FILL UR66, R19 ;  /* 0x00000000134272ca */ /* 0x000fe400004e0000 */
[----:B------:R-:W-:Y:S01]  /*1fdd0*/  R2UR.FILL UR64, R18 ;  /* 0x00000000124072ca */ /* 0x000fe200004e0000 */
[----:B--2---:R-:W-:Y:S01]  /*1fde0*/  UMOV UR8, UR34 ;  /* 0x0000002200087c82 */ /* 0x004fe20008000000 */
[----:B------:R-:W-:Y:S01]  /*1fdf0*/  UMOV UR13, UR18 ;  /* 0x00000012000d7c82 */ /* 0x000fe20008000000 */
[----:B------:R-:W-:Y:S01]  /*1fe00*/  UTMASTG.5D [UR72], [UR4] ;  /* 0x00000048040073b5 */ /* 0x000fe20008020000 */
[----:B------:R-:W-:Y:S01]  /*1fe10*/  UMOV UR9, 0x40 ;  /* 0x0000004000097882 */ /* 0x000fe20000000000 */
[----:B---3--:R-:W-:Y:S02]  /*1fe20*/  R2UR.FILL UR37, R17 ;  /* 0x00000000112572ca */ /* 0x008fe400004e0000 */
[----:B------:R-:W-:Y:S02]  /*1fe30*/  R2UR.FILL UR36, R16 ;  /* 0x00000000102472ca */ /* 0x000fe400004e0000 */
[----:B------:R-:W-:-:S04]  /*1fe40*/  R2UR.FILL UR35, R15 ;  /* 0x000000000f2372ca */ /* 0x000fc800004e0000 */
[----:B------:R-:W-:Y:S01]  /*1fe50*/  UTMASTG.5D [UR64], [UR4] ;  /* 0x00000040040073b5 */ /* 0x000fe20008020000 */
[----:B------:R-:W-:Y:S02]  /*1fe60*/  R2UR.FILL UR34, R14 ;  /* 0x000000000e2272ca */ /* 0x000fe400004e0000 */
[----:B------:R-:W-:Y:S01]  /*1fe70*/  R2UR.FILL UR33, R13 ;  /* 0x000000000d2172ca */ /* 0x000fe200004e0000 */
[----:B----4-:R-:W-:Y:S01]  /*1fe80*/  UIADD3 UR16, UPT, UPT, UR24, 0x1400, URZ ;  /* 0x0000140018107890 */ /* 0x010fe2000fffe0ff */
[----:B------:R-:W-:Y:S01]  /*1fe90*/  R2UR.FILL UR32, R12 ;  /* 0x000000000c2072ca */ /* 0x000fe200004e0000 */
[----:B------:R-:W-:Y:S01]  /*1fea0*/  UMOV UR17, 0x40 ;  /* 0x0000004000117882 */ /* 0x000fe20000000000 */
[----:B------:R-:W-:Y:S01]  /*1feb0*/  R2UR.FILL UR18, R9 ;  /* 0x00000000091272ca */ /* 0x000fe200004e0000 */
[----:B------:R-:W-:Y:S01]  /*1fec0*/  UTMASTG.5D [UR56], [UR4] ;  /* 0x00000038040073b5 */ /* 0x000fe20008020000 */
[----:B-----5:R-:W-:Y:S02]  /*1fed0*/  R2UR.FILL UR45, R8 ;  /* 0x00000000082d72ca */ /* 0x020fe400004e0000 */
[----:B------:R-:W-:-:S02]  /*1fee0*/  R2UR.FILL UR44, R7 ;  /* 0x00000000072c72ca */ /* 0x000fc400004e0000 */
[----:B------:R-:W-:Y:S02]  /*1fef0*/  R2UR.FILL UR43, R6 ;  /* 0x00000000062b72ca */ /* 0x000fe400004e0000 */
[----:B------:R-:W-:Y:S02]  /*1ff00*/  R2UR.FILL UR42, R5 ;  /* 0x00000000052a72ca */ /* 0x000fe400004e0000 */
[----:B------:R-:W-:Y:S01]  /*1ff10*/  R2UR.FILL UR41, R4 ;  /* 0x00000000042972ca */ /* 0x000fe200004e0000 */
[----:B-1----:R-:W-:Y:S01]  /*1ff20*/  UIADD3 UR48, UPT, UPT, UR24, 0x1c00, URZ ;  /* 0x00001c0018307890 */ /* 0x002fe2000fffe0ff */
[----:B------:R-:W-:Y:S01]  /*1ff30*/  R2UR.FILL UR40, R3 ;  /* 0x00000000032872ca */ /* 0x000fe200004e0000 */
[----:B------:R-:W-:Y:S01]  /*1ff40*/  UMOV UR49, 0x40 ;  /* 0x0000004000317882 */ /* 0x000fe20000000000 */
[----:B------:R-:W-:-:S11]  /*1ff50*/  R2UR.FILL UR50, R2 ;  /* 0x00000000023272ca */ /* 0x000fd600004e0000 */
[----:B------:R1:W-:Y:S01]  /*1ff60*/  UTMASTG.5D [UR40], [UR4] ;  /* 0x00000028040073b5 */ /* 0x0003e20008020000 */
[----:B------:R2:W-:Y:S01]  /*1ff70*/  UTMASTG.5D [UR32], [UR4] ;  /* 0x00000020040073b5 */ /* 0x0005e20008020000 */
[----:B------:R3:W-:Y:S01]  /*1ff80*/  UTMASTG.5D [UR16], [UR4] ;  /* 0x00000010040073b5 */ /* 0x0007e20008020000 */
[----:B------:R4:W-:Y:S01]  /*1ff90*/  UTMASTG.5D [UR48], [UR4] ;  /* 0x00000030040073b5 */ /* 0x0009e20008020000 */
[----:B-1----:R-:W-:Y:S01]  /*1ffa0*/  UIADD3 UR40, UPT, UPT, UR24, 0x2400, URZ ;  /* 0x0000240018287890 */ /* 0x002fe2000fffe0ff */
[----:B------:R-:W-:Y:S01]  /*1ffb0*/  UMOV UR41, 0x40 ;  /* 0x0000004000297882 */ /* 0x000fe20000000000 */
[----:B------:R-:W-:Y:S01]  /*1ffc0*/  UMOV UR43, UR27 ;  /* 0x0000001b002b7c82 */ /* 0x000fe20008000000 */
[----:B------:R-:W-:Y:S01]  /*1ffd0*/  UMOV UR44, UR28 ;  /* 0x0000001c002c7c82 */ /* 0x000fe20008000000 */
[----:B------:R-:W-:Y:S01]  /*1ffe0*/  UMOV UR45, UR29 ;  /* 0x0000001d002d7c82 */ /* 0x000fe20008000000 */
[----:B------:R-:W-:Y:S01]  /*1fff0*/  UMOV UR42, UR30 ;  /* 0x0000001e002a7c82 */ /* 0x000fe20008000000 */
[----:B--2---:R-:W-:-:S03]  /*20000*/  UIADD3 UR32, UPT, UPT, UR24, 0x2c00, URZ ;  /* 0x00002c0018207890 */ /* 0x004fc6000fffe0ff */
[----:B------:R1:W-:Y:S01]  /*20010*/  UTMASTG.5D [UR40], [UR4] ;  /* 0x00000028040073b5 */ /* 0x0003e20008020000 */
[----:B------:R-:W-:Y:S01]  /*20020*/  UMOV UR33, 0x40 ;  /* 0x0000004000217882 */ /* 0x000fe20000000000 */
[----:B------:R-:W-:Y:S01]  /*20030*/  UMOV UR35, UR27 ;  /* 0x0000001b00237c82 */ /* 0x000fe20008000000 */
[----:B------:R-:W-:Y:S01]  /*20040*/  UMOV UR36, UR28 ;  /* 0x0000001c00247c82 */ /* 0x000fe20008000000 */
[----:B------:R-:W-:Y:S01]  /*20050*/  UMOV UR37, UR29 ;  /* 0x0000001d00257c82 */ /* 0x000fe20008000000 */
[----:B------:R-:W-:Y:S01]  /*20060*/  UMOV UR34, UR23 ;  /* 0x0000001700227c82 */ /* 0x000fe20008000000 */
[----:B---3--:R-:W-:Y:S01]  /*20070*/  UIADD3 UR16, UPT, UPT, UR24, 0x3400, URZ ;  /* 0x0000340018107890 */ /* 0x008fe2000fffe0ff */
[----:B------:R2:W-:Y:S01]  /*20080*/  UTMASTG.5D [UR32], [UR4] ;  /* 0x00000020040073b5 */ /* 0x0005e20008020000 */
[----:B------:R-:W-:Y:S01]  /*20090*/  UMOV UR18, UR22 ;  /* 0x0000001600127c82 */ /* 0x000fe20008000000 */
[----:B----4-:R-:W-:-:S06]  /*200a0*/  UIADD3 UR48, UPT, UPT, UR24, 0x3c00, URZ ;  /* 0x00003c0018307890 */ /* 0x010fcc000fffe0ff */
[----:B------:R3:W-:Y:S01]  /*200b0*/  UTMASTG.5D [UR16], [UR4] ;  /* 0x00000010040073b5 */ /* 0x0007e20008020000 */
[----:B------:R-:W-:Y:S02]  /*200c0*/  UMOV UR50, UR15 ;  /* 0x0000000f00327c82 */ /* 0x000fe40008000000 */
[----:B------:R-:W-:Y:S01]  /*200d0*/  UTMASTG.5D [UR48], [UR4] ;  /* 0x00000030040073b5 */ /* 0x000fe20008020000 */
[----:B-1----:R-:W-:Y:S01]  /*200e0*/  UIADD3 UR40, UPT, UPT, UR24, 0x4400, URZ ;  /* 0x0000440018287890 */ /* 0x002fe2000fffe0ff */
[----:B------:R-:W-:Y:S01]  /*200f0*/  UMOV UR42, UR10 ;  /* 0x0000000a002a7c82 */ /* 0x000fe20008000000 */
[----:B------:R-:W-:Y:S01]  /*20100*/  UMOV UR10, UR14 ;  /* 0x0000000e000a7c82 */ /* 0x000fe20008000000 */
[----:B--2---:R-:W-:-:S06]  /*20110*/  UIADD3 UR32, UPT, UPT, UR24, 0x4c00, URZ ;  /* 0x00004c0018207890 */ /* 0x004fcc000fffe0ff */
[----:B------:R1:W-:Y:S01]  /*20120*/  UTMASTG.5D [UR40], [UR4] ;  /* 0x00000028040073b5 */ /* 0x0003e20008020000 */
[----:B------:R-:W-:Y:S01]  /*20130*/  UMOV UR34, UR8 ;  /* 0x0000000800227c82 */ /* 0x000fe20008000000 */
[----:B------:R-:W-:Y:S02]  /*20140*/  UIADD3 UR8, UPT, UPT, UR24, 0x5c00, URZ ;  /* 0x00005c0018087890 */ /* 0x000fe4000fffe0ff */
[----:B---3--:R-:W-:Y:S01]  /*20150*/  UIADD3 UR16, UPT, UPT, UR24, 0x5400, URZ ;  /* 0x0000540018107890 */ /* 0x008fe2000fffe0ff */
[----:B------:R2:W-:Y:S01]  /*20160*/  UTMASTG.5D [UR32], [UR4] ;  /* 0x00000020040073b5 */ /* 0x0005e20008020000 */
[----:B------:R-:W-:Y:S01]  /*20170*/  UMOV UR18, UR13 ;  /* 0x0000000d00127c82 */ /* 0x000fe20008000000 */
[----:B------:R-:W-:-:S06]  /*20180*/  UMOV UR13, UR29 ;  /* 0x0000001d000d7c82 */ /* 0x000fcc0008000000 */
[----:B------:R3:W-:Y:S01]  /*20190*/  UTMASTG.5D [UR16], [UR4] ;  /* 0x00000010040073b5 */ /* 0x0007e20008020000 */
[----:B------:R4:W-:Y:S01]  /*201a0*/  UTMASTG.5D [UR8], [UR4] ;  /* 0x00000008040073b5 */ /* 0x0009e20008020000 */
[----:B-1----:R-:W-:Y:S01]  /*201b0*/  UIADD3 UR40, UPT, UPT, UR24, 0x6400, URZ ;  /* 0x0000640018287890 */ /* 0x002fe2000fffe0ff */
[----:B------:R-:W-:Y:S01]  /*201c0*/  UMOV UR42, UR7 ;  /* 0x00000007002a7c82 */ /* 0x000fe20008000000 */
[----:B--2---:R-:W-:-:S07]  /*201d0*/  UIADD3 UR32, UPT, UPT, UR24, 0x6c00, URZ ;  /* 0x00006c0018207890 */ /* 0x004fce000fffe0ff */
[----:B------:R2:W-:Y:S01]  /*201e0*/  UTMASTG.5D [UR40], [UR4] ;  /* 0x00000028040073b5 */ /* 0x0005e20008020000 */
[----:B------:R-:W-:Y:S01]  /*201f0*/  UMOV UR34, UR74 ;  /* 0x0000004a00227c82 */ /* 0x000fe20008000000 */
[----:B---3--:R-:W-:Y:S01]  /*20200*/  UIADD3 UR16, UPT, UPT, UR24, 0x7400, URZ ;  /* 0x0000740018107890 */ /* 0x008fe2000fffe0ff */
[----:B------:R2:W-:Y:S01]  /*20210*/  UTMASTG.5D [UR32], [UR4] ;  /* 0x00000020040073b5 */ /* 0x0005e20008020000 */
[----:B------:R-:W-:Y:S01]  /*20220*/  UMOV UR18, UR66 ;  /* 0x0000004200127c82 */ /* 0x000fe20008000000 */
[----:B----4-:R-:W-:-:S06]  /*20230*/  UIADD3 UR8, UPT, UPT, UR24, 0x7c00, URZ ;  /* 0x00007c0018087890 */ /* 0x010fcc000fffe0ff */
[----:B------:R2:W-:Y:S01]  /*20240*/  UTMASTG.5D [UR16], [UR4] ;  /* 0x00000010040073b5 */ /* 0x0005e20008020000 */
[----:B------:R-:W-:Y:S02]  /*20250*/  UMOV UR10, UR58 ;  /* 0x0000003a000a7c82 */ /* 0x000fe40008000000 */
[----:B------:R2:W-:Y:S02]  /*20260*/  UTMASTG.5D [UR8], [UR4] ;  /* 0x00000008040073b5 */ /* 0x0005e40008020000 */
[----:B--2---:R-:W-:Y:S01]  /*20270*/  NOP ;  /* 0x0000000000007918 */ /* 0x004fe20000000000 */
.L_x_385:
[----:B------:R-:W-:Y:S05]  /*20280*/  BSYNC.RECONVERGENT B0 ;  /* 0x0000000000007941 */ /* 0x000fea0003800200 */
.L_x_384:
[----:B------:R0:W-:Y:S01]  /*20290*/  UTMACMDFLUSH ;  /* 0x00000000000079b7 */ /* 0x0001e20000000000 */
[----:B------:R-:W-:Y:S05]  /*202a0*/  BRA.U UP6, `(.L_x_386) ;  /* 0x0000000106047547 */ /* 0x000fea000b800000 */
[----:B------:R-:W-:Y:S05]  /*202b0*/  BPT.TRAP 0x1 ;  /* 0x000000040000795c */ /* 0x000fea0000300000 */
.L_x_386:
[----:B------:R-:W2:Y:S02]  /*202c0*/  SYNCS.PHASECHK.TRANS64.TRYWAIT P0, [UR24+0x280b8], R0 ;  /* 0x0280b800ff0075a7 */ /* 0x000ea40008001118 */
[----:B--2---:R-:W-:Y:S05]  /*202d0*/  @!P0 BRA `(.L_x_387) ;  /* 0x00000024008c8947 */ /* 0x004fea0003800000 */
.L_x_492:
[----:B------:R-:W-:Y:S04]  /*202e0*/  BSSY.RECONVERGENT B0, `(.L_x_388) ;  /* 0x00000ea000007945 */ /* 0x000fe80003800200 */
[----:B------:R-:W-:Y:S05]  /*202f0*/  @!P1 BRA `(.L_x_389) ;  /* 0x0000000c00a09947 */ /* 0x000fea0003800000 */
[----:B------:R-:W2:Y:S01]  /*20300*/  LDCU.64 UR4, c[0x0][0x348] ;  /* 0x00006900ff0477ac */ /* 0x000ea20008000a00 */
[----:B-1----:R-:W-:Y:S01]  /*20310*/  IMAD.U32 R3, RZ, RZ, UR27 ;  /* 0x0000001bff037e24 */ /* 0x002fe2000f8e00ff */
[----:B------:R-:W-:Y:S01]  /*20320*/  MOV.SPILL R23, UR29 ;  /* 0x0000001d00177c02 */ /* 0x000fe20009000f00 */
[----:B------:R-:W-:Y:S01]  /*20330*/  IMAD.U32 R2, RZ, RZ, UR28 ;  /* 0x0000001cff027e24 */ /* 0x000fe2000f8e00ff */
[----:B------:R-:W-:Y:S01]  /*20340*/  UIADD3 UR66, UPT, UPT, UR26, 0xf0, URZ ;  /* 0x000000f01a427890 */ /* 0x000fe2000fffe0ff */
[----:B------:R-:W-:Y:S01]  /*20350*/  IMAD.U32 R0, RZ, RZ, UR29 ;  /* 0x0000001dff007e24 */ /* 0x000fe2000f8e00ff */
[----:B------:R-:W-:Y:S01]  /*20360*/  UIADD3 UR64, UPT, UPT, UR24, 0xf000, URZ ;  /* 0x0000f00018407890 */ /* 0x000fe2000fffe0ff */
[----:B------:R-:W-:Y:S01]  /*20370*/  IMAD.U32 R6, RZ, RZ, UR27 ;  /* 0x0000001bff067e24 */ /* 0x000fe2000f8e00ff */
[----:B------:R-:W-:Y:S01]  /*20380*/  UIADD3 UR18, UPT, UPT, UR26, 0x80, URZ ;  /* 0x000000801a127890 */ /* 0x000fe2000fffe0ff */
[----:B------:R-:W-:Y:S01]  /*20390*/  IMAD.U32 R5, RZ, RZ, UR28 ;  /* 0x0000001cff057e24 */ /* 0x000fe2000f8e00ff */
[----:B------:R-:W-:Y:S01]  /*203a0*/  UIADD3 UR16, UPT, UPT, UR24, 0x8000, URZ ;  /* 0x0000800018107890 */ /* 0x000fe2000fffe0ff */
[----:B------:R-:W-:Y:S01]  /*203b0*/  MOV.SPILL R26, UR66 ;  /* 0x00000042001a7c02 */ /* 0x000fe20009000f00 */
[----:B------:R-:W-:Y:S01]  /*203c0*/  UIADD3 UR34, UPT, UPT, UR26, 0x88, URZ ;  /* 0x000000881a227890 */ /* 0x000fe2000fffe0ff */
[----:B------:R-:W-:Y:S01]  /*203d0*/  MOV.SPILL R25, UR64 ;  /* 0x0000004000197c02 */ /* 0x000fe20009000f00 */
[----:B------:R-:W-:Y:S01]  /*203e0*/  UIADD3 UR32, UPT, UPT, UR24, 0x8800, URZ ;  /* 0x0000880018207890 */ /* 0x000fe2000fffe0ff */
[----:B------:R-:W-:Y:S01]  /*203f0*/  IMAD.U32 R4, RZ, RZ, UR29 ;  /* 0x0000001dff047e24 */ /* 0x000fe2000f8e00ff */
[----:B------:R-:W-:Y:S01]  /*20400*/  UIADD3 UR58, UPT, UPT, UR26, 0x90, URZ ;  /* 0x000000901a3a7890 */ /* 0x000fe2000fffe0ff */
[----:B------:R-:W-:Y:S01]  /*20410*/  MOV.SPILL R22, UR28 ;  /* 0x0000001c00167c02 */ /* 0x000fe20009000f00 */
[----:B--2---:R-:W-:Y:S01]  /*20420*/  UIADD3 UR4, UP0, UPT, UR4, 0x400, URZ ;  /* 0x0000040004047890 */ /* 0x004fe2000ff1e0ff */
[----:B------:R-:W-:Y:S01]  /*20430*/  MOV.SPILL R14, UR34 ;  /* 0x00000022000e7c02 */ /* 0x000fe20009000f00 */
[----:B------:R-:W-:Y:S01]  /*20440*/  UIADD3 UR56, UPT, UPT, UR24, 0x9000, URZ ;  /* 0x0000900018387890 */ /* 0x000fe2000fffe0ff */
[----:B------:R-:W-:Y:S01]  /*20450*/  MOV.SPILL R21, UR27 ;  /* 0x0000001b00157c02 */ /* 0x000fe20009000f00 */
[----:B------:R-:W-:Y:S01]  /*20460*/  UIADD3.X UR5, UPT, UPT, URZ, UR5, URZ, UP0, !UPT ;  /* 0x00000005ff057290 */ /* 0x000fe200087fe4ff */
[----:B------:R-:W-:Y:S01]  /*20470*/  MOV.SPILL R20, UR26 ;  /* 0x0000001a00147c02 */ /* 0x000fe20009000f00 */
[----:B------:R-:W-:Y:S01]  /*20480*/  UIADD3 UR50, UPT, UPT, UR26, 0x98, URZ ;  /* 0x000000981a327890 */ /* 0x000fe2000fffe0ff */
[----:B------:R-:W-:Y:S01]  /*20490*/  MOV.SPILL R18, UR24 ;  /* 0x0000001800127c02 */ /* 0x000fe20009000f00 */
[----:B------:R-:W-:-:S02]  /*204a0*/  UIADD3 UR48, UPT, UPT, UR24, 0x9800, URZ ;  /* 0x0000980018307890 */ /* 0x000fc4000fffe0ff */
[----:B------:R-:W-:Y:S02]  /*204b0*/  UIADD3 UR42, UPT, UPT, UR26, 0xa0, URZ ;  /* 0x000000a01a2a7890 */ /* 0x000fe4000fffe0ff */
[----:B------:R-:W-:Y:S01]  /*204c0*/  UIADD3 UR40, UPT, UPT, UR24, 0xa000, URZ ;  /* 0x0000a00018287890 */ /* 0x000fe2000fffe0ff */
        /* <DEDUP_REMOVED lines=10> */
[----:B------:R-:W-:Y:S01]  /*20570*/  UIADD3 UR9, UPT, UPT, UR26, 0xc8, URZ ;  /* 0x000000c81a097890 */ /* 0x000fe2000fffe0ff */
[----:B------:R-:W-:Y:S01]  /*20580*/  UTMASTG.5D [UR16], [UR4] ;  /* 0x00000010040073b5 */ /* 0x000fe20008020000 */
[----:B------:R-:W-:Y:S01]  /*20590*/  UIADD3 UR7, UPT, UPT, UR24, 0xc800, URZ ;  /* 0x0000c80018077890 */ /* 0x000fe2000fffe0ff */
[----:B------:R-:W-:Y:S01]  /*205a0*/  MOV.SPILL R17, UR37 ;  /* 0x0000002500117c02 */ /* 0x000fe20009000f00 */
[----:B------:R-:W-:Y:S01]  /*205b0*/  UMOV UR33, UR17 ;  /* 0x0000001100217c82 */ /* 0x000fe20008000000 */
        /* <DEDUP_REMOVED lines=18> */
[----:B------:R-:W-:Y:S01]  /*206e0*/  IMAD.U32 R10, RZ, RZ, UR9 ;  /* 0x00000009ff0a7e24 */ /* 0x000fe2000f8e00ff */
[----:B------:R-:W-:Y:S01]  /*206f0*/  UMOV UR23, UR66 ;  /* 0x0000004200177c82 */ /* 0x000fe20008000000 */
[----:B------:R-:W-:Y:S01]  /*20700*/  IMAD.U32 R8, RZ, RZ, UR7 ;  /* 0x00000007ff087e24 */ /* 0x000fe2000f8e00ff */
[----:B------:R-:W-:Y:S01]  /*20710*/  UIADD3 UR9, UPT, UPT, UR26, 0xd0, URZ ;  /* 0x000000d01a097890 */ /* 0x000fe2000fffe0ff */
[----:B------:R-:W-:Y:S01]  /*20720*/  MOV.SPILL R29, UR69 ;  /* 0x00000045001d7c02 */ /* 0x000fe20009000f00 */
[----:B------:R3:W-:Y:S01]  /*20730*/  UTMASTG.5D [UR48], [UR4] ;  /* 0x00000030040073b5 */ /* 0x0007e20008020000 */
[----:B------:R-:W-:Y:S01]  /*20740*/  UIADD3 UR7, UPT, UPT, UR24, 0xd000, URZ ;  /* 0x0000d00018077890 */ /* 0x000fe2000fffe0ff */
[----:B------:R-:W-:Y:S01]  /*20750*/  MOV.SPILL R28, UR68 ;  /* 0x00000044001c7c02 */ /* 0x000fe20009000f00 */
[----:B------:R-:W-:Y:S01]  /*20760*/  UMOV UR30, UR58 ;  /* 0x0000003a001e7c82 */ /* 0x000fe20008000000 */
[----:B------:R-:W-:Y:S01]  /*20770*/  IMAD.U32 R9, RZ, RZ, UR9 ;  /* 0x00000009ff097e24 */ /* 0x000fe2000f8e00ff */
[----:B------:R-:W-:Y:S01]  /*20780*/  UIADD3 UR10, UPT, UPT, UR26, 0xc0, URZ ;  /* 0x000000c01a0a7890 */ /* 0x000fe2000fffe0ff */
[----:B------:R-:W-:Y:S01]  /*20790*/  MOV.SPILL R27, UR67 ;  /* 0x00000043001b7c02 */ /* 0x000fe20009000f00 */
[----:B------:R-:W-:Y:S01]  /*207a0*/  IMAD.U32 R7, RZ, RZ, UR7 ;  /* 0x00000007ff077e24 */ /* 0x000fe2000f8e00ff */
[----:B------:R4:W-:Y:S01]  /*207b0*/  UTMASTG.5D [UR40], [UR4] ;  /* 0x00000028040073b5 */ /* 0x0009e20008020000 */
[----:B------:R-:W-:Y:S01]  /*207c0*/  UIADD3 UR8, UPT, UPT, UR24, 0xc000, URZ ;  /* 0x0000c00018087890 */ /* 0x000fe2000fffe0ff */
[----:B------:R-:W-:Y:S01]  /*207d0*/  MOV.SPILL R24, UR30 ;  /* 0x0000001e00187c02 */ /* 0x000fe20009000f00 */
[----:B------:R-:W-:Y:S01]  /*207e0*/  UMOV UR11, UR27 ;  /* 0x0000001b000b7c82 */ /* 0x000fe20008000000 */
[----:B------:R-:W-:Y:S01]  /*207f0*/  UMOV UR12, UR28 ;  /* 0x0000001c000c7c82 */ /* 0x000fe20008000000 */
[----:B------:R-:W-:Y:S01]  /*20800*/  UMOV UR13, UR29 ;  /* 0x0000001d000d7c82 */ /* 0x000fe20008000000 */
[----:B------:R-:W-:Y:S01]  /*20810*/  UIADD3 UR74, UPT, UPT, UR26, 0xe8, URZ ;  /* 0x000000e81a4a7890 */ /* 0x000fe2000fffe0ff */
[----:B------:R-:W-:Y:S01]  /*20820*/  MOV.SPILL R16, UR36 ;  /* 0x0000002400107c02 */ /* 0x000fe20009000f00 */
[----:B------:R5:W-:Y:S01]  /*20830*/  UTMASTG.5D [UR64], [UR4] ;  /* 0x00000040040073b5 */ /* 0x000be20008020000 */
[----:B------:R-:W-:Y:S01]  /*20840*/  UIADD3 UR72, UPT, UPT, UR24, 0xe800, URZ ;  /* 0x0000e80018487890 */ /* 0x000fe2000fffe0ff */
[----:B------:R-:W-:Y:S01]  /*20850*/  MOV.SPILL R15, UR35 ;  /* 0x00000023000f7c02 */ /* 0x000fe20009000f00 */
[----:B------:R-:W-:Y:S01]  /*20860*/  UMOV UR75, UR27 ;  /* 0x0000001b004b7c82 */ /* 0x000fe20008000000 */
[----:B------:R-:W-:Y:S01]  /*20870*/  UMOV UR76, UR28 ;  /* 0x0000001c004c7c82 */ /* 0x000fe20008000000 */
[----:B-1----:R-:W-:Y:S01]  /*20880*/  UIADD3 UR32, UPT, UPT, UR24, 0x8c00, URZ ;  /* 0x00008c0018207890 */ /* 0x002fe2000fffe0ff */
[----:B------:R-:W-:Y:S01]  /*20890*/  R2UR UR27, R3 ;  /* 0x00000000031b72ca */ /* 0x000fe200000e0000 */
[----:B------:R-:W-:Y:S01]  /*208a0*/  UMOV UR77, UR29 ;  /* 0x0000001d004d7c82 */ /* 0x000fe20008000000 */
[----:B------:R-:W-:Y:S01]  /*208b0*/  UIADD3 UR34, UPT, UPT, UR26, 0xd8, URZ ;  /* 0x000000d81a227890 */ /* 0x000fe2000fffe0ff */
[----:B------:R-:W-:Y:S01]  /*208c0*/  R2UR UR28, R2 ;  /* 0x00000000021c72ca */ /* 0x000fe200000e0000 */
[----:B------:R-:W-:Y:S01]  /*208d0*/  UMOV UR25, UR42 ;  /* 0x0000002a00197c82 */ /* 0x000fe20008000000 */
[----:B------:R-:W-:Y:S01]  /*208e0*/  MOV.SPILL R12, UR32 ;  /* 0x00000020000c7c02 */ /* 0x000fe20009000f00 */
[----:B------:R-:W-:Y:S01]  /*208f0*/  UIADD3 UR32, UPT, UPT, UR24, 0xd800, URZ ;  /* 0x0000d80018207890 */ /* 0x000fe2000fffe0ff */
[----:B------:R-:W-:Y:S01]  /*20900*/  R2UR UR29, R0 ;  /* 0x00000000001d72ca */ /* 0x000fe200000e0000 */
[----:B--2---:R-:W-:Y:S01]  /*20910*/  UIADD3 UR58, UPT, UPT, UR26, 0xf8, URZ ;  /* 0x000000f81a3a7890 */ /* 0x004fe2000fffe0ff */
[----:B------:R-:W-:Y:S01]  /*20920*/  MOV.SPILL R19, UR25 ;  /* 0x0000001900137c02 */ /* 0x000fe20009000f00 */
[----:B------:R-:W-:Y:S01]  /*20930*/  UIADD3 UR56, UPT, UPT, UR24, 0xf800, URZ ;  /* 0x0000f80018387890 */ /* 0x000fe2000fffe0ff */
[----:B------:R-:W-:Y:S01]  /*20940*/  R2UR.FILL UR30, R24 ;  /* 0x00000000181e72ca */ /* 0x000fe200004e0000 */
[----:B------:R-:W-:Y:S01]  /*20950*/  UMOV UR25, UR17 ;  /* 0x0000001100197c82 */ /* 0x000fe20008000000 */
[----:B------:R-:W-:Y:S01]  /*20960*/  UMOV UR9, UR17 ;  /* 0x0000001100097c82 */ /* 0x000fe20008000000 */
[----:B------:R-:W-:Y:S01]  /*20970*/  MOV.SPILL R2, UR25 ;  /* 0x0000001900027c02 */ /* 0x000fe20009000f00 */
[----:B---3--:R-:W-:-:S02]  /*20980*/  UIADD3 UR48, UPT, UPT, UR24, 0xe000, URZ ;  /* 0x0000e00018307890 */ /* 0x008fc4000fffe0ff */
[----:B------:R-:W-:Y:S01]  /*20990*/  UIADD3 UR50, UPT, UPT, UR26, 0xe0, URZ ;  /* 0x000000e01a327890 */ /* 0x000fe2000fffe0ff */
[----:B------:R-:W-:Y:S01]  /*209a0*/  UMOV UR33, 0x40 ;  /* 0x0000004000217882 */ /* 0x000fe20000000000 */
[----:B------:R-:W-:Y:S01]  /*209b0*/  UMOV UR14, UR34 ;  /* 0x00000022000e7c82 */ /* 0x000fe20008000000 */
[----:B------:R-:W-:Y:S01]  /*209c0*/  MOV.SPILL R13, UR33 ;  /* 0x00000021000d7c02 */ /* 0x000fe20009000f00 */
[----:B------:R-:W-:Y:S01]  /*209d0*/  UMOV UR33, UR17 ;  /* 0x0000001100217c82 */ /* 0x000fe20008000000 */
[----:B----4-:R-:W-:Y:S01]  /*209e0*/  UIADD3 UR40, UPT, UPT, UR24, 0x8400, URZ ;  /* 0x0000840018287890 */ /* 0x010fe2000fffe0ff */
[----:B------:R-:W-:Y:S01]  /*209f0*/  UMOV UR73, UR17 ;  /* 0x0000001100497c82 */ /* 0x000fe20008000000 */
[----:B------:R-:W-:Y:S01]  /*20a00*/  UMOV UR7, UR50 ;  /* 0x0000003200077c82 */ /* 0x000fe20008000000 */
[----:B------:R-:W-:Y:S01]  /*20a10*/  UMOV UR41, 0x40 ;  /* 0x0000004000297882 */ /* 0x000fe20000000000 */
[----:B------:R-:W-:Y:S01]  /*20a20*/  UMOV UR42, UR18 ;  /* 0x00000012002a7c82 */ /* 0x000fe20008000000 */
[----:B------:R-:W-:Y:S01]  /*20a30*/  UMOV UR17, 0x40 ;  /* 0x0000004000117882 */ /* 0x000fe20000000000 */
[----:B------:R-:W-:Y:S01]  /*20a40*/  UMOV UR18, UR30 ;  /* 0x0000001e00127c82 */ /* 0x000fe20008000000 */
[----:B-----5:R-:W-:-:S02]  /*20a50*/  UIADD3 UR64, UPT, UPT, UR24, 0xb000, URZ ;  /* 0x0000b00018407890 */ /* 0x020fc4000fffe0ff */
[----:B------:R-:W-:-:S07]  /*20a60*/  UIADD3 UR66, UPT, UPT, UR26, 0xb0, URZ ;  /* 0x000000b01a427890 */ /* 0x000fce000fffe0ff */
[----:B------:R-:W-:Y:S02]  /*20a70*/  UMOV UR22, UR66 ;  /* 0x0000004200167c82 */ /* 0x000fe40008000000 */
[----:B------:R1:W-:Y:S02]  /*20a80*/  UTMASTG.5D [UR64], [UR4] ;  /* 0x00000040040073b5 */ /* 0x0003e40008020000 */
[----:B-1----:R-:W-:Y:S01]  /*20a90*/  UIADD3 UR64, UPT, UPT, UR24, 0xb800, URZ ;  /* 0x0000b80018407890 */ /* 0x002fe2000fffe0ff */
[----:B------:R-:W-:Y:S01]  /*20aa0*/  R2UR UR24, R7 ;  /* 0x00000000071872ca */ /* 0x000fe200000e0000 */
[----:B------:R-:W-:Y:S01]  /*20ab0*/  UIADD3 UR66, UPT, UPT, UR26, 0xb8, URZ ;  /* 0x000000b81a427890 */ /* 0x000fe2000fffe0ff */
[----:B------:R-:W-:Y:S02]  /*20ac0*/  R2UR UR26, R9 ;  /* 0x00000000091a72ca */ /* 0x000fe400000e0000 */
[----:B------:R-:W-:Y:S02]  /*20ad0*/  MOV.SPILL R9, UR28 ;  /* 0x0000001c00097c02 */ /* 0x000fe40009000f00 */
[----:B------:R-:W-:-:S02]  /*20ae0*/  MOV.SPILL R7, UR27 ;  /* 0x0000001b00077c02 */ /* 0x000fc40009000f00 */
[----:B------:R-:W-:Y:S01]  /*20af0*/  R2UR UR27, R6 ;  /* 0x00000000061b72ca */ /* 0x000fe200000e0000 */
[----:B------:R-:W-:Y:S01]  /*20b00*/  UMOV UR15, UR66 ;  /* 0x00000042000f7c82 */ /* 0x000fe20008000000 */
[----:B------:R1:W-:Y:S01]  /*20b10*/  UTMASTG.5D [UR64], [UR4] ;  /* 0x00000040040073b5 */ /* 0x0003e20008020000 */
[----:B------:R-:W-:Y:S02]  /*20b20*/  R2UR UR28, R5 ;  /* 0x00000000051c72ca */ /* 0x000fe400000e0000 */
[----:B------:R-:W-:Y:S02]  /*20b30*/  MOV.SPILL R0, UR24 ;  /* 0x0000001800007c02 */ /* 0x000fe40009000f00 */
[----:B------:R-:W-:Y:S02]  /*20b40*/  MOV.SPILL R3, UR26 ;  /* 0x0000001a00037c02 */ /* 0x000fe40009000f00 */
[----:B------:R-:W-:Y:S01]  /*20b50*/  R2UR UR24, R8 ;  /* 0x00000000081872ca */ /* 0x000fe200000e0000 */
[----:B------:R2:W-:Y:S01]  /*20b60*/  UTMASTG.5D [UR8], [UR4] ;  /* 0x00000008040073b5 */ /* 0x0005e20008020000 */
[----:B------:R-:W-:-:S02]  /*20b70*/  R2UR UR26, R10 ;  /* 0x000000000a1a72ca */ /* 0x000fc400000e0000 */
[----:B-1----:R-:W-:Y:S02]  /*20b80*/  R2UR.FILL UR64, R25 ;  /* 0x00000000194072ca */ /* 0x002fe400004e0000 */
[----:B------:R-:W-:Y:S02]  /*20b90*/  MOV.SPILL R25, UR29 ;  /* 0x0000001d00197c02 */ /* 0x000fe40009000f00 */
[----:B------:R-:W-:Y:S02]  /*20ba0*/  R2UR UR29, R4 ;  /* 0x00000000041d72ca */ /* 0x000fe400000e0000 */
[----:B------:R-:W-:-:S05]  /*20bb0*/  R2UR.FILL UR69, R29 ;  /* 0x000000001d4572ca */ /* 0x000fca00004e0000 */
[----:B--2---:R-:W-:Y:S01]  /*20bc0*/  UMOV UR8, UR26 ;  /* 0x0000001a00087c82 */ /* 0x004fe20008000000 */
[----:B------:R-:W-:Y:S01]  /*20bd0*/  R2UR.FILL UR68, R28 ;  /* 0x000000001c4472ca */ /* 0x000fe200004e0000 */
[----:B------:R-:W-:Y:S01]  /*20be0*/  UMOV UR9, 0x40 ;  /* 0x0000004000097882 */ /* 0x000fe20000000000 */
[----:B------:R-:W-:Y:S02]  /*20bf0*/  R2UR.FILL UR67, R27 ;  /* 0x000000001b4372ca */ /* 0x000fe400004e0000 */
[----:B------:R-:W-:Y:S01]  /*20c00*/  R2UR.FILL UR66, R26 ;  /* 0x000000001a4272ca */ /* 0x000fe200004e0000 */
[----:B------:R1:W-:Y:S02]  /*20c10*/  UTMASTG.5D [UR24], [UR4] ;  /* 0x00000018040073b5 */ /* 0x0003e40008020000 */
[----:B-1----:R-:W-:Y:S02]  /*20c20*/  R2UR.FILL UR29, R25 ;  /* 0x00000000191d72ca */ /* 0x002fe400004e0000 */
[----:B------:R-:W-:-:S02]  /*20c30*/  R2UR.FILL UR28, R9 ;  /* 0x00000000091c72ca */ /* 0x000fc400004e0000 */
[----:B------:R-:W-:Y:S02]  /*20c40*/  R2UR.FILL UR27, R7 ;  /* 0x00000000071b72ca */ /* 0x000fe400004e0000 */
[----:B------:R-:W-:Y:S02]  /*20c50*/  R2UR.FILL UR26, R3 ;  /* 0x00000000031a72ca */ /* 0x000fe400004e0000 */
[----:B------:R-:W-:Y:S02]  /*20c60*/  R2UR.FILL UR25, R2 ;  /* 0x00000000021972ca */ /* 0x000fe400004e0000 */
[----:B------:R-:W-:-:S09]  /*20c70*/  R2UR.FILL UR24, R0 ;  /* 0x00000000001872ca */ /* 0x000fd200004e0000 */
[----:B------:R-:W-:-:S04]  /*20c80*/  UMOV UR13, UR26 ;  /* 0x0000001a000d7c82 */ /* 0x000fc80008000000 */
[----:B------:R1:W-:Y:S01]  /*20c90*/  UTMASTG.5D [UR24], [UR4] ;  /* 0x00000018040073b5 */ /* 0x0003e20008020000 */
[----:B------:R2:W-:Y:S01]  /*20ca0*/  UTMASTG.5D [UR32], [UR4] ;  /* 0x00000020040073b5 */ /* 0x0005e20008020000 */
[----:B------:R3:W-:Y:S01]  /*20cb0*/  UTMASTG.5D [UR48], [UR4] ;  /* 0x00000030040073b5 */ /* 0x0007e20008020000 */
[----:B------:R-:W-:Y:S01]  /*20cc0*/  UTMASTG.5D [UR72], [UR4] ;  /* 0x00000048040073b5 */ /* 0x000fe20008020000 */
[----:B------:R-:W-:Y:S01]  /*20cd0*/  UTMASTG.5D [UR64], [UR4] ;  /* 0x00000040040073b5 */ /* 0x000fe20008020000 */
[----:B-1----:R-:W-:Y:S02]  /*20ce0*/  R2UR.FILL UR24, R18 ;  /* 0x00000000121872ca */ /* 0x002fe400004e0000 */
[----:B------:R-:W-:Y:S01]  /*20cf0*/  R2UR.FILL UR29, R23 ;  /* 0x00000000171d72ca */ /* 0x000fe200004e0000 */
[----:B------:R-:W-:Y:S01]  /*20d00*/  UTMASTG.5D [UR56], [UR4] ;  /* 0x00000038040073b5 */ /* 0x000fe20008020000 */
[----:B------:R-:W-:Y:S02]  /*20d10*/  R2UR.FILL UR28, R22 ;  /* 0x00000000161c72ca */ /* 0x000fe400004e0000 */
[----:B------:R-:W-:-:S02]  /*20d20*/  R2UR.FILL UR27, R21 ;  /* 0x00000000151b72ca */ /* 0x000fc400004e0000 */
[----:B--2---:R-:W-:Y:S02]  /*20d30*/  R2UR.FILL UR37, R17 ;  /* 0x00000000112572ca */ /* 0x004fe400004e0000 */
[----:B------:R-:W-:Y:S01]  /*20d40*/  R2UR.FILL UR36, R16 ;  /* 0x00000000102472ca */ /* 0x000fe200004e0000 */
[----:B------:R1:W-:Y:S01]  /*20d50*/  UTMASTG.5D [UR40], [UR4] ;  /* 0x00000028040073b5 */ /* 0x0003e20008020000 */
[----:B------:R-:W-:Y:S01]  /*20d60*/  R2UR.FILL UR35, R15 ;  /* 0x000000000f2372ca */ /* 0x000fe200004e0000 */
[----:B------:R-:W-:Y:S01]  /*20d70*/  UIADD3 UR16, UPT, UPT, UR24, 0x9400, URZ ;  /* 0x0000940018107890 */ /* 0x000fe2000fffe0ff */
[----:B------:R-:W-:Y:S01]  /*20d80*/  R2UR.FILL UR34, R14 ;  /* 0x000000000e2272ca */ /* 0x000fe200004e0000 */
[----:B------:R-:W-:Y:S01]  /*20d90*/  UMOV UR21, UR29 ;  /* 0x0000001d00157c82 */ /* 0x000fe20008000000 */
[----:B------:R-:W-:Y:S01]  /*20da0*/  R2UR.FILL UR33, R13 ;  /* 0x000000000d2172ca */ /* 0x000fe200004e0000 */
[----:B------:R-:W-:Y:S01]  /*20db0*/  UMOV UR20, UR28 ;  /* 0x0000001c00147c82 */ /* 0x000fe20008000000 */
[----:B------:R-:W-:Y:S01]  /*20dc0*/  R2UR.FILL UR32, R12 ;  /* 0x000000000c2072ca */ /* 0x000fe200004e0000 */
[----:B------:R-:W-:Y:S01]  /*20dd0*/  UMOV UR19, UR27 ;  /* 0x0000001b00137c82 */ /* 0x000fe20008000000 */
[----:B------:R-:W-:Y:S01]  /*20de0*/  R2UR.FILL UR25, R19 ;  /* 0x00000000131972ca */ /* 0x000fe200004e0000 */
[----:B---3--:R-:W-:Y:S01]  /*20df0*/  UIADD3 UR48, UPT, UPT, UR24, 0x9c00, URZ ;  /* 0x00009c0018307890 */ /* 0x008fe2000fffe0ff */
[----:B------:R-:W-:Y:S01]  /*20e00*/  R2UR.FILL UR50, R11 ;  /* 0x000000000b3272ca */ /* 0x000fe200004e0000 */
[----:B------:R-:W-:Y:S01]  /*20e10*/  UMOV UR49, 0x40 ;  /* 0x0000004000317882 */ /* 0x000fe20000000000 */
[----:B------:R-:W-:Y:S01]  /*20e20*/  UMOV UR51, UR27 ;  /* 0x0000001b00337c82 */ /* 0x000fe20008000000 */
[----:B------:R-:W-:Y:S01]  /*20e30*/  UMOV UR52, UR28 ;  /* 0x0000001c00347c82 */ /* 0x000fe20008000000 */
[----:B------:R-:W-:Y:S01]  /*20e40*/  UMOV UR53, UR29 ;  /* 0x0000001d00357c82 */ /* 0x000fe20008000000 */
[----:B------:R-:W-:Y:S01]  /*20e50*/  UMOV UR11, UR27 ;  /* 0x0000001b000b7c82 */ /* 0x000fe20008000000 */
[----:B------:R-:W-:Y:S01]  /*20e60*/  UMOV UR12, UR28 ;  /* 0x0000001c000c7c82 */ /* 0x000fe20008000000 */
[----:B------:R-:W-:-:S02]  /*20e70*/  R2UR.FILL UR26, R20 ;  /* 0x00000000141a72ca */ /* 0x000fc400004e0000 */
[----:B------:R2:W-:Y:S01]  /*20e80*/  UTMASTG.5D [UR32], [UR4] ;  /* 0x00000020040073b5 */ /* 0x0005e20008020000 */
[----:B------:R3:W-:Y:S03]  /*20e90*/  UTMASTG.5D [UR16], [UR4] ;  /* 0x00000010040073b5 */ /* 0x0007e60008020000 */
[----:B------:R4:W-:Y:S01]  /*20ea0*/  UTMASTG.5D [UR48], [UR4] ;  /* 0x00000030040073b5 */ /* 0x0009e20008020000 */
[----:B-1----:R-:W-:Y:S01]  /*20eb0*/  UIADD3 UR40, UPT, UPT, UR24, 0xa400, URZ ;  /* 0x0000a40018287890 */ /* 0x002fe2000fffe0ff */
[----:B------:R-:W-:Y:S01]  /*20ec0*/  UMOV UR43, UR27 ;  /* 0x0000001b002b7c82 */ /* 0x000fe20008000000 */
[----:B------:R-:W-:Y:S01]  /*20ed0*/  UMOV UR44, UR28 ;  /* 0x0000001c002c7c82 */ /* 0x000fe20008000000 */
[----:B------:R-:W-:Y:S01]  /*20ee0*/  UMOV UR45, UR29 ;  /* 0x0000001d002d7c82 */ /* 0x000fe20008000000 */
[----:B------:R-:W-:-:S05]  /*20ef0*/  UMOV UR42, UR25 ;  /* 0x00000019002a7c82 */ /* 0x000fca0008000000 */
[----:B------:R1:W-:Y:S01]  /*20f00*/  UTMASTG.5D [UR40], [UR4] ;  /* 0x00000028040073b5 */ /* 0x0003e20008020000 */
[----:B--2---:R-:W-:Y:S01]  /*20f10*/  UIADD3 UR32, UPT, UPT, UR24, 0xac00, URZ ;  /* 0x0000ac0018207890 */ /* 0x004fe2000fffe0ff */
[----:B------:R-:W-:Y:S01]  /*20f20*/  UMOV UR33, 0x40 ;  /* 0x0000004000217882 */ /* 0x000fe20000000000 */
[----:B------:R-:W-:Y:S01]  /*20f30*/  UMOV UR35, UR27 ;  /* 0x0000001b00237c82 */ /* 0x000fe20008000000 */
[----:B------:R-:W-:Y:S01]  /*20f40*/  UMOV UR36, UR28 ;  /* 0x0000001c00247c82 */ /* 0x000fe20008000000 */
[----:B------:R-:W-:Y:S01]  /*20f50*/  UMOV UR37, UR29 ;  /* 0x0000001d00257c82 */ /* 0x000fe20008000000 */
[----:B------:R-:W-:Y:S01]  /*20f60*/  UMOV UR34, UR23 ;  /* 0x0000001700227c82 */ /* 0x000fe20008000000 */
[----:B---3--:R-:W-:-:S03]  /*20f70*/  UIADD3 UR16, UPT, UPT, UR24, 0xb400, URZ ;  /* 0x0000b40018107890 */ /* 0x008fc6000fffe0ff */
[----:B------:R2:W-:Y:S01]  /*20f80*/  UTMASTG.5D [UR32], [UR4] ;  /* 0x00000020040073b5 */ /* 0x0005e20008020000 */
[----:B------:R-:W-:Y:S01]  /*20f90*/  UMOV UR18, UR22 ;  /* 0x0000001600127c82 */ /* 0x000fe20008000000 */
[----:B----4-:R-:W-:-:S04]  /*20fa0*/  UIADD3 UR48, UPT, UPT, UR24, 0xbc00, URZ ;  /* 0x0000bc0018307890 */ /* 0x010fc8000fffe0ff */
[----:B------:R3:W-:Y:S01]  /*20fb0*/  UTMASTG.5D [UR16], [UR4] ;  /* 0x00000010040073b5 */ /* 0x0007e20008020000 */
[----:B------:R-:W-:-:S04]  /*20fc0*/  UMOV UR50, UR15 ;  /* 0x0000000f00327c82 */ /* 0x000fc80008000000 */
[----:B------:R-:W-:Y:S01]  /*20fd0*/  UTMASTG.5D [UR48], [UR4] ;  /* 0x00000030040073b5 */ /* 0x000fe20008020000 */
[----:B-1----:R-:W-:Y:S01]  /*20fe0*/  UIADD3 UR40, UPT, UPT, UR24, 0xc400, URZ ;  /* 0x0000c40018287890 */ /* 0x002fe2000fffe0ff */
[----:B------:R-:W-:Y:S01]  /*20ff0*/  UMOV UR42, UR10 ;  /* 0x0000000a002a7c82 */ /* 0x000fe20008000000 */
[----:B------:R-:W-:-:S07]  /*21000*/  UMOV UR10, UR14 ;  /* 0x0000000e000a7c82 */ /* 0x000fce0008000000 */
[----:B------:R1:W-:Y:S01]  /*21010*/  UTMASTG.5D [UR40], [UR4] ;  /* 0x00000028040073b5 */ /* 0x0003e20008020000 */
[----:B--2---:R-:W-:Y:S01]  /*21020*/  UIADD3 UR32, UPT, UPT, UR24, 0xcc00, URZ ;  /* 0x0000cc0018207890 */ /* 0x004fe2000fffe0ff */
[----:B------:R-:W-:Y:S01]  /*21030*/  UMOV UR34, UR8 ;  /* 0x0000000800227c82 */ /* 0x000fe20008000000 */
[----:B------:R-:W-:Y:S02]  /*21040*/  UIADD3 UR8, UPT, UPT, UR24, 0xdc00, URZ ;  /* 0x0000dc0018087890 */ /* 0x000fe4000fffe0ff */
[----:B---3--:R-:W-:-:S05]  /*21050*/  UIADD3 UR16, UPT, UPT, UR24, 0xd400, URZ ;  /* 0x0000d40018107890 */ /* 0x008fca000fffe0ff */
[----:B------:R2:W-:Y:S01]  /*21060*/  UTMASTG.5D [UR32], [UR4] ;  /* 0x00000020040073b5 */ /* 0x0005e20008020000 */
[----:B------:R-:W-:Y:S01]  /*21070*/  UMOV UR18, UR13 ;  /* 0x0000000d00127c82 */ /* 0x000fe20008000000 */
[----:B------:R-:W-:Y:S02]  /*21080*/  UMOV UR13, UR29 ;  /* 0x0000001d000d7c82 */ /* 0x000fe40008000000 */
[----:B------:R3:W-:Y:S01]  /*21090*/  UTMASTG.5D [UR16], [UR4] ;  /* 0x00000010040073b5 */ /* 0x0007e20008020000 */
[----:B------:R4:W-:Y:S01]  /*210a0*/  UTMASTG.5D [UR8], [UR4] ;  /* 0x00000008040073b5 */ /* 0x0009e20008020000 */
[----:B-1----:R-:W-:Y:S01]  /*210b0*/  UIADD3 UR40, UPT, UPT, UR24, 0xe400, URZ ;  /* 0x0000e40018287890 */ /* 0x002fe2000fffe0ff */
[----:B------:R-:W-:-:S08]  /*210c0*/  UMOV UR42, UR7 ;  /* 0x00000007002a7c82 */ /* 0x000fd00008000000 */
[----:B------:R1:W-:Y:S01]  /*210d0*/  UTMASTG.5D [UR40], [UR4] ;  /* 0x00000028040073b5 */ /* 0x0003e20008020000 */
[----:B--2---:R-:W-:Y:S01]  /*210e0*/  UIADD3 UR32, UPT, UPT, UR24, 0xec00, URZ ;  /* 0x0000ec0018207890 */ /* 0x004fe2000fffe0ff */
[----:B------:R-:W-:Y:S01]  /*210f0*/  UMOV UR34, UR74 ;  /* 0x0000004a00227c82 */ /* 0x000fe20008000000 */
[----:B---3--:R-:W-:-:S07]  /*21100*/  UIADD3 UR16, UPT, UPT, UR24, 0xf400, URZ ;  /* 0x0000f40018107890 */ /* 0x008fce000fffe0ff */
[----:B------:R1:W-:Y:S01]  /*21110*/  UTMASTG.5D [UR32], [UR4] ;  /* 0x00000020040073b5 */ /* 0x0003e20008020000 */
[----:B------:R-:W-:Y:S01]  /*21120*/  UMOV UR18, UR66 ;  /* 0x0000004200127c82 */ /* 0x000fe20008000000 */
[----:B----4-:R-:W-:Y:S01]  /*21130*/  UIADD3 UR8, UPT, UPT, UR24, 0xfc00, URZ ;  /* 0x0000fc0018087890 */ /* 0x010fe2000fffe0ff */
[----:B------:R1:W-:Y:S01]  /*21140*/  UTMASTG.5D [UR16], [UR4] ;  /* 0x00000010040073b5 */ /* 0x0003e20008020000 */
[----:B------:R-:W-:-:S07]  /*21150*/  UMOV UR10, UR58 ;  /* 0x0000003a000a7c82 */ /* 0x000fce0008000000 */
[----:B------:R1:W-:Y:S02]  /*21160*/  UTMASTG.5D [UR8], [UR4] ;  /* 0x00000008040073b5 */ /* 0x0003e40008020000 */
[----:B-1----:R-:W-:Y:S01]  /*21170*/  NOP ;  /* 0x0000000000007918 */ /* 0x002fe20000000000 */
.L_x_389:
[----:B------:R-:W-:Y:S05]  /*21180*/  BSYNC.RECONVERGENT B0 ;  /* 0x0000000000007941 */ /* 0x000fea0003800200 */
.L_x_388:
[----:B------:R0:W-:Y:S01]  /*21190*/  UTMACMDFLUSH ;  /* 0x00000000000079b7 */ /* 0x0001e20000000000 */
[----:B------:R-:W-:-:S04]  /*211a0*/  DEPBAR.LE SB0, 0x1 ;  /* 0x000080400000791a */ /* 0x000fc80000000000 */
[----:B------:R-:W-:Y:S05]  /*211b0*/  BRA.U UP6, `(.L_x_390) ;  /* 0x0000000106047547 */ /* 0x000fea000b800000 */
[----:B------:R-:W-:Y:S05]  /*211c0*/  BPT.TRAP 0x1 ;  /* 0x000000040000795c */ /* 0x000fea0000300000 */
.L_x_390:
[----:B------:R-:W-:-:S04]  /*211d0*/  UIADD3 UR4, UPT, UPT, UR24, 0x280c0, URZ ;  /* 0x000280c018047890 */ /* 0x000fc8000fffe0ff */
[----:B------:R-:W-:-:S09]  /*211e0*/  UPRMT UR4, UR6, 0x654, UR4 ;  /* 0x0000065406047896 */ /* 0x000fd20008000004 */
[----:B------:R-:W-:Y:S01]  /*211f0*/  SYNCS.ARRIVE.TRANS64.RED.A1T0 RZ, [UR4], RZ ;  /* 0x000000ffffff79a7 */ /* 0x000fe20008100404 */
[----:B------:R-:W-:-:S04]  /*21200*/  DEPBAR.LE SB0, 0x0 ;  /* 0x000080000000791a */ /* 0x000fc80000000000 */
[----:B------:R-:W-:Y:S05]  /*21210*/  BRA.U UP6, `(.L_x_391) ;  /* 0x0000000106047547 */ /* 0x000fea000b800000 */
[----:B------:R-:W-:Y:S05]  /*21220*/  BPT.TRAP 0x1 ;  /* 0x000000040000795c */ /* 0x000fea0000300000 */
.L_x_391:
[----:B------:R-:W-:Y:S01]  /*21230*/  UIADD3 UR4, UPT, UPT, UR24, 0x280c8, URZ ;  /* 0x000280c818047890 */ /* 0x000fe2000fffe0ff */
[----:B------:R-:W-:Y:S02]  /*21240*/  IMAD.MOV.U32 R2, RZ, RZ, 0xffff ;  /* 0x0000ffffff027424 */ /* 0x000fe400078e00ff */
[----:B-1----:R-:W-:Y:S01]  /*21250*/  IMAD.MOV.U32 R0, RZ, RZ, 0x1 ;  /* 0x00000001ff007424 */ /* 0x002fe200078e00ff */
[----:B------:R-:W-:-:S09]  /*21260*/  UPRMT UR4, UR6, 0x654, UR4 ;  /* 0x0000065406047896 */ /* 0x000fd20008000004 */
[----:B------:R-:W-:Y:S01]  /*21270*/  SYNCS.ARRIVE.TRANS64.RED.A1T0 RZ, [UR4], RZ ;  /* 0x000000ffffff79a7 */ /* 0x000fe20008100404 */
[----:B------:R-:W1:Y:S01]  /*21280*/  LDS R3, [UR24+0x280e0] ;  /* 0x0280e018ff037984 */ /* 0x000e620008000800 */
[----:B------:R-:W-:Y:S02]  /*21290*/  UMOV UR4, 0x40 ;  /* 0x0000004000047882 */ /* 0x000fe40000000000 */
[----:B------:R-:W-:Y:S01]  /*212a0*/  ULEA UR5, UR6, UR4, 0x18 ;  /* 0x0000000406057291 */ /* 0x000fe2000f8ec0ff */
[----:B------:R-:W-:-:S08]  /*212b0*/  NOP ;  /* 0x0000000000007918 */ /* 0x000fd00000000000 */
[----:B------:R-:W2:Y:S01]  /*212c0*/  LDS R5, [UR5+0x14] ;  /* 0x00001405ff057984 */ /* 0x000ea20008000800 */
[----:B-1----:R-:W-:-:S04]  /*212d0*/  LOP3.LUT R3, R3, 0xffff, RZ, 0xc0, !PT ;  /* 0x0000ffff03037812 */ /* 0x002fc800078ec0ff */
[----:B------:R-:W-:-:S04]  /*212e0*/  SHF.R.U32.HI R3, RZ, 0x5, R3 ;  /* 0x00000005ff037819 */ /* 0x000fc80000011603 */
[-C--:B------:R-:W-:Y:S02]  /*212f0*/  SHF.L.U32 R2, R2, R3.reuse, RZ ;  /* 0x0000000302027219 */ /* 0x080fe400000006ff */
[----:B------:R-:W-:Y:S02]  /*21300*/  SHF.L.U32 R0, R0, R3, RZ ;  /* 0x0000000300007219 */ /* 0x000fe400000006ff */
[----:B--2---:R-:W-:-:S04]  /*21310*/  LOP3.LUT R5, R5, R2, RZ, 0xc0, !PT ;  /* 0x0000000205057212 */ /* 0x004fc800078ec0ff */
[----:B------:R-:W-:-:S13]  /*21320*/  ISETP.NE.AND P0, PT, R5, R2, PT ;  /* 0x000000020500720c */ /* 0x000fda0003f05270 */
[----:B------:R-:W-:Y:S05]  /*21330*/  @P0 BRA `(.L_x_392) ;  /* 0x00000000005c0947 */ /* 0x000fea0003800000 */
[----:B------:R-:W1:Y:S02]  /*21340*/  LDS R3, [UR5+0x18] ;  /* 0x00001805ff037984 */ /* 0x000e640008000800 */
[----:B-1----:R-:W-:-:S04]  /*21350*/  LOP3.LUT R3, R3, R0, RZ, 0xc0, !PT ;  /* 0x0000000003037212 */ /* 0x002fc800078ec0ff */
[----:B------:R-:W-:-:S13]  /*21360*/  ISETP.NE.AND P0, PT, R3, R0, PT ;  /* 0x000000000300720c */ /* 0x000fda0003f05270 */
[----:B------:R-:W-:Y:S05]  /*21370*/  @P0 BRA `(.L_x_393) ;  /* 0x0000000000400947 */ /* 0x000fea0003800000 */
[----:B------:R-:W-:Y:S01]  /*21380*/  R2UR UR4, R2 ;  /* 0x00000000020472ca */ /* 0x000fe200000e0000 */
[----:B------:R-:W1:Y:S01]  /*21390*/  S2R R3, SR_LANEID ;  /* 0x0000000000037919 */ /* 0x000e620000000000 */
[----:B------:R-:W-:-:S04]  /*213a0*/  LOP3.LUT R4, RZ, R0, RZ, 0x33, !PT ;  /* 0x00000000ff047212 */ /* 0x000fc800078e33ff */
[----:B------:R-:W2:Y:S07]  /*213b0*/  REDUX UR7, R4 ;  /* 0x00000000040773c4 */ /* 0x000eae0000000000 */
[----:B------:R-:W-:-:S03]  /*213c0*/  ULOP3.LUT UR6, URZ, UR4, URZ, 0x33, !UPT ;  /* 0x00000004ff067292 */ /* 0x000fc6000f8e33ff */
[----:B------:R-:W-:Y:S02]  /*213d0*/  VOTEU.ANY UR4, UPT, PT ;  /* 0x0000000000047886 */ /* 0x000fe400038e0100 */
[----:B------:R-:W-:Y:S01]  /*213e0*/  UFLO.U32 UR4, UR4 ;  /* 0x00000004000472bd */ /* 0x000fe200080e0000 */
[----:B------:R-:W-:-:S04]  /*213f0*/  IMAD.U32 R2, RZ, RZ, UR6 ;  /* 0x00000006ff027e24 */ /* 0x000fc8000f8e00ff */
[----:B------:R-:W3:Y:S02]  /*21400*/  REDUX UR8, R2 ;  /* 0x00000000020873c4 */ /* 0x000ee40000000000 */
[----:B------:R4:W-:Y:S01]  /*21410*/  UTCATOMSWS.AND URZ, UR6 ;  /* 0x0000000600ff79e3 */ /* 0x0009e20008000000 */
[----:B--2---:R-:W-:Y:S01]  /*21420*/  IMAD.U32 R0, RZ, RZ, UR7 ;  /* 0x00000007ff007e24 */ /* 0x004fe2000f8e00ff */
[----:B-1----:R-:W-:Y:S01]  /*21430*/  ISETP.EQ.U32.AND P0, PT, R3, UR4, PT ;  /* 0x0000000403007c0c */ /* 0x002fe2000bf02070 */
[----:B---3--:R-:W-:-:S12]  /*21440*/  IMAD.U32 R3, RZ, RZ, UR8 ;  /* 0x00000008ff037e24 */ /* 0x008fd8000f8e00ff */
[----:B------:R4:W-:Y:S04]  /*21450*/  @P0 ATOMS.AND RZ, [UR5+0x14], R3 ;  /* 0x00001403ffff098c */ /* 0x0009e8000a800005 */
[----:B------:R4:W-:Y:S01]  /*21460*/  @P0 ATOMS.AND RZ, [UR5+0x18], R0 ;  /* 0x00001800ffff098c */ /* 0x0009e2000a800005 */
[----:B------:R-:W-:Y:S05]  /*21470*/  BRA `(.L_x_394) ;  /* 0x0000000000147947 */ /* 0x000fea0003800000 */
.L_x_393:
[----:B------:R-:W-:Y:S02]  /*21480*/  MOV R2, 0x214a0 ;  /* 0x000214a000027802 */ /* 0x000fe40000000f00 */
[----:B------:R-:W-:Y:S05]  /*21490*/  CALL.REL.NOINC `($__internal_0_$__cuda_sm10x_tcgen05_guardrail_trap_col_being_dealloced_not_returned_by_alloc) ;  /* 0x0000001400347944 */ /* 0x000fea0003c00000 */
[----:B------:R-:W-:Y:S05]  /*214a0*/  BRA `(.L_x_394) ;  /* 0x0000000000087947 */ /* 0x000fea0003800000 */
.L_x_392:
[----:B------:R-:W-:Y:S02]  /*214b0*/  MOV R2, 0x214d0 ;  /* 0x000214d000027802 */ /* 0x000fe40000000f00 */
[----:B------:R-:W-:Y:S05]  /*214c0*/  CALL.REL.NOINC `($__internal_2_$__cuda_sm10x_tcgen05_guardrail_trap_unallocated_columns_being_dealloced) ;  /* 0x0000001400407944 */ /* 0x000fea0003c00000 */
.L_x_394:
[----:B------:R-:W-:Y:S01]  /*214d0*/  NOP ;  /* 0x0000000000007918 */ /* 0x000fe20000000000 */
[----:B----4-:R-:W-:Y:S05]  /*214e0*/  EXIT ;  /* 0x000000000000794d */ /* 0x010fea0003800000 */
.L_x_35:
[----:B-1----:R-:W-:-:S07]  /*214f0*/  MOV R3, UR20 ;  /* 0x0000001400037c02 */ /* 0x002fce0008000f00 */
.L_x_395:
[----:B-1----:R1:W2:Y:S02]  /*21500*/  SYNCS.PHASECHK.TRANS64.TRYWAIT P0, [R3+URZ+0x28000], R6 ;  /* 0x02800006030075a7 */ /* 0x0022a400080011ff */
[----:B--2---:R-:W-:Y:S05]  /*21510*/  @!P0 NANOSLEEP.SYNCS 0x989680 ;  /* 0x009896800000895d */ /* 0x004fea0003900000 */
[----:B------:R-:W2:Y:S02]  /*21520*/  @!P0 SYNCS.PHASECHK.TRANS64 P0, [R3+URZ+0x28000], R6 ;  /* 0x02800006030085a7 */ /* 0x000ea400080010ff */
[----:B--2---:R-:W-:Y:S05]  /*21530*/  @!P0 BRA `(.L_x_395) ;  /* 0xfffffffc00f08947 */ /* 0x004fea000383ffff */
[----:B------:R-:W-:Y:S05]  /*21540*/  BRA `(.L_x_396) ;  /* 0xfffffe0400807947 */ /* 0x000fea000383ffff */
.L_x_37:
[----:B-1----:R-:W-:-:S07]  /*21550*/  MOV R3, UR20 ;  /* 0x0000001400037c02 */ /* 0x002fce0008000f00 */
.L_x_397:
[----:B-1----:R1:W2:Y:S02]  /*21560*/  SYNCS.PHASECHK.TRANS64.TRYWAIT P0, [R3+URZ+0x28020], R6 ;  /* 0x02802006030075a7 */ /* 0x0022a400080011ff */
[----:B--2---:R-:W-:Y:S05]  /*21570*/  @!P0 NANOSLEEP.SYNCS 0x989680 ;  /* 0x009896800000895d */ /* 0x004fea0003900000 */
[----:B------:R-:W2:Y:S02]  /*21580*/  @!P0 SYNCS.PHASECHK.TRANS64 P0, [R3+URZ+0x28020], R6 ;  /* 0x02802006030085a7 */ /* 0x000ea400080010ff */
[----:B--2---:R-:W-:Y:S05]  /*21590*/  @!P0 BRA `(.L_x_397) ;  /* 0xfffffffc00f08947 */ /* 0x004fea000383ffff */
[----:B------:R-:W-:Y:S05]  /*215a0*/  BRA `(.L_x_398) ;  /* 0xfffffe04007c7947 */ /* 0x000fea000383ffff */
.L_x_39:
[----:B------:R-:W-:-:S07]  /*215b0*/  MOV R4, UR20 ;  /* 0x0000001400047c02 */ /* 0x000fce0008000f00 */
.L_x_399:
[----:B-1----:R1:W2:Y:S02]  /*215c0*/  SYNCS.PHASECHK.TRANS64.TRYWAIT P0, [R4+URZ+0x28058], R5 ;  /* 0x02805805040075a7 */ /* 0x0022a400080011ff */
[----:B--2---:R-:W-:Y:S05]  /*215d0*/  @!P0 NANOSLEEP.SYNCS 0x989680 ;  /* 0x009896800000895d */ /* 0x004fea0003900000 */
[----:B------:R-:W2:Y:S02]  /*215e0*/  @!P0 SYNCS.PHASECHK.TRANS64 P0, [R4+URZ+0x28058], R5 ;  /* 0x02805805040085a7 */ /* 0x000ea400080010ff */
[----:B--2---:R-:W-:Y:S05]  /*215f0*/  @!P0 BRA `(.L_x_399) ;  /* 0xfffffffc00f08947 */ /* 0x004fea000383ffff */
[----:B------:R-:W-:Y:S05]  /*21600*/  BRA `(.L_x_400) ;  /* 0xfffffe0400887947 */ /* 0x000fea000383ffff */
.L_x_43:
[----:B------:R-:W-:-:S07]  /*21610*/  MOV R3, UR20 ;  /* 0x0000001400037c02 */ /* 0x000fce0008000f00 */
.L_x_401:
[----:B--2---:R2:W3:Y:S02]  /*21620*/  SYNCS.PHASECHK.TRANS64.TRYWAIT P0, [R3+URZ+0x28008], R6 ;  /* 0x02800806030075a7 */ /* 0x0044e400080011ff */
[----:B---3--:R-:W-:Y:S05]  /*21630*/  @!P0 NANOSLEEP.SYNCS 0x989680 ;  /* 0x009896800000895d */ /* 0x008fea0003900000 */
[----:B------:R-:W3:Y:S02]  /*21640*/  @!P0 SYNCS.PHASECHK.TRANS64 P0, [R3+URZ+0x28008], R6 ;  /* 0x02800806030085a7 */ /* 0x000ee400080010ff */
[----:B---3--:R-:W-:Y:S05]  /*21650*/  @!P0 BRA `(.L_x_401) ;  /* 0xfffffffc00f08947 */ /* 0x008fea000383ffff */
[----:B------:R-:W-:Y:S05]  /*21660*/  BRA `(.L_x_402) ;  /* 0xfffffe0800a07947 */ /* 0x000fea000383ffff */
.L_x_45:
[----:B-1----:R-:W-:-:S07]  /*21670*/  MOV R4, UR20 ;  /* 0x0000001400047c02 */ /* 0x002fce0008000f00 */
.L_x_403:
[----:B-1----:R1:W2:Y:S02]  /*21680*/  SYNCS.PHASECHK.TRANS64.TRYWAIT P0, [R4+URZ+0x28068], R5 ;  /* 0x02806805040075a7 */ /* 0x0022a400080011ff */
[----:B--2---:R-:W-:Y:S05]  /*21690*/  @!P0 NANOSLEEP.SYNCS 0x989680 ;  /* 0x009896800000895d */ /* 0x004fea0003900000 */
[----:B------:R-:W2:Y:S02]  /*216a0*/  @!P0 SYNCS.PHASECHK.TRANS64 P0, [R4+URZ+0x28068], R5 ;  /* 0x02806805040085a7 */ /* 0x000ea400080010ff */
[----:B--2---:R-:W-:Y:S05]  /*216b0*/  @!P0 BRA `(.L_x_403) ;  /* 0xfffffffc00f08947 */ /* 0x004fea000383ffff */
[----:B------:R-:W-:Y:S05]  /*216c0*/  BRA `(.L_x_404) ;  /* 0xfffffe0800a87947 */ /* 0x000fea000383ffff */
.L_x_49:
[----:B------:R-:W-:-:S07]  /*216d0*/  MOV R3, UR20 ;  /* 0x0000001400037c02 */ /* 0x000fce0008000f00 */
.L_x_405:
[----:B---3--:R3:W4:Y:S02]  /*216e0*/  SYNCS.PHASECHK.TRANS64.TRYWAIT P0, [R3+URZ+0x28028], R6 ;  /* 0x02802806030075a7 */ /* 0x00872400080011ff */
[----:B----4-:R-:W-:Y:S05]  /*216f0*/  @!P0 NANOSLEEP.SYNCS 0x989680 ;  /* 0x009896800000895d */ /* 0x010fea0003900000 */
[----:B------:R-:W4:Y:S02]  /*21700*/  @!P0 SYNCS.PHASECHK.TRANS64 P0, [R3+URZ+0x28028], R6 ;  /* 0x02802806030085a7 */ /* 0x000f2400080010ff */
[----:B----4-:R-:W-:Y:S05]  /*21710*/  @!P0 BRA `(.L_x_405) ;  /* 0xfffffffc00f08947 */ /* 0x010fea000383ffff */
[----:B------:R-:W-:Y:S05]  /*21720*/  BRA `(.L_x_406) ;  /* 0xfffffe0c00b87947 */ /* 0x000fea000383ffff */
.L_x_51:
[----:B------:R-:W-:-:S07]  /*21730*/  MOV R0, UR20 ;  /* 0x0000001400007c02 */ /* 0x000fce0008000f00 */
.L_x_407:
[----:B----4-:R4:W1:Y:S02]  /*21740*/  SYNCS.PHASECHK.TRANS64.TRYWAIT P0, [R0+URZ+0x280a0], R5 ;  /* 0x0280a005000075a7 */ /* 0x01086400080011ff */
[----:B-1----:R-:W-:Y:S05]  /*21750*/  @!P0 NANOSLEEP.SYNCS 0x989680 ;  /* 0x009896800000895d */ /* 0x002fea0003900000 */
[----:B------:R-:W1:Y:S02]  /*21760*/  @!P0 SYNCS.PHASECHK.TRANS64 P0, [R0+URZ+0x280a0], R5 ;  /* 0x0280a005000085a7 */ /* 0x000e6400080010ff */
[----:B-1----:R-:W-:Y:S05]  /*21770*/  @!P0 BRA `(.L_x_407) ;  /* 0xfffffffc00f08947 */ /* 0x002fea000383ffff */
[----:B------:R-:W-:Y:S05]  /*21780*/  BRA `(.L_x_408) ;  /* 0xfffffe0c00b07947 */ /* 0x000fea000383ffff */
.L_x_53:
[----:B---3--:R-:W-:-:S07]  /*21790*/  MOV R3, UR20 ;  /* 0x0000001400037c02 */ /* 0x008fce0008000f00 */
.L_x_409:
[----:B---3--:R3:W4:Y:S02]  /*217a0*/  SYNCS.PHASECHK.TRANS64.TRYWAIT P0, [R3+URZ+0x28058], R6 ;  /* 0x02805806030075a7 */ /* 0x00872400080011ff */
[----:B----4-:R-:W-:Y:S05]  /*217b0*/  @!P0 NANOSLEEP.SYNCS 0x989680 ;  /* 0x009896800000895d */ /* 0x010fea0003900000 */
[----:B------:R-:W4:Y:S02]  /*217c0*/  @!P0 SYNCS.PHASECHK.TRANS64 P0, [R3+URZ+0x28058], R6 ;  /* 0x02805806030085a7 */ /* 0x000f2400080010ff */
[----:B----4-:R-:W-:Y:S05]  /*217d0*/  @!P0 BRA `(.L_x_409) ;  /* 0xfffffffc00f08947 */ /* 0x010fea000383ffff */
[----:B------:R-:W-:Y:S05]  /*217e0*/  BRA `(.L_x_410) ;  /* 0xfffffe0c00b07947 */ /* 0x000fea000383ffff */
.L_x_57:
[----:B------:R-:W-:Y:S07]  /*217f0*/  MOV R3, UR5 ;  /* 0x0000000500037c02 */ /* 0x000fee0008000f00 */
.L_x_411:
[----:B-1----:R1:W2:Y:S02]  /*21800*/  SYNCS.PHASECHK.TRANS64.TRYWAIT P0, [R3+URZ+0x28020], R4 ;  /* 0x02802004030075a7 */ /* 0x0022a400080011ff */
[----:B--2---:R-:W-:Y:S05]  /*21810*/  @!P0 NANOSLEEP.SYNCS 0x989680 ;  /* 0x009896800000895d */ /* 0x004fea0003900000 */
[----:B------:R-:W2:Y:S02]  /*21820*/  @!P0 SYNCS.PHASECHK.TRANS64 P0, [R3+URZ+0x28020], R4 ;  /* 0x02802004030085a7 */ /* 0x000ea400080010ff */
[----:B--2---:R-:W-:Y:S05]  /*21830*/  @!P0 BRA `(.L_x_411) ;  /* 0xfffffffc00f08947 */ /* 0x004fea000383ffff */
[----:B------:R-:W-:Y:S05]  /*21840*/  BRA `(.L_x_412) ;  /* 0xfffffe14002c7947 */ /* 0x000fea000383ffff */
.L_x_60:
[----:B------:R-:W-:Y:S07]  /*21850*/  MOV R0, UR24 ;  /* 0x0000001800007c02 */ /* 0x000fee0008000f00 */
.L_x_413:
[----:B--2---:R2:W3:Y:S02]  /*21860*/  SYNCS.PHASECHK.TRANS64.TRYWAIT P0, [R0+URZ+0x280a8], R3 ;  /* 0x0280a803000075a7 */ /* 0x0044e400080011ff */
[----:B---3--:R-:W-:Y:S05]  /*21870*/  @!P0 NANOSLEEP.SYNCS 0x989680 ;  /* 0x009896800000895d */ /* 0x008fea0003900000 */
[----:B------:R-:W3:Y:S02]  /*21880*/  @!P0 SYNCS.PHASECHK.TRANS64 P0, [R0+URZ+0x280a8], R3 ;  /* 0x0280a803000085a7 */ /* 0x000ee400080010ff */
[----:B---3--:R-:W-:Y:S05]  /*21890*/  @!P0 BRA `(.L_x_413) ;  /* 0xfffffffc00f08947 */ /* 0x008fea000383ffff */
[----:B------:R-:W-:Y:S05]  /*218a0*/  BRA `(.L_x_414) ;  /* 0xfffffe1800647947 */ /* 0x000fea000383ffff */
.L_x_62:
[----:B------:R-:W-:Y:S07]  /*218b0*/  MOV R0, UR24 ;  /* 0x0000001800007c02 */ /* 0x000fee0008000f00 */
.L_x_415:
[----:B--2---:R2:W3:Y:S02]  /*218c0*/  SYNCS.PHASECHK.TRANS64.TRYWAIT P0, [R0+URZ+0x28068], R9 ;  /* 0x02806809000075a7 */ /* 0x0044e400080011ff */
[----:B---3--:R-:W-:Y:S05]  /*218d0*/  @!P0 NANOSLEEP.SYNCS 0x989680 ;  /* 0x009896800000895d */ /* 0x008fea0003900000 */
[----:B------:R-:W3:Y:S02]  /*218e0*/  @!P0 SYNCS.PHASECHK.TRANS64 P0, [R0+URZ+0x28068], R9 ;  /* 0x02806809000085a7 */ /* 0x000ee400080010ff */
[----:B---3--:R-:W-:Y:S05]  /*218f0*/  @!P0 BRA `(.L_x_415) ;  /* 0xfffffffc00f08947 */ /* 0x008fea000383ffff */
[----:B------:R-:W-:Y:S05]  /*21900*/  BRA `(.L_x_416) ;  /* 0xfffffe1800687947 */ /* 0x000fea000383ffff */
.L_x_68:
[----:B------:R-:W-:Y:S07]  /*21910*/  MOV R0, UR4 ;  /* 0x0000000400007c02 */ /* 0x000fee0008000f00 */
.L_x_417:
[----:B--2---:R2:W3:Y:S02]  /*21920*/  SYNCS.PHASECHK.TRANS64.TRYWAIT P0, [R0+URZ+0x28020], R3 ;  /* 0x02802003000075a7 */ /* 0x0044e400080011ff */
[----:B---3--:R-:W-:Y:S05]  /*21930*/  @!P0 NANOSLEEP.SYNCS 0x989680 ;  /* 0x009896800000895d */ /* 0x008fea0003900000 */
[----:B------:R-:W3:Y:S02]  /*21940*/  @!P0 SYNCS.PHASECHK.TRANS64 P0, [R0+URZ+0x28020], R3 ;  /* 0x02802003000085a7 */ /* 0x000ee400080010ff */
[----:B---3--:R-:W-:Y:S05]  /*21950*/  @!P0 BRA `(.L_x_417) ;  /* 0xfffffffc00f08947 */ /* 0x008fea000383ffff */
[----:B------:R-:W-:Y:S05]  /*21960*/  BRA `(.L_x_418) ;  /* 0xfffffe2000f47947 */ /* 0x000fea000383ffff */
.L_x_70:
[----:B------:R-:W-:Y:S07]  /*21970*/  MOV R0, UR24 ;  /* 0x0000001800007c02 */ /* 0x000fee0008000f00 */
.L_x_419:
[----:B--2---:R2:W3:Y:S02]  /*21980*/  SYNCS.PHASECHK.TRANS64.TRYWAIT P0, [R0+URZ+0x280a0], R3 ;  /* 0x0280a003000075a7 */ /* 0x0044e400080011ff */
[----:B---3--:R-:W-:Y:S05]  /*21990*/  @!P0 NANOSLEEP.SYNCS 0x989680 ;  /* 0x009896800000895d */ /* 0x008fea0003900000 */
[----:B------:R-:W3:Y:S02]  /*219a0*/  @!P0 SYNCS.PHASECHK.TRANS64 P0, [R0+URZ+0x280a0], R3 ;  /* 0x0280a003000085a7 */ /* 0x000ee400080010ff */
[----:B---3--:R-:W-:Y:S05]  /*219b0*/  @!P0 BRA `(.L_x_419) ;  /* 0xfffffffc00f08947 */ /* 0x008fea000383ffff */
[----:B------:R-:W-:Y:S05]  /*219c0*/  BRA `(.L_x_420) ;  /* 0xfffffe2000f07947 */ /* 0x000fea000383ffff */
.L_x_72:
[----:B------:R-:W-:Y:S07]  /*219d0*/  MOV R3, UR24 ;  /* 0x0000001800037c02 */ /* 0x000fee0008000f00 */
.L_x_421:
[----:B--2---:R2:W3:Y:S02]  /*219e0*/  SYNCS.PHASECHK.TRANS64.TRYWAIT P0, [R3+URZ+0x28058], R4 ;  /* 0x02805804030075a7 */ /* 0x0044e400080011ff */
[----:B---3--:R-:W-:Y:S05]  /*219f0*/  @!P0 NANOSLEEP.SYNCS 0x989680 ;  /* 0x009896800000895d */ /* 0x008fea0003900000 */
[----:B------:R-:W3:Y:S02]  /*21a00*/  @!P0 SYNCS.PHASECHK.TRANS64 P0, [R3+URZ+0x28058], R4 ;  /* 0x02805804030085a7 */ /* 0x000ee400080010ff */
[----:B---3--:R-:W-:Y:S05]  /*21a10*/  @!P0 BRA `(.L_x_421) ;  /* 0xfffffffc00f08947 */ /* 0x008fea000383ffff */
[----:B------:R-:W-:Y:S05]  /*21a20*/  BRA `(.L_x_422) ;  /* 0xfffffe2000f47947 */ /* 0x000fea000383ffff */
.L_x_80:
[----:B------:R-:W-:-:S07]  /*21a30*/  MOV R0, UR21 ;  /* 0x0000001500007c02 */ /* 0x000fce0008000f00 */
.L_x_423:
[----:B-1----:R1:W2:Y:S02]  /*21a40*/  SYNCS.PHASECHK.TRANS64.TRYWAIT P0, [R0+URZ+0x280a8], R3 ;  /* 0x0280a803000075a7 */ /* 0x0022a400080011ff */
[----:B--2---:R-:W-:Y:S05]  /*21a50*/  @!P0 NANOSLEEP.SYNCS 0x989680 ;  /* 0x009896800000895d */ /* 0x004fea0003900000 */
[----:B------:R-:W2:Y:S02]  /*21a60*/  @!P0 SYNCS.PHASECHK.TRANS64 P0, [R0+URZ+0x280a8], R3 ;  /* 0x0280a803000085a7 */ /* 0x000ea400080010ff */
[----:B--2---:R-:W-:Y:S05]  /*21a70*/  @!P0 BRA `(.L_x_423) ;  /* 0xfffffffc00f08947 */ /* 0x004fea000383ffff */
[----:B------:R-:W-:Y:S05]  /*21a80*/  BRA `(.L_x_424) ;  /* 0xfffffe28008c7947 */ /* 0x000fea000383ffff */
.L_x_82:
[----:B------:R-:W-:-:S07]  /*21a90*/  MOV R0, UR21 ;  /* 0x0000001500007c02 */ /* 0x000fce0008000f00 */
.L_x_425:
[----:B-1----:R1:W2:Y:S02]  /*21aa0*/  SYNCS.PHASECHK.TRANS64.TRYWAIT P0, [R0+URZ+0x28068], R7 ;  /* 0x02806807000075a7 */ /* 0x0022a400080011ff */
[----:B--2---:R-:W-:Y:S05]  /*21ab0*/  @!P0 NANOSLEEP.SYNCS 0x989680 ;  /* 0x009896800000895d */ /* 0x004fea0003900000 */
[----:B------:R-:W2:Y:S02]  /*21ac0*/  @!P0 SYNCS.PHASECHK.TRANS64 P0, [R0+URZ+0x28068], R7 ;  /* 0x02806807000085a7 */ /* 0x000ea400080010ff */
[----:B--2---:R-:W-:Y:S05]  /*21ad0*/  @!P0 BRA `(.L_x_425) ;  /* 0xfffffffc00f08947 */ /* 0x004fea000383ffff */
[----:B------:R-:W-:Y:S05]  /*21ae0*/  BRA `(.L_x_426) ;  /* 0xfffffe2800907947 */ /* 0x000fea000383ffff */
.L_x_89:
[----:B-1----:R1:W2:Y:S02]  /*21af0*/  SYNCS.PHASECHK.TRANS64.TRYWAIT P0, [R17+URZ+0x280c0], R2 ;  /* 0x0280c002110075a7 */ /* 0x0022a400080011ff */
[----:B--2---:R-:W-:Y:S05]  /*21b00*/  @!P0 NANOSLEEP.SYNCS 0x989680 ;  /* 0x009896800000895d */ /* 0x004fea0003900000 */
[----:B------:R-:W2:Y:S02]  /*21b10*/  @!P0 SYNCS.PHASECHK.TRANS64 P0, [R17+URZ+0x280c0], R2 ;  /* 0x0280c002110085a7 */ /* 0x000ea400080010ff */
[----:B--2---:R-:W-:Y:S05]  /*21b20*/  @!P0 BRA `(.L_x_89) ;  /* 0xfffffffc00f08947 */ /* 0x004fea000383ffff */
[----:B------:R-:W-:Y:S05]  /*21b30*/  BRA `(.L_x_427) ;  /* 0xfffffe3000307947 */ /* 0x000fea000383ffff */
.L_x_155:
[----:B--2---:R2:W3:Y:S02]  /*21b40*/  SYNCS.PHASECHK.TRANS64.TRYWAIT P0, [R17+URZ+0x280c8], R4 ;  /* 0x0280c804110075a7 */ /* 0x0044e400080011ff */
[----:B---3--:R-:W-:Y:S05]  /*21b50*/  @!P0 NANOSLEEP.SYNCS 0x989680 ;  /* 0x009896800000895d */ /* 0x008fea0003900000 */
[----:B------:R-:W3:Y:S02]  /*21b60*/  @!P0 SYNCS.PHASECHK.TRANS64 P0, [R17+URZ+0x280c8], R4 ;  /* 0x0280c804110085a7 */ /* 0x000ee400080010ff */
[----:B---3--:R-:W-:Y:S05]  /*21b70*/  @!P0 BRA `(.L_x_155) ;  /* 0xfffffffc00f08947 */ /* 0x008fea000383ffff */
[----:B------:R-:W-:Y:S05]  /*21b80*/  BRA `(.L_x_428) ;  /* 0xfffffe8000e07947 */ /* 0x000fea000383ffff */
.L_x_160:
[----:B-1----:R-:W-:-:S04]  /*21b90*/  MOV R0, UR36 ;  /* 0x0000002400007c02 */ /* 0x002fc80008000f00 */
[----:B------:R1:W2:Y:S03]  /*21ba0*/  SYNCS.PHASECHK.TRANS64.TRYWAIT P0, [R0+URZ+0x28070], R3 ;  /* 0x02807003000075a7 */ /* 0x0002a600080011ff */
[----:B--2---:R-:W-:Y:S05]  /*21bb0*/  @!P0 NANOSLEEP.SYNCS 0x989680 ;  /* 0x009896800000895d */ /* 0x004fea0003900000 */
[----:B------:R-:W2:Y:S02]  /*21bc0*/  @!P0 SYNCS.PHASECHK.TRANS64 P0, [R0+URZ+0x28070], R3 ;  /* 0x02807003000085a7 */ /* 0x000ea400080010ff */
[----:B--2---:R-:W-:Y:S05]  /*21bd0*/  @!P0 BRA `(.L_x_160) ;  /* 0xfffffffc00ec8947 */ /* 0x004fea000383ffff */
[----:B------:R-:W-:Y:S05]  /*21be0*/  BRA `(.L_x_429) ;  /* 0xfffffe8400bc7947 */ /* 0x000fea000383ffff */
.L_x_163:
[----:B-1----:R-:W-:-:S04]  /*21bf0*/  MOV R0, UR36 ;  /* 0x0000002400007c02 */ /* 0x002fc80008000f00 */
[----:B------:R1:W2:Y:S03]  /*21c00*/  SYNCS.PHASECHK.TRANS64.TRYWAIT P0, [R0+URZ+0x28080], R3 ;  /* 0x02808003000075a7 */ /* 0x0002a600080011ff */
[----:B--2---:R-:W-:Y:S05]  /*21c10*/  @!P0 NANOSLEEP.SYNCS 0x989680 ;  /* 0x009896800000895d */ /* 0x004fea0003900000 */
[----:B------:R-:W2:Y:S02]  /*21c20*/  @!P0 SYNCS.PHASECHK.TRANS64 P0, [R0+URZ+0x28080], R3 ;  /* 0x02808003000085a7 */ /* 0x000ea400080010ff */
[----:B--2---:R-:W-:Y:S05]  /*21c30*/  @!P0 BRA `(.L_x_163) ;  /* 0xfffffffc00ec8947 */ /* 0x004fea000383ffff */
[----:B------:R-:W-:Y:S05]  /*21c40*/  BRA `(.L_x_430) ;  /* 0xfffffe8400d47947 */ /* 0x000fea000383ffff */
.L_x_166:
[----:B-1----:R-:W-:-:S04]  /*21c50*/  MOV R0, UR36 ;  /* 0x0000002400007c02 */ /* 0x002fc80008000f00 */
[----:B------:R1:W2:Y:S03]  /*21c60*/  SYNCS.PHASECHK.TRANS64.TRYWAIT P0, [R0+URZ+0x28070], R3 ;  /* 0x02807003000075a7 */ /* 0x0002a600080011ff */
[----:B--2---:R-:W-:Y:S05]  /*21c70*/  @!P0 NANOSLEEP.SYNCS 0x989680 ;  /* 0x009896800000895d */ /* 0x004fea0003900000 */
[----:B------:R-:W2:Y:S02]  /*21c80*/  @!P0 SYNCS.PHASECHK.TRANS64 P0, [R0+URZ+0x28070], R3 ;  /* 0x02807003000085a7 */ /* 0x000ea400080010ff */
[----:B--2---:R-:W-:Y:S05]  /*21c90*/  @!P0 BRA `(.L_x_166) ;  /* 0xfffffffc00ec8947 */ /* 0x004fea000383ffff */
[----:B------:R-:W-:Y:S05]  /*21ca0*/  BRA `(.L_x_431) ;  /* 0xfffffe8800a07947 */ /* 0x000fea000383ffff */
.L_x_168:
[----:B-1----:R-:W-:-:S04]  /*21cb0*/  MOV R0, UR36 ;  /* 0x0000002400007c02 */ /* 0x002fc80008000f00 */
[----:B------:R1:W2:Y:S03]  /*21cc0*/  SYNCS.PHASECHK.TRANS64.TRYWAIT P0, [R0+URZ+0x28090], R3 ;  /* 0x02809003000075a7 */ /* 0x0002a600080011ff */
[----:B--2---:R-:W-:Y:S05]  /*21cd0*/  @!P0 NANOSLEEP.SYNCS 0x989680 ;  /* 0x009896800000895d */ /* 0x004fea0003900000 */
[----:B------:R-:W2:Y:S02]  /*21ce0*/  @!P0 SYNCS.PHASECHK.TRANS64 P0, [R0+URZ+0x28090], R3 ;  /* 0x02809003000085a7 */ /* 0x000ea400080010ff */
[----:B--2---:R-:W-:Y:S05]  /*21cf0*/  @!P0 BRA `(.L_x_168) ;  /* 0xfffffffc00ec8947 */ /* 0x004fea000383ffff */
[----:B------:R-:W-:Y:S05]  /*21d00*/  BRA `(.L_x_432) ;  /* 0xfffffe8800e07947 */ /* 0x000fea000383ffff */
.L_x_189:
[----:B-1----:R-:W-:-:S04]  /*21d10*/  MOV R0, UR36 ;  /* 0x0000002400007c02 */ /* 0x002fc80008000f00 */
[----:B------:R1:W4:Y:S03]  /*21d20*/  SYNCS.PHASECHK.TRANS64.TRYWAIT P1, [R0+URZ+0x28080], R3 ;  /* 0x02808003000075a7 */ /* 0x00032600080211ff */
[----:B----4-:R-:W-:Y:S05]  /*21d30*/  @!P1 NANOSLEEP.SYNCS 0x989680 ;  /* 0x009896800000995d */ /* 0x010fea0003900000 */
[----:B------:R-:W4:Y:S02]  /*21d40*/  @!P1 SYNCS.PHASECHK.TRANS64 P1, [R0+URZ+0x28080], R3 ;  /* 0x02808003000095a7 */ /* 0x000f2400080210ff */
[----:B----4-:R-:W-:Y:S05]  /*21d50*/  @!P1 BRA `(.L_x_189) ;  /* 0xfffffffc00ec9947 */ /* 0x010fea000383ffff */
[----:B------:R-:W-:Y:S05]  /*21d60*/  BRA `(.L_x_433) ;  /* 0xfffffea400907947 */ /* 0x000fea000383ffff */
.L_x_192:
[----:B-1----:R-:W-:-:S04]  /*21d70*/  MOV R0, UR36 ;  /* 0x0000002400007c02 */ /* 0x002fc80008000f00 */
[----:B------:R1:W4:Y:S03]  /*21d80*/  SYNCS.PHASECHK.TRANS64.TRYWAIT P0, [R0+URZ+0x28098], R3 ;  /* 0x02809803000075a7 */ /* 0x00032600080011ff */
[----:B----4-:R-:W-:Y:S05]  /*21d90*/  @!P0 NANOSLEEP.SYNCS 0x989680 ;  /* 0x009896800000895d */ /* 0x010fea0003900000 */
[----:B------:R-:W4:Y:S02]  /*21da0*/  @!P0 SYNCS.PHASECHK.TRANS64 P0, [R0+URZ+0x28098], R3 ;  /* 0x02809803000085a7 */ /* 0x000f2400080010ff */
[----:B----4-:R-:W-:Y:S05]  /*21db0*/  @!P0 BRA `(.L_x_192) ;  /* 0xfffffffc00ec8947 */ /* 0x010fea000383ffff */
[----:B------:R-:W-:Y:S05]  /*21dc0*/  BRA `(.L_x_434) ;  /* 0xfffffea800187947 */ /* 0x000fea000383ffff */
.L_x_215:
[----:B-1----:R1:W3:Y:S02]  /*21dd0*/  SYNCS.PHASECHK.TRANS64.TRYWAIT P0, [R26+URZ+0x28070], R3 ;  /* 0x028070031a0075a7 */ /* 0x0022e400080011ff */
[----:B---3--:R-:W-:Y:S05]  /*21de0*/  @!P0 NANOSLEEP.SYNCS 0x989680 ;  /* 0x009896800000895d */ /* 0x008fea0003900000 */
[----:B------:R-:W3:Y:S02]  /*21df0*/  @!P0 SYNCS.PHASECHK.TRANS64 P0, [R26+URZ+0x28070], R3 ;  /* 0x028070031a0085a7 */ /* 0x000ee400080010ff */
[----:B---3--:R-:W-:Y:S05]  /*21e00*/  @!P0 BRA `(.L_x_215) ;  /* 0xfffffffc00f08947 */ /* 0x008fea000383ffff */
[----:B------:R-:W-:Y:S05]  /*21e10*/  BRA `(.L_x_435) ;  /* 0xfffffec000f87947 */ /* 0x000fea000383ffff */
.L_x_218:
[----:B-1----:R1:W3:Y:S02]  /*21e20*/  SYNCS.PHASECHK.TRANS64.TRYWAIT P0, [R26+URZ+0x28090], R3 ;  /* 0x028090031a0075a7 */ /* 0x0022e400080011ff */
[----:B---3--:R-:W-:Y:S05]  /*21e30*/  @!P0 NANOSLEEP.SYNCS 0x989680 ;  /* 0x009896800000895d */ /* 0x008fea0003900000 */
[----:B------:R-:W3:Y:S02]  /*21e40*/  @!P0 SYNCS.PHASECHK.TRANS64 P0, [R26+URZ+0x28090], R3 ;  /* 0x028090031a0085a7 */ /* 0x000ee400080010ff */
[----:B---3--:R-:W-:Y:S05]  /*21e50*/  @!P0 BRA `(.L_x_218) ;  /* 0xfffffffc00f08947 */ /* 0x008fea000383ffff */
[----:B------:R-:W-:Y:S05]  /*21e60*/  BRA `(.L_x_436) ;  /* 0xfffffec400187947 */ /* 0x000fea000383ffff */
.L_x_220:
[----:B-1----:R1:W3:Y:S02]  /*21e70*/  SYNCS.PHASECHK.TRANS64.TRYWAIT P0, [R26+URZ+0x280c0], R5 ;  /* 0x0280c0051a0075a7 */ /* 0x0022e400080011ff */
[----:B---3--:R-:W-:Y:S05]  /*21e80*/  @!P0 NANOSLEEP.SYNCS 0x989680 ;  /* 0x009896800000895d */ /* 0x008fea0003900000 */
[----:B------:R-:W3:Y:S02]  /*21e90*/  @!P0 SYNCS.PHASECHK.TRANS64 P0, [R26+URZ+0x280c0], R5 ;  /* 0x0280c0051a0085a7 */ /* 0x000ee400080010ff */
[----:B---3--:R-:W-:Y:S05]  /*21ea0*/  @!P0 BRA `(.L_x_220) ;  /* 0xfffffffc00f08947 */ /* 0x008fea000383ffff */
[----:B------:R-:W-:Y:S05]  /*21eb0*/  BRA `(.L_x_437) ;  /* 0xfffffec400247947 */ /* 0x000fea000383ffff */
.L_x_236:
[----:B------:R1:W1:Y:S02]  /*21ec0*/  SYNCS.PHASECHK.TRANS64.TRYWAIT P1, [R26+URZ+0x28080], R3 ;  /* 0x028080031a0075a7 */ /* 0x00026400080211ff */
[----:B-1----:R-:W-:Y:S05]  /*21ed0*/  @!P1 NANOSLEEP.SYNCS 0x989680 ;  /* 0x009896800000995d */ /* 0x002fea0003900000 */
[----:B------:R-:W1:Y:S02]  /*21ee0*/  @!P1 SYNCS.PHASECHK.TRANS64 P1, [R26+URZ+0x28080], R3 ;  /* 0x028080031a0095a7 */ /* 0x000e6400080210ff */
[----:B-1----:R-:W-:Y:S05]  /*21ef0*/  @!P1 BRA `(.L_x_236) ;  /* 0xfffffffc00f09947 */ /* 0x002fea000383ffff */
[----:B------:R-:W-:Y:S05]  /*21f00*/  BRA `(.L_x_438) ;  /* 0xfffffee400187947 */ /* 0x000fea000383ffff */
.L_x_240:
[----:B--2---:R2:W1:Y:S02]  /*21f10*/  SYNCS.PHASECHK.TRANS64.TRYWAIT P0, [R26+URZ+0x28098], R3 ;  /* 0x028098031a0075a7 */ /* 0x00446400080011ff */
[----:B-1----:R-:W-:Y:S05]  /*21f20*/  @!P0 NANOSLEEP.SYNCS 0x989680 ;  /* 0x009896800000895d */ /* 0x002fea0003900000 */
[----:B------:R-:W1:Y:S02]  /*21f30*/  @!P0 SYNCS.PHASECHK.TRANS64 P0, [R26+URZ+0x28098], R3 ;  /* 0x028098031a0085a7 */ /* 0x000e6400080010ff */
[----:B-1----:R-:W-:Y:S05]  /*21f40*/  @!P0 BRA `(.L_x_240) ;  /* 0xfffffffc00f08947 */ /* 0x002fea000383ffff */
[----:B------:R-:W-:Y:S05]  /*21f50*/  BRA `(.L_x_439) ;  /* 0xfffffee400847947 */ /* 0x000fea000383ffff */
.L_x_242:
[----:B--2---:R2:W3:Y:S02]  /*21f60*/  SYNCS.PHASECHK.TRANS64.TRYWAIT P0, [R26+URZ+0x280c8], R3 ;  /* 0x0280c8031a0075a7 */ /* 0x0044e400080011ff */
[----:B---3--:R-:W-:Y:S05]  /*21f70*/  @!P0 NANOSLEEP.SYNCS 0x989680 ;  /* 0x009896800000895d */ /* 0x008fea0003900000 */
[----:B------:R-:W3:Y:S02]  /*21f80*/  @!P0 SYNCS.PHASECHK.TRANS64 P0, [R26+URZ+0x280c8], R3 ;  /* 0x0280c8031a0085a7 */ /* 0x000ee400080010ff */
[----:B---3--:R-:W-:Y:S05]  /*21f90*/  @!P0 BRA `(.L_x_242) ;  /* 0xfffffffc00f08947 */ /* 0x008fea000383ffff */
[----:B------:R-:W-:Y:S05]  /*21fa0*/  BRA `(.L_x_440) ;  /* 0xfffffee400907947 */ /* 0x000fea000383ffff */
.L_x_258:
[----:B------:R-:W-:-:S07]  /*21fb0*/  MOV R0, UR4 ;  /* 0x0000000400007c02 */ /* 0x000fce0008000f00 */
.L_x_441:
[----:B-1----:R1:W2:Y:S02]  /*21fc0*/  SYNCS.PHASECHK.TRANS64.TRYWAIT P0, [R0+URZ], R3 ;  /* 0x00000003000075a7 */ /* 0x0022a400080011ff */
[----:B--2---:R-:W-:Y:S05]  /*21fd0*/  @!P0 NANOSLEEP.SYNCS 0x989680 ;  /* 0x009896800000895d */ /* 0x004fea0003900000 */
[----:B------:R-:W2:Y:S02]  /*21fe0*/  @!P0 SYNCS.PHASECHK.TRANS64 P0, [R0+URZ], R3 ;  /* 0x00000003000085a7 */ /* 0x000ea400080010ff */
[----:B--2---:R-:W-:Y:S05]  /*21ff0*/  @!P0 BRA `(.L_x_441) ;  /* 0xfffffffc00f08947 */ /* 0x004fea000383ffff */
[----:B------:R-:W-:Y:S05]  /*22000*/  BRA `(.L_x_442) ;  /* 0xffffff0400b07947 */ /* 0x000fea000383ffff */
.L_x_261:
[----:B------:R-:W-:-:S07]  /*22010*/  MOV R0, UR4 ;  /* 0x0000000400007c02 */ /* 0x000fce0008000f00 */
.L_x_443:
[----:B-1----:R1:W4:Y:S02]  /*22020*/  SYNCS.PHASECHK.TRANS64.TRYWAIT P1, [R0+URZ], R3 ;  /* 0x00000003000075a7 */ /* 0x00232400080211ff */
[----:B----4-:R-:W-:Y:S05]  /*22030*/  @!P1 NANOSLEEP.SYNCS 0x989680 ;  /* 0x009896800000995d */ /* 0x010fea0003900000 */
[----:B------:R-:W4:Y:S02]  /*22040*/  @!P1 SYNCS.PHASECHK.TRANS64 P1, [R0+URZ], R3 ;  /* 0x00000003000095a7 */ /* 0x000f2400080210ff */
[----:B----4-:R-:W-:Y:S05]  /*22050*/  @!P1 BRA `(.L_x_443) ;  /* 0xfffffffc00f09947 */ /* 0x010fea000383ffff */
[----:B------:R-:W-:Y:S05]  /*22060*/  BRA `(.L_x_444) ;  /* 0xffffff08005c7947 */ /* 0x000fea000383ffff */
.L_x_268:
[----:B------:R-:W-:-:S07]  /*22070*/  MOV R4, UR7 ;  /* 0x0000000700047c02 */ /* 0x000fce0008000f00 */
.L_x_445:
[----:B-1----:R1:W2:Y:S02]  /*22080*/  SYNCS.PHASECHK.TRANS64.TRYWAIT P5, [R4+URZ], R3 ;  /* 0x00000003040075a7 */ /* 0x0022a400080a11ff */
[----:B--2---:R-:W-:Y:S05]  /*22090*/  @!P5 NANOSLEEP.SYNCS 0x989680 ;  /* 0x009896800000d95d */ /* 0x004fea0003900000 */
[----:B------:R-:W2:Y:S02]  /*220a0*/  @!P5 SYNCS.PHASECHK.TRANS64 P5, [R4+URZ], R3 ;  /* 0x000000030400d5a7 */ /* 0x000ea400080a10ff */
[----:B--2---:R-:W-:Y:S05]  /*220b0*/  @!P5 BRA `(.L_x_445) ;  /* 0xfffffffc00f0d947 */ /* 0x004fea000383ffff */
[----:B------:R-:W-:Y:S05]  /*220c0*/  BRA `(.L_x_446) ;  /* 0xffffff1400a47947 */ /* 0x000fea000383ffff */
.L_x_273:
[----:B------:R-:W-:-:S07]  /*220d0*/  MOV R5, UR4 ;  /* 0x0000000400057c02 */ /* 0x000fce0008000f00 */
.L_x_447:
[----:B--2---:R2:W3:Y:S02]  /*220e0*/  SYNCS.PHASECHK.TRANS64.TRYWAIT P2, [R5+URZ], R0 ;  /* 0x00000000050075a7 */ /* 0x0044e400080411ff */
[----:B---3--:R-:W-:Y:S05]  /*220f0*/  @!P2 NANOSLEEP.SYNCS 0x989680 ;  /* 0x009896800000a95d */ /* 0x008fea0003900000 */
[----:B------:R-:W3:Y:S02]  /*22100*/  @!P2 SYNCS.PHASECHK.TRANS64 P2, [R5+URZ], R0 ;  /* 0x000000000500a5a7 */ /* 0x000ee400080410ff */
[----:B---3--:R-:W-:Y:S05]  /*22110*/  @!P2 BRA `(.L_x_447) ;  /* 0xfffffffc00f0a947 */ /* 0x008fea000383ffff */
[----:B------:R-:W-:Y:S05]  /*22120*/  BRA `(.L_x_448) ;  /* 0xffffff4400447947 */ /* 0x000fea000383ffff */
.L_x_278:
[----:B------:R-:W-:-:S07]  /*22130*/  MOV R3, UR4 ;  /* 0x0000000400037c02 */ /* 0x000fce0008000f00 */
.L_x_449:
[----:B-1----:R1:W2:Y:S02]  /*22140*/  SYNCS.PHASECHK.TRANS64.TRYWAIT P1, [R3+URZ], R0 ;  /* 0x00000000030075a7 */ /* 0x0022a400080211ff */
[----:B--2---:R-:W-:Y:S05]  /*22150*/  @!P1 NANOSLEEP.SYNCS 0x989680 ;  /* 0x009896800000995d */ /* 0x004fea0003900000 */
[----:B------:R-:W2:Y:S02]  /*22160*/  @!P1 SYNCS.PHASECHK.TRANS64 P1, [R3+URZ], R0 ;  /* 0x00000000030095a7 */ /* 0x000ea400080210ff */
[----:B--2---:R-:W-:Y:S05]  /*22170*/  @!P1 BRA `(.L_x_449) ;  /* 0xfffffffc00f09947 */ /* 0x004fea000383ffff */
[----:B------:R-:W-:Y:S05]  /*22180*/  BRA `(.L_x_450) ;  /* 0xffffff4800a47947 */ /* 0x000fea000383ffff */
.L_x_283:
[----:B------:R-:W-:-:S07]  /*22190*/  MOV R0, UR4 ;  /* 0x0000000400007c02 */ /* 0x000fce0008000f00 */
.L_x_451:
[----:B-1----:R1:W3:Y:S02]  /*221a0*/  SYNCS.PHASECHK.TRANS64.TRYWAIT P1, [R0+URZ], R3 ;  /* 0x00000003000075a7 */ /* 0x0022e400080211ff */
[----:B---3--:R-:W-:Y:S05]  /*221b0*/  @!P1 NANOSLEEP.SYNCS 0x989680 ;  /* 0x009896800000995d */ /* 0x008fea0003900000 */
[----:B------:R-:W3:Y:S02]  /*221c0*/  @!P1 SYNCS.PHASECHK.TRANS64 P1, [R0+URZ], R3 ;  /* 0x00000003000095a7 */ /* 0x000ee400080210ff */
[----:B---3--:R-:W-:Y:S05]  /*221d0*/  @!P1 BRA `(.L_x_451) ;  /* 0xfffffffc00f09947 */ /* 0x008fea000383ffff */
[----:B------:R-:W-:Y:S05]  /*221e0*/  BRA `(.L_x_452) ;  /* 0xffffff4c00787947 */ /* 0x000fea000383ffff */
.L_x_290:
[----:B------:R-:W-:-:S07]  /*221f0*/  MOV R3, UR7 ;  /* 0x0000000700037c02 */ /* 0x000fce0008000f00 */
.L_x_453:
[----:B-1----:R1:W3:Y:S02]  /*22200*/  SYNCS.PHASECHK.TRANS64.TRYWAIT P5, [R3+URZ], R2 ;  /* 0x00000002030075a7 */ /* 0x0022e400080a11ff */
[----:B---3--:R-:W-:Y:S05]  /*22210*/  @!P5 NANOSLEEP.SYNCS 0x989680 ;  /* 0x009896800000d95d */ /* 0x008fea0003900000 */
[----:B------:R-:W3:Y:S02]  /*22220*/  @!P5 SYNCS.PHASECHK.TRANS64 P5, [R3+URZ], R2 ;  /* 0x000000020300d5a7 */ /* 0x000ee400080a10ff */
[----:B---3--:R-:W-:Y:S05]  /*22230*/  @!P5 BRA `(.L_x_453) ;  /* 0xfffffffc00f0d947 */ /* 0x008fea000383ffff */
[----:B------:R-:W-:Y:S05]  /*22240*/  BRA `(.L_x_454) ;  /* 0xffffff7000c47947 */ /* 0x000fea000383ffff */
.L_x_295:
[----:B------:R-:W-:-:S07]  /*22250*/  MOV R3, UR4 ;  /* 0x0000000400037c02 */ /* 0x000fce0008000f00 */
.L_x_455:
[----:B--2---:R2:W3:Y:S02]  /*22260*/  SYNCS.PHASECHK.TRANS64.TRYWAIT P2, [R3+URZ], R0 ;  /* 0x00000000030075a7 */ /* 0x0044e400080411ff */
[----:B---3--:R-:W-:Y:S05]  /*22270*/  @!P2 NANOSLEEP.SYNCS 0x989680 ;  /* 0x009896800000a95d */ /* 0x008fea0003900000 */
[----:B------:R-:W3:Y:S02]  /*22280*/  @!P2 SYNCS.PHASECHK.TRANS64 P2, [R3+URZ], R0 ;  /* 0x000000000300a5a7 */ /* 0x000ee400080410ff */
[----:B---3--:R-:W-:Y:S05]  /*22290*/  @!P2 BRA `(.L_x_455) ;  /* 0xfffffffc00f0a947 */ /* 0x008fea000383ffff */
[----:B------:R-:W-:Y:S05]  /*222a0*/  BRA `(.L_x_456) ;  /* 0xffffffa000707947 */ /* 0x000fea000383ffff */
.L_x_299:
[----:B------:R-:W-:-:S07]  /*222b0*/  MOV R3, UR4 ;  /* 0x0000000400037c02 */ /* 0x000fce0008000f00 */
.L_x_457:
[----:B-1----:R1:W2:Y:S02]  /*222c0*/  SYNCS.PHASECHK.TRANS64.TRYWAIT P1, [R3+URZ], R0 ;  /* 0x00000000030075a7 */ /* 0x0022a400080211ff */
[----:B--2---:R-:W-:Y:S05]  /*222d0*/  @!P1 NANOSLEEP.SYNCS 0x989680 ;  /* 0x009896800000995d */ /* 0x004fea0003900000 */
[----:B------:R-:W2:Y:S02]  /*222e0*/  @!P1 SYNCS.PHASECHK.TRANS64 P1, [R3+URZ], R0 ;  /* 0x00000000030095a7 */ /* 0x000ea400080210ff */
[----:B--2---:R-:W-:Y:S05]  /*222f0*/  @!P1 BRA `(.L_x_457) ;  /* 0xfffffffc00f09947 */ /* 0x004fea000383ffff */
[----:B------:R-:W-:Y:S05]  /*22300*/  BRA `(.L_x_458) ;  /* 0xffffffa400d07947 */ /* 0x000fea000383ffff */
.L_x_303:
[----:B------:R-:W-:-:S07]  /*22310*/  MOV R0, UR4 ;  /* 0x0000000400007c02 */ /* 0x000fce0008000f00 */
.L_x_459:
[----:B-1----:R1:W4:Y:S02]  /*22320*/  SYNCS.PHASECHK.TRANS64.TRYWAIT P0, [R0+URZ], R3 ;  /* 0x00000003000075a7 */ /* 0x00232400080011ff */
[----:B----4-:R-:W-:Y:S05]  /*22330*/  @!P0 NANOSLEEP.SYNCS 0x989680 ;  /* 0x009896800000895d */ /* 0x010fea0003900000 */
[----:B------:R-:W4:Y:S02]  /*22340*/  @!P0 SYNCS.PHASECHK.TRANS64 P0, [R0+URZ], R3 ;  /* 0x00000003000085a7 */ /* 0x000f2400080010ff */
[----:B----4-:R-:W-:Y:S05]  /*22350*/  @!P0 BRA `(.L_x_459) ;  /* 0xfffffffc00f08947 */ /* 0x010fea000383ffff */
[----:B------:R-:W-:Y:S05]  /*22360*/  BRA `(.L_x_460) ;  /* 0xffffffa8006c7947 */ /* 0x000fea000383ffff */
.L_x_307:
[----:B------:R-:W-:-:S07]  /*22370*/  MOV R0, UR8 ;  /* 0x0000000800007c02 */ /* 0x000fce0008000f00 */
.L_x_461:
[----:B-1----:R1:W2:Y:S02]  /*22380*/  SYNCS.PHASECHK.TRANS64.TRYWAIT P1, [R0+URZ+0x28010], R3 ;  /* 0x02801003000075a7 */ /* 0x0022a400080211ff */
[----:B--2---:R-:W-:Y:S05]  /*22390*/  @!P1 NANOSLEEP.SYNCS 0x989680 ;  /* 0x009896800000995d */ /* 0x004fea0003900000 */
[----:B------:R-:W2:Y:S02]  /*223a0*/  @!P1 SYNCS.PHASECHK.TRANS64 P1, [R0+URZ+0x28010], R3 ;  /* 0x02801003000095a7 */ /* 0x000ea400080210ff */
[----:B--2---:R-:W-:Y:S05]  /*223b0*/  @!P1 BRA `(.L_x_461) ;  /* 0xfffffffc00f09947 */ /* 0x004fea000383ffff */
[----:B------:R-:W-:Y:S05]  /*223c0*/  BRA `(.L_x_462) ;  /* 0xffffffac00647947 */ /* 0x000fea000383ffff */
.L_x_313:
[----:B-1----:R-:W-:-:S07]  /*223d0*/  MOV R0, UR8 ;  /* 0x0000000800007c02 */ /* 0x002fce0008000f00 */
.L_x_463:
[----:B-1----:R1:W2:Y:S02]  /*223e0*/  SYNCS.PHASECHK.TRANS64.TRYWAIT P1, [R0+URZ+0x28038], R3 ;  /* 0x02803803000075a7 */ /* 0x0022a400080211ff */
[----:B--2---:R-:W-:Y:S05]  /*223f0*/  @!P1 NANOSLEEP.SYNCS 0x989680 ;  /* 0x009896800000995d */ /* 0x004fea0003900000 */
[----:B------:R-:W2:Y:S02]  /*22400*/  @!P1 SYNCS.PHASECHK.TRANS64 P1, [R0+URZ+0x28038], R3 ;  /* 0x02803803000095a7 */ /* 0x000ea400080210ff */
[----:B--2---:R-:W-:Y:S05]  /*22410*/  @!P1 BRA `(.L_x_463) ;  /* 0xfffffffc00f09947 */ /* 0x004fea000383ffff */
[----:B------:R-:W-:Y:S05]  /*22420*/  BRA `(.L_x_464) ;  /* 0xffffffac00d87947 */ /* 0x000fea000383ffff */
.L_x_319:
[----:B-1----:R-:W-:-:S07]  /*22430*/  MOV R0, UR8 ;  /* 0x0000000800007c02 */ /* 0x002fce0008000f00 */
.L_x_465:
[----:B-1----:R1:W2:Y:S02]  /*22440*/  SYNCS.PHASECHK.TRANS64.TRYWAIT P2, [R0+URZ+0x28018], R3 ;  /* 0x02801803000075a7 */ /* 0x0022a400080411ff */
[----:B--2---:R-:W-:Y:S05]  /*22450*/  @!P2 NANOSLEEP.SYNCS 0x989680 ;  /* 0x009896800000a95d */ /* 0x004fea0003900000 */
[----:B------:R-:W2:Y:S02]  /*22460*/  @!P2 SYNCS.PHASECHK.TRANS64 P2, [R0+URZ+0x28018], R3 ;  /* 0x028018030000a5a7 */ /* 0x000ea400080410ff */
[----:B--2---:R-:W-:Y:S05]  /*22470*/  @!P2 BRA `(.L_x_465) ;  /* 0xfffffffc00f0a947 */ /* 0x004fea000383ffff */
[----:B------:R-:W-:Y:S05]  /*22480*/  BRA `(.L_x_466) ;  /* 0xffffffb0004c7947 */ /* 0x000fea000383ffff */
.L_x_325:
[----:B-1----:R-:W-:-:S07]  /*22490*/  MOV R0, UR8 ;  /* 0x0000000800007c02 */ /* 0x002fce0008000f00 */
.L_x_467:
[----:B-1----:R1:W2:Y:S02]  /*224a0*/  SYNCS.PHASECHK.TRANS64.TRYWAIT P2, [R0+URZ+0x28040], R3 ;  /* 0x02804003000075a7 */ /* 0x0022a400080411ff */
[----:B--2---:R-:W-:Y:S05]  /*224b0*/  @!P2 NANOSLEEP.SYNCS 0x989680 ;  /* 0x009896800000a95d */ /* 0x004fea0003900000 */
[----:B------:R-:W2:Y:S02]  /*224c0*/  @!P2 SYNCS.PHASECHK.TRANS64 P2, [R0+URZ+0x28040], R3 ;  /* 0x028040030000a5a7 */ /* 0x000ea400080410ff */
[----:B--2---:R-:W-:Y:S05]  /*224d0*/  @!P2 BRA `(.L_x_467) ;  /* 0xfffffffc00f0a947 */ /* 0x004fea000383ffff */
[----:B------:R-:W-:Y:S05]  /*224e0*/  BRA `(.L_x_468) ;  /* 0xffffffb000c07947 */ /* 0x000fea000383ffff */
.L_x_331:
[----:B------:R-:W-:-:S07]  /*224f0*/  MOV R0, UR41 ;  /* 0x0000002900007c02 */ /* 0x000fce0008000f00 */
.L_x_469:
[----:B-1----:R1:W2:Y:S02]  /*22500*/  SYNCS.PHASECHK.TRANS64.TRYWAIT P2, [R0+URZ+0x28038], R3 ;  /* 0x02803803000075a7 */ /* 0x0022a400080411ff */
[----:B--2---:R-:W-:Y:S05]  /*22510*/  @!P2 NANOSLEEP.SYNCS 0x989680 ;  /* 0x009896800000a95d */ /* 0x004fea0003900000 */
[----:B------:R-:W2:Y:S02]  /*22520*/  @!P2 SYNCS.PHASECHK.TRANS64 P2, [R0+URZ+0x28038], R3 ;  /* 0x028038030000a5a7 */ /* 0x000ea400080410ff */
[----:B--2---:R-:W-:Y:S05]  /*22530*/  @!P2 BRA `(.L_x_469) ;  /* 0xfffffffc00f0a947 */ /* 0x004fea000383ffff */
[----:B------:R-:W-:Y:S05]  /*22540*/  BRA `(.L_x_470) ;  /* 0xffffffb4009c7947 */ /* 0x000fea000383ffff */
.L_x_336:
[----:B------:R-:W-:-:S07]  /*22550*/  MOV R0, UR25 ;  /* 0x0000001900007c02 */ /* 0x000fce0008000f00 */
.L_x_471:
[----:B-1----:R1:W2:Y:S02]  /*22560*/  SYNCS.PHASECHK.TRANS64.TRYWAIT P2, [R0+URZ+0x28038], R5 ;  /* 0x02803805000075a7 */ /* 0x0022a400080411ff */
[----:B--2---:R-:W-:Y:S05]  /*22570*/  @!P2 NANOSLEEP.SYNCS 0x989680 ;  /* 0x009896800000a95d */ /* 0x004fea0003900000 */
[----:B------:R-:W2:Y:S02]  /*22580*/  @!P2 SYNCS.PHASECHK.TRANS64 P2, [R0+URZ+0x28038], R5 ;  /* 0x028038050000a5a7 */ /* 0x000ea400080410ff */
[----:B--2---:R-:W-:Y:S05]  /*22590*/  @!P2 BRA `(.L_x_471) ;  /* 0xfffffffc00f0a947 */ /* 0x004fea000383ffff */
[----:B------:R-:W-:Y:S05]  /*225a0*/  BRA `(.L_x_472) ;  /* 0xffffffb800147947 */ /* 0x000fea000383ffff */
.L_x_341:
[----:B------:R-:W-:-:S07]  /*225b0*/  MOV R0, UR33 ;  /* 0x0000002100007c02 */ /* 0x000fce0008000f00 */
.L_x_473:
[----:B-1----:R1:W2:Y:S02]  /*225c0*/  SYNCS.PHASECHK.TRANS64.TRYWAIT P2, [R0+URZ+0x28038], R5 ;  /* 0x02803805000075a7 */ /* 0x0022a400080411ff */
[----:B--2---:R-:W-:Y:S05]  /*225d0*/  @!P2 NANOSLEEP.SYNCS 0x989680 ;  /* 0x009896800000a95d */ /* 0x004fea0003900000 */
[----:B------:R-:W2:Y:S02]  /*225e0*/  @!P2 SYNCS.PHASECHK.TRANS64 P2, [R0+URZ+0x28038], R5 ;  /* 0x028038050000a5a7 */ /* 0x000ea400080410ff */
[----:B--2---:R-:W-:Y:S05]  /*225f0*/  @!P2 BRA `(.L_x_473) ;  /* 0xfffffffc00f0a947 */ /* 0x004fea000383ffff */
[----:B------:R-:W-:Y:S05]  /*22600*/  BRA `(.L_x_474) ;  /* 0xffffffb800947947 */ /* 0x000fea000383ffff */
.L_x_346:
[----:B------:R-:W-:-:S07]  /*22610*/  MOV R0, UR25 ;  /* 0x0000001900007c02 */ /* 0x000fce0008000f00 */
.L_x_475:
[----:B-1----:R1:W2:Y:S02]  /*22620*/  SYNCS.PHASECHK.TRANS64.TRYWAIT P2, [R0+URZ+0x28038], R5 ;  /* 0x02803805000075a7 */ /* 0x0022a400080411ff */
[----:B--2---:R-:W-:Y:S05]  /*22630*/  @!P2 NANOSLEEP.SYNCS 0x989680 ;  /* 0x009896800000a95d */ /* 0x004fea0003900000 */
[----:B------:R-:W2:Y:S02]  /*22640*/  @!P2 SYNCS.PHASECHK.TRANS64 P2, [R0+URZ+0x28038], R5 ;  /* 0x028038050000a5a7 */ /* 0x000ea400080410ff */
[----:B--2---:R-:W-:Y:S05]  /*22650*/  @!P2 BRA `(.L_x_475) ;  /* 0xfffffffc00f0a947 */ /* 0x004fea000383ffff */
[----:B------:R-:W-:Y:S05]  /*22660*/  BRA `(.L_x_476) ;  /* 0xffffffbc00107947 */ /* 0x000fea000383ffff */
.L_x_351:
[----:B------:R-:W-:-:S07]  /*22670*/  MOV R0, UR25 ;  /* 0x0000001900007c02 */ /* 0x000fce0008000f00 */
.L_x_477:
[----:B-1----:R1:W2:Y:S02]  /*22680*/  SYNCS.PHASECHK.TRANS64.TRYWAIT P2, [R0+URZ+0x28038], R5 ;  /* 0x02803805000075a7 */ /* 0x0022a400080411ff */
[----:B--2---:R-:W-:Y:S05]  /*22690*/  @!P2 NANOSLEEP.SYNCS 0x989680 ;  /* 0x009896800000a95d */ /* 0x004fea0003900000 */
[----:B------:R-:W2:Y:S02]  /*226a0*/  @!P2 SYNCS.PHASECHK.TRANS64 P2, [R0+URZ+0x28038], R5 ;  /* 0x028038050000a5a7 */ /* 0x000ea400080410ff */
[----:B--2---:R-:W-:Y:S05]  /*226b0*/  @!P2 BRA `(.L_x_477) ;  /* 0xfffffffc00f0a947 */ /* 0x004fea000383ffff */
[----:B------:R-:W-:Y:S05]  /*226c0*/  BRA `(.L_x_478) ;  /* 0xffffffbc00907947 */ /* 0x000fea000383ffff */
.L_x_356:
[----:B------:R-:W-:-:S07]  /*226d0*/  MOV R0, UR25 ;  /* 0x0000001900007c02 */ /* 0x000fce0008000f00 */
.L_x_479:
[----:B-1----:R1:W2:Y:S02]  /*226e0*/  SYNCS.PHASECHK.TRANS64.TRYWAIT P2, [R0+URZ+0x28038], R5 ;  /* 0x02803805000075a7 */ /* 0x0022a400080411ff */
[----:B--2---:R-:W-:Y:S05]  /*226f0*/  @!P2 NANOSLEEP.SYNCS 0x989680 ;  /* 0x009896800000a95d */ /* 0x004fea0003900000 */
[----:B------:R-:W2:Y:S02]  /*22700*/  @!P2 SYNCS.PHASECHK.TRANS64 P2, [R0+URZ+0x28038], R5 ;  /* 0x028038050000a5a7 */ /* 0x000ea400080410ff */
[----:B--2---:R-:W-:Y:S05]  /*22710*/  @!P2 BRA `(.L_x_479) ;  /* 0xfffffffc00f0a947 */ /* 0x004fea000383ffff */
[----:B------:R-:W-:Y:S05]  /*22720*/  BRA `(.L_x_480) ;  /* 0xffffffc000107947 */ /* 0x000fea000383ffff */
.L_x_361:
[----:B------:R-:W-:-:S07]  /*22730*/  MOV R0, UR25 ;  /* 0x0000001900007c02 */ /* 0x000fce0008000f00 */
.L_x_481:
[----:B-1----:R1:W2:Y:S02]  /*22740*/  SYNCS.PHASECHK.TRANS64.TRYWAIT P2, [R0+URZ+0x28038], R5 ;  /* 0x02803805000075a7 */ /* 0x0022a400080411ff */
[----:B--2---:R-:W-:Y:S05]  /*22750*/  @!P2 NANOSLEEP.SYNCS 0x989680 ;  /* 0x009896800000a95d */ /* 0x004fea0003900000 */
[----:B------:R-:W2:Y:S02]  /*22760*/  @!P2 SYNCS.PHASECHK.TRANS64 P2, [R0+URZ+0x28038], R5 ;  /* 0x028038050000a5a7 */ /* 0x000ea400080410ff */
[----:B--2---:R-:W-:Y:S05]  /*22770*/  @!P2 BRA `(.L_x_481) ;  /* 0xfffffffc00f0a947 */ /* 0x004fea000383ffff */
[----:B------:R-:W-:Y:S05]  /*22780*/  BRA `(.L_x_482) ;  /* 0xffffffc000907947 */ /* 0x000fea000383ffff */
.L_x_366:
[----:B------:R-:W-:-:S07]  /*22790*/  MOV R0, UR25 ;  /* 0x0000001900007c02 */ /* 0x000fce0008000f00 */
.L_x_483:
[----:B-1----:R1:W2:Y:S02]  /*227a0*/  SYNCS.PHASECHK.TRANS64.TRYWAIT P2, [R0+URZ+0x28038], R5 ;  /* 0x02803805000075a7 */ /* 0x0022a400080411ff */
[----:B--2---:R-:W-:Y:S05]  /*227b0*/  @!P2 NANOSLEEP.SYNCS 0x989680 ;  /* 0x009896800000a95d */ /* 0x004fea0003900000 */
[----:B------:R-:W2:Y:S02]  /*227c0*/  @!P2 SYNCS.PHASECHK.TRANS64 P2, [R0+URZ+0x28038], R5 ;  /* 0x028038050000a5a7 */ /* 0x000ea400080410ff */
[----:B--2---:R-:W-:Y:S05]  /*227d0*/  @!P2 BRA `(.L_x_483) ;  /* 0xfffffffc00f0a947 */ /* 0x004fea000383ffff */
[----:B------:R-:W-:Y:S05]  /*227e0*/  BRA `(.L_x_484) ;  /* 0xffffffc400107947 */ /* 0x000fea000383ffff */
.L_x_372:
[----:B------:R-:W-:-:S07]  /*227f0*/  MOV R0, UR25 ;  /* 0x0000001900007c02 */ /* 0x000fce0008000f00 */
.L_x_485:
[----:B-1----:R1:W2:Y:S02]  /*22800*/  SYNCS.PHASECHK.TRANS64.TRYWAIT P2, [R0+URZ+0x28038], R3 ;  /* 0x02803803000075a7 */ /* 0x0022a400080411ff */
[----:B--2---:R-:W-:Y:S05]  /*22810*/  @!P2 NANOSLEEP.SYNCS 0x989680 ;  /* 0x009896800000a95d */ /* 0x004fea0003900000 */
[----:B------:R-:W2:Y:S02]  /*22820*/  @!P2 SYNCS.PHASECHK.TRANS64 P2, [R0+URZ+0x28038], R3 ;  /* 0x028038030000a5a7 */ /* 0x000ea400080410ff */
[----:B--2---:R-:W-:Y:S05]  /*22830*/  @!P2 BRA `(.L_x_485) ;  /* 0xfffffffc00f0a947 */ /* 0x004fea000383ffff */
[----:B------:R-:W-:Y:S05]  /*22840*/  BRA `(.L_x_486) ;  /* 0xffffffc400b87947 */ /* 0x000fea000383ffff */
.L_x_377:
[----:B------:R-:W-:-:S07]  /*22850*/  MOV R0, UR25 ;  /* 0x0000001900007c02 */ /* 0x000fce0008000f00 */
.L_x_487:
[----:B-1----:R1:W2:Y:S02]  /*22860*/  SYNCS.PHASECHK.TRANS64.TRYWAIT P2, [R0+URZ+0x28038], R5 ;  /* 0x02803805000075a7 */ /* 0x0022a400080411ff */
[----:B--2---:R-:W-:Y:S05]  /*22870*/  @!P2 NANOSLEEP.SYNCS 0x989680 ;  /* 0x009896800000a95d */ /* 0x004fea0003900000 */
[----:B------:R-:W2:Y:S02]  /*22880*/  @!P2 SYNCS.PHASECHK.TRANS64 P2, [R0+URZ+0x28038], R5 ;  /* 0x028038050000a5a7 */ /* 0x000ea400080410ff */
[----:B--2---:R-:W-:Y:S05]  /*22890*/  @!P2 BRA `(.L_x_487) ;  /* 0xfffffffc00f0a947 */ /* 0x004fea000383ffff */
[----:B------:R-:W-:Y:S05]  /*228a0*/  BRA `(.L_x_488) ;  /* 0xffffffc800347947 */ /* 0x000fea000383ffff */
.L_x_383:
[----:B------:R-:W-:-:S07]  /*228b0*/  MOV R3, UR24 ;  /* 0x0000001800037c02 */ /* 0x000fce0008000f00 */
.L_x_489:
[----:B-1----:R1:W2:Y:S02]  /*228c0*/  SYNCS.PHASECHK.TRANS64.TRYWAIT P0, [R3+URZ+0x280b0], R0 ;  /* 0x0280b000030075a7 */ /* 0x0022a400080011ff */
[----:B--2---:R-:W-:Y:S05]  /*228d0*/  @!P0 NANOSLEEP.SYNCS 0x989680 ;  /* 0x009896800000895d */ /* 0x004fea0003900000 */
[----:B------:R-:W2:Y:S02]  /*228e0*/  @!P0 SYNCS.PHASECHK.TRANS64 P0, [R3+URZ+0x280b0], R0 ;  /* 0x0280b000030085a7 */ /* 0x000ea400080010ff */
[----:B--2---:R-:W-:Y:S05]  /*228f0*/  @!P0 BRA `(.L_x_489) ;  /* 0xfffffffc00f08947 */ /* 0x004fea000383ffff */
[----:B------:R-:W-:Y:S05]  /*22900*/  BRA `(.L_x_490) ;  /* 0xffffffcc00507947 */ /* 0x000fea000383ffff */
.L_x_387:
[----:B-1----:R-:W-:-:S07]  /*22910*/  MOV R3, UR24 ;  /* 0x0000001800037c02 */ /* 0x002fce0008000f00 */
.L_x_491:
[----:B-1----:R1:W2:Y:S02]  /*22920*/  SYNCS.PHASECHK.TRANS64.TRYWAIT P0, [R3+URZ+0x280b8], R0 ;  /* 0x0280b800030075a7 */ /* 0x0022a400080011ff */
[----:B--2---:R-:W-:Y:S05]  /*22930*/  @!P0 NANOSLEEP.SYNCS 0x989680 ;  /* 0x009896800000895d */ /* 0x004fea0003900000 */
[----:B------:R-:W2:Y:S02]  /*22940*/  @!P0 SYNCS.PHASECHK.TRANS64 P0, [R3+URZ+0x280b8], R0 ;  /* 0x0280b800030085a7 */ /* 0x000ea400080010ff */
[----:B--2---:R-:W-:Y:S05]  /*22950*/  @!P0 BRA `(.L_x_491) ;  /* 0xfffffffc00f08947 */ /* 0x004fea000383ffff */
[----:B------:R-:W-:Y:S05]  /*22960*/  BRA `(.L_x_492) ;  /* 0xffffffd8005c7947 */ /* 0x000fea000383ffff */
        .weak           $__internal_0_$__cuda_sm10x_tcgen05_guardrail_trap_col_being_dealloced_not_returned_by_alloc
        .type           $__internal_0_$__cuda_sm10x_tcgen05_guardrail_trap_col_being_dealloced_not_returned_by_alloc,@function
        .size           $__internal_0_$__cuda_sm10x_tcgen05_guardrail_trap_col_being_dealloced_not_returned_by_alloc,($__internal_1_$__cuda_sm10x_tcgen05_guardrail_trap_phase_invalid_during_alloc - $__internal_0_$__cuda_sm10x_tcgen05_guardrail_trap_col_being_dealloced_not_returned_by_alloc)
$__internal_0_$__cuda_sm10x_tcgen05_guardrail_trap_col_being_dealloced_not_returned_by_alloc:
[----:B------:R-:W-:Y:S05]  /*22970*/  BPT.TRAP 0x1 ;  /* 0x000000040000795c */ /* 0x000fea0000300000 */
[----:B------:R-:W-:-:S04]  /*22980*/  HFMA2 R3, -RZ, RZ, 0, 0 ;  /* 0x00000000ff037431 */ /* 0x000fc800000001ff */
[----:B------:R-:W-:Y:S05]  /*22990*/  RET.REL.NODEC R2 `(_ZN7cutlass13device_kernelINS_4fmha6kernel36Sm100FmhaFwdKernelTmaWarpspecializedIN4cute5tupleIJiiiNS5_IJNS5_IJiiEEEiEEEEEENS1_10collective38Sm100FmhaFwdMainloopTmaWarpspecializedINS_6half_tEffNS5_IJNS4_1CILi256EEENSC_ILi128EEESE_EEENS5_IJiNSC_ILi1EEES7_EEENS5_IJiSG_NS5_IJNS5_IJNSC_ILi0EEEiEEEiEEEEEESL_NS9_12ResidualMaskENS5_IJNSC_ILi2EEESG_SG_EEENSC_ILb0EEEEENS9_38Sm100FmhaFwdEpilogueTmaWarpspecializedISB_fNS5_IJSE_SE_SE_EEESH_NS5_IJSG_S7_EEESP_EENS2_23IndividualTileSchedulerENS2_41Sm100FmhaCtxKernelWarpspecializedScheduleEEEEEvNT_6ParamsE) ;  /* 0xfffffdd402987950 */ /* 0x000fea0003c3ffff */
        .weak           $__internal_1_$__cuda_sm10x_tcgen05_guardrail_trap_phase_invalid_during_alloc
        .type           $__internal_1_$__cuda_sm10x_tcgen05_guardrail_trap_phase_invalid_during_alloc,@function
        .size           $__internal_1_$__cuda_sm10x_tcgen05_guardrail_trap_phase_invalid_during_alloc,($__internal_2_$__cuda_sm10x_tcgen05_guardrail_trap_unallocated_columns_being_dealloced - $__internal_1_$__cuda_sm10x_tcgen05_guardrail_trap_phase_invalid_during_alloc)
$__internal_1_$__cuda_sm10x_tcgen05_guardrail_trap_phase_invalid_during_alloc:
[----:B------:R-:W-:Y:S05]  /*229a0*/  BPT.TRAP 0x1 ;  /* 0x000000040000795c */ /* 0x000fea0000300000 */
[----:B------:R-:W-:-:S04]  /*229b0*/  MOV R3, 0x0 ;  /* 0x0000000000037802 */ /* 0x000fc80000000f00 */
[----:B------:R-:W-:Y:S05]  /*229c0*/  RET.REL.NODEC R2 `(_ZN7cutlass13device_kernelINS_4fmha6kernel36Sm100FmhaFwdKernelTmaWarpspecializedIN4cute5tupleIJiiiNS5_IJNS5_IJiiEEEiEEEEEENS1_10collective38Sm100FmhaFwdMainloopTmaWarpspecializedINS_6half_tEffNS5_IJNS4_1CILi256EEENSC_ILi128EEESE_EEENS5_IJiNSC_ILi1EEES7_EEENS5_IJiSG_NS5_IJNS5_IJNSC_ILi0EEEiEEEiEEEEEESL_NS9_12ResidualMaskENS5_IJNSC_ILi2EEESG_SG_EEENSC_ILb0EEEEENS9_38Sm100FmhaFwdEpilogueTmaWarpspecializedISB_fNS5_IJSE_SE_SE_EEESH_NS5_IJSG_S7_EEESP_EENS2_23IndividualTileSchedulerENS2_41Sm100FmhaCtxKernelWarpspecializedScheduleEEEEEvNT_6ParamsE) ;  /* 0xfffffdd4028c7950 */ /* 0x000fea0003c3ffff */
        .weak           $__internal_2_$__cuda_sm10x_tcgen05_guardrail_trap_unallocated_columns_being_dealloced
        .type           $__internal_2_$__cuda_sm10x_tcgen05_guardrail_trap_unallocated_columns_being_dealloced,@function
        .size           $__internal_2_$__cuda_sm10x_tcgen05_guardrail_trap_unallocated_columns_being_dealloced,($__internal_3_$__cuda_sm3x_div_rn_noftz_f32_slowpath - $__internal_2_$__cuda_sm10x_tcgen05_guardrail_trap_unallocated_columns_being_dealloced)
$__internal_2_$__cuda_sm10x_tcgen05_guardrail_trap_unallocated_columns_being_dealloced:
[----:B------:R-:W-:Y:S05]  /*229d0*/  BPT.TRAP 0x1 ;  /* 0x000000040000795c */ /* 0x000fea0000300000 */
[----:B------:R-:W-:-:S04]  /*229e0*/  HFMA2 R3, -RZ, RZ, 0, 0 ;  /* 0x00000000ff037431 */ /* 0x000fc800000001ff */
[----:B------:R-:W-:Y:S05]  /*229f0*/  RET.REL.NODEC R2 `(_ZN7cutlass13device_kernelINS_4fmha6kernel36Sm100FmhaFwdKernelTmaWarpspecializedIN4cute5tupleIJiiiNS5_IJNS5_IJiiEEEiEEEEEENS1_10collective38Sm100FmhaFwdMainloopTmaWarpspecializedINS_6half_tEffNS5_IJNS4_1CILi256EEENSC_ILi128EEESE_EEENS5_IJiNSC_ILi1EEES7_EEENS5_IJiSG_NS5_IJNS5_IJNSC_ILi0EEEiEEEiEEEEEESL_NS9_12ResidualMaskENS5_IJNSC_ILi2EEESG_SG_EEENSC_ILb0EEEEENS9_38Sm100FmhaFwdEpilogueTmaWarpspecializedISB_fNS5_IJSE_SE_SE_EEESH_NS5_IJSG_S7_EEESP_EENS2_23IndividualTileSchedulerENS2_41Sm100FmhaCtxKernelWarpspecializedScheduleEEEEEvNT_6ParamsE) ;  /* 0xfffffdd402807950 */ /* 0x000fea0003c3ffff */
        .weak           $__internal_3_$__cuda_sm3x_div_rn_noftz_f32_slowpath
        .type           $__internal_3_$__cuda_sm3x_div_rn_noftz_f32_slowpath,@function
        .size           $__internal_3_$__cuda_sm3x_div_rn_noftz_f32_slowpath,(.L_x_509 - $__internal_3_$__cuda_sm3x_div_rn_noftz_f32_slowpath)
$__internal_3_$__cuda_sm3x_div_rn_noftz_f32_slowpath:
[----:B------:R-:W-:Y:S01]  /*22a00*/  SHF.R.U32.HI R3, RZ, 0x17, R24 ;  /* 0x00000017ff037819 */ /* 0x000fe20000011618 */
[----:B------:R-:W-:Y:S01]  /*22a10*/  BSSY.RECONVERGENT B1, `(.L_x_493) ;  /* 0x0000065000017945 */ /* 0x000fe20003800200 */
[--C-:B------:R-:W-:Y:S01]  /*22a20*/  SHF.R.U32.HI R8, RZ, 0x17, R36.reuse ;  /* 0x00000017ff087819 */ /* 0x100fe20000011624 */
[----:B------:R-:W-:Y:S01]  /*22a30*/  IMAD.MOV.U32 R7, RZ, RZ, R36 ;  /* 0x000000ffff077224 */ /* 0x000fe200078e0024 */
[----:B------:R-:W-:Y:S01]  /*22a40*/  LOP3.LUT R3, R3, 0xff, RZ, 0xc0, !PT ;  /* 0x000000ff03037812 */ /* 0x000fe200078ec0ff */
[----:B------:R-:W-:Y:S01]  /*22a50*/  IMAD.MOV.U32 R6, RZ, RZ, R24 ;  /* 0x000000ffff067224 */ /* 0x000fe200078e0018 */
[----:B------:R-:W-:-:S03]  /*22a60*/  LOP3.LUT R8, R8, 0xff, RZ, 0xc0, !PT ;  /* 0x000000ff08087812 */ /* 0x000fc600078ec0ff */
[----:B------:R-:W-:Y:S02]  /*22a70*/  VIADD R0, R3, 0xffffffff ;  /* 0xffffffff03007836 */ /* 0x000fe40000000000 */
[----:B------:R-:W-:-:S03]  /*22a80*/  VIADD R5, R8, 0xffffffff ;  /* 0xffffffff08057836 */ /* 0x000fc60000000000 */
[----:B------:R-:W-:-:S04]  /*22a90*/  ISETP.GT.U32.AND P0, PT, R0, 0xfd, PT ;  /* 0x000000fd0000780c */ /* 0x000fc80003f04070 */
[----:B------:R-:W-:-:S13]  /*22aa0*/  ISETP.GT.U32.OR P0, PT, R5, 0xfd, P0 ;  /* 0x000000fd0500780c */ /* 0x000fda0000704470 */
[----:B------:R-:W-:Y:S01]  /*22ab0*/  @!P0 IMAD.MOV.U32 R10, RZ, RZ, RZ ;  /* 0x000000ffff0a8224 */ /* 0x000fe200078e00ff */
[----:B------:R-:W-:Y:S06]  /*22ac0*/  @!P0 BRA `(.L_x_494) ;  /* 0x00000000005c8947 */ /* 0x000fec0003800000 */
[----:B------:R-:W-:Y:S02]  /*22ad0*/  FSETP.GTU.FTZ.AND P1, PT, |R36|, +INF , PT ;  /* 0x7f8000002400780b */ /* 0x000fe40003f3c200 */
[----:B------:R-:W-:-:S04]  /*22ae0*/  FSETP.GTU.FTZ.AND P0, PT, |R24|, +INF , PT ;  /* 0x7f8000001800780b */ /* 0x000fc80003f1c200 */
[----:B------:R-:W-:-:S13]  /*22af0*/  PLOP3.LUT P0, PT, P1, P0, PT, 0xf8, 0x8f ;  /* 0x00000000008f781c */ /* 0x000fda0000f01f70 */
[----:B------:R-:W-:Y:S05]  /*22b00*/  @P0 BRA `(.L_x_495) ;  /* 0x0000000400500947 */ /* 0x000fea0003800000 */
[----:B------:R-:W-:-:S13]  /*22b10*/  LOP3.LUT P0, RZ, R6, 0x7fffffff, R7, 0xc8, !PT ;  /* 0x7fffffff06ff7812 */ /* 0x000fda000780c807 */
[----:B------:R-:W-:Y:S05]  /*22b20*/  @!P0 BRA `(.L_x_496) ;  /* 0x0000000400408947 */ /* 0x000fea0003800000 */
[----:B------:R-:W-:Y:S02]  /*22b30*/  FSETP.NEU.FTZ.AND P0, PT, |R36|, +INF , PT ;  /* 0x7f8000002400780b */ /* 0x000fe40003f1d200 */
[----:B------:R-:W-:Y:S02]  /*22b40*/  FSETP.NEU.FTZ.AND P1, PT, |R24|, +INF , PT ;  /* 0x7f8000001800780b */ /* 0x000fe40003f3d200 */
[----:B------:R-:W-:-:S11]  /*22b50*/  FSETP.NEU.FTZ.AND P2, PT, |R36|, +INF , PT ;  /* 0x7f8000002400780b */ /* 0x000fd60003f5d200 */
[----:B------:R-:W-:Y:S05]  /*22b60*/  @!P1 BRA !P0, `(.L_x_496) ;  /* 0x0000000400309947 */ /* 0x000fea0004000000 */
[----:B------:R-:W-:-:S04]  /*22b70*/  LOP3.LUT P0, RZ, R7, 0x7fffffff, RZ, 0xc0, !PT ;  /* 0x7fffffff07ff7812 */ /* 0x000fc8000780c0ff */
[----:B------:R-:W-:-:S13]  /*22b80*/  PLOP3.LUT P0, PT, P1, P0, PT, 0x2f, 0xf2 ;  /* 0x0000000000f2781c */ /* 0x000fda0000f00577 */
[----:B------:R-:W-:Y:S05]  /*22b90*/  @P0 BRA `(.L_x_497) ;  /* 0x00000004001c0947 */ /* 0x000fea0003800000 */
[----:B------:R-:W-:-:S04]  /*22ba0*/  LOP3.LUT P0, RZ, R6, 0x7fffffff, RZ, 0xc0, !PT ;  /* 0x7fffffff06ff7812 */ /* 0x000fc8000780c0ff */
[----:B------:R-:W-:-:S13]  /*22bb0*/  PLOP3.LUT P0, PT, P2, P0, PT, 0x2f, 0xf2 ;  /* 0x0000000000f2781c */ /* 0x000fda0001700577 */
[----:B------:R-:W-:Y:S05]  /*22bc0*/  @P0 BRA `(.L_x_498) ;  /* 0x0000000400040947 */ /* 0x000fea0003800000 */
[----:B------:R-:W-:Y:S02]  /*22bd0*/  ISETP.GE.AND P1, PT, R5, RZ, PT ;  /* 0x000000ff0500720c */ /* 0x000fe40003f26270 */
[----:B------:R-:W-:-:S11]  /*22be0*/  ISETP.GE.AND P0, PT, R0, RZ, PT ;  /* 0x000000ff0000720c */ /* 0x000fd60003f06270 */
[----:B------:R-:W-:Y:S01]  /*22bf0*/  @P1 MOV R10, RZ ;  /* 0x000000ff000a1202 */ /* 0x000fe20000000f00 */
[----:B------:R-:W-:Y:S01]  /*22c00*/  @!P1 FFMA R7, R36, 1.84467440737095516160e+19, RZ ;  /* 0x5f80000024079823 */ /* 0x000fe200000000ff */
[----:B------:R-:W-:Y:S01]  /*22c10*/  @!P1 MOV R10, 0xffffffc0 ;  /* 0xffffffc0000a9802 */ /* 0x000fe20000000f00 */
[----:B------:R-:W-:-:S03]  /*22c20*/  @!P0 FFMA R6, R24, 1.84467440737095516160e+19, RZ ;  /* 0x5f80000018068823 */ /* 0x000fc600000000ff */
[----:B------:R-:W-:-:S07]  /*22c30*/  @!P0 IADD3 R10, PT, PT, R10, 0x40, RZ ;  /* 0x000000400a0a8810 */ /* 0x000fce0007ffe0ff */
.L_x_494:
[----:B------:R-:W-:Y:S01]  /*22c40*/  LEA R11, R3, 0xc0800000, 0x17 ;  /* 0xc0800000030b7811 */ /* 0x000fe200078eb8ff */
[----:B------:R-:W-:Y:S01]  /*22c50*/  BSSY.RECONVERGENT B0, `(.L_x_499) ;  /* 0x0000036000007945 */ /* 0x000fe20003800200 */
[----:B------:R-:W-:Y:S02]  /*22c60*/  IADD3 R8, PT, PT, R8, -0x7f, RZ ;  /* 0xffffff8108087810 */ /* 0x000fe40007ffe0ff */
[----:B------:R-:W-:-:S03]  /*22c70*/  IADD3 R11, PT, PT, -R11, R6, RZ ;  /* 0x000000060b0b7210 */ /* 0x000fc60007ffe1ff */
[----:B------:R-:W-:Y:S01]  /*22c80*/  IMAD R9, R8, -0x800000, R7 ;  /* 0xff80000008097824 */ /* 0x000fe200078e0207 */
[----:B------:R-:W1:Y:S01]  /*22c90*/  MUFU.RCP R5, R11 ;  /* 0x0000000b00057308 */ /* 0x000e620000001000 */
[----:B------:R-:W-:-:S04]  /*22ca0*/  FADD.FTZ R6, -R11, -RZ ;  /* 0x800000ff0b067221 */ /* 0x000fc80000010100 */
[----:B-1----:R-:W-:-:S04]  /*22cb0*/  FFMA R0, R5, R6, 1 ;  /* 0x3f80000005007423 */ /* 0x002fc80000000006 */
[----:B------:R-:W-:-:S04]  /*22cc0*/  FFMA R0, R5, R0, R5 ;  /* 0x0000000005007223 */ /* 0x000fc80000000005 */
[----:B------:R-:W-:-:S04]  /*22cd0*/  FFMA R7, R9, R0, RZ ;  /* 0x0000000009077223 */ /* 0x000fc800000000ff */
[----:B------:R-:W-:-:S04]  /*22ce0*/  FFMA R5, R6, R7, R9 ;  /* 0x0000000706057223 */ /* 0x000fc80000000009 */
[----:B------:R-:W-:-:S04]  /*22cf0*/  FFMA R5, R0, R5, R7 ;  /* 0x0000000500057223 */ /* 0x000fc80000000007 */
[----:B------:R-:W-:Y:S01]  /*22d00*/  FFMA R6, R6, R5, R9 ;  /* 0x0000000506067223 */ /* 0x000fe20000000009 */
[----:B------:R-:W-:-:S03]  /*22d10*/  IADD3 R9, PT, PT, R8, 0x7f, -R3 ;  /* 0x0000007f08097810 */ /* 0x000fc60007ffe803 */
[----:B------:R-:W-:Y:S01]  /*22d20*/  FFMA R7, R0, R6, R5 ;  /* 0x0000000600077223 */ /* 0x000fe20000000005 */
[----:B------:R-:W-:-:S04]  /*22d30*/  IADD3 R10, PT, PT, R9, R10, RZ ;  /* 0x0000000a090a7210 */ /* 0x000fc80007ffe0ff */
[----:B------:R-:W-:-:S04]  /*22d40*/  SHF.R.U32.HI R3, RZ, 0x17, R7 ;  /* 0x00000017ff037819 */ /* 0x000fc80000011607 */
[----:B------:R-:W-:-:S04]  /*22d50*/  LOP3.LUT R3, R3, 0xff, RZ, 0xc0, !PT ;  /* 0x000000ff03037812 */ /* 0x000fc800078ec0ff */
[----:B------:R-:W-:-:S04]  /*22d60*/  IADD3 R3, PT, PT, R3, R10, RZ ;  /* 0x0000000a03037210 */ /* 0x000fc80007ffe0ff */
[----:B------:R-:W-:-:S04]  /*22d70*/  IADD3 R8, PT, PT, R3, -0x1, RZ ;  /* 0xffffffff03087810 */ /* 0x000fc80007ffe0ff */
[----:B------:R-:W-:-:S13]  /*22d80*/  ISETP.GE.U32.AND P0, PT, R8, 0xfe, PT ;  /* 0x000000fe0800780c */ /* 0x000fda0003f06070 */
[----:B------:R-:W-:Y:S05]  /*22d90*/  @!P0 BRA `(.L_x_500) ;  /* 0x0000000000808947 */ /* 0x000fea0003800000 */
[----:B------:R-:W-:-:S13]  /*22da0*/  ISETP.GT.AND P0, PT, R3, 0xfe, PT ;  /* 0x000000fe0300780c */ /* 0x000fda0003f04270 */
[----:B------:R-:W-:Y:S05]  /*22db0*/  @P0 BRA `(.L_x_501) ;  /* 0x00000000006c0947 */ /* 0x000fea0003800000 */
[----:B------:R-:W-:-:S13]  /*22dc0*/  ISETP.GE.AND P0, PT, R3, 0x1, PT ;  /* 0x000000010300780c */ /* 0x000fda0003f06270 */
[----:B------:R-:W-:Y:S05]  /*22dd0*/  @P0 BRA `(.L_x_502) ;  /* 0x0000000000740947 */ /* 0x000fea0003800000 */
[----:B------:R-:W-:Y:S02]  /*22de0*/  ISETP.GE.AND P0, PT, R3, -0x18, PT ;  /* 0xffffffe80300780c */ /* 0x000fe40003f06270 */
[----:B------:R-:W-:-:S11]  /*22df0*/  LOP3.LUT R7, R7, 0x80000000, RZ, 0xc0, !PT ;  /* 0x8000000007077812 */ /* 0x000fd600078ec0ff */
[----:B------:R-:W-:Y:S05]  /*22e00*/  @!P0 BRA `(.L_x_502) ;  /* 0x0000000000688947 */ /* 0x000fea0003800000 */
[CCC-:B------:R-:W-:Y:S01]  /*22e10*/  FFMA.RZ R8, R0.reuse, R6.reuse, R5.reuse ;  /* 0x0000000600087223 */ /* 0x1c0fe2000000c005 */
[CCC-:B------:R-:W-:Y:S01]  /*22e20*/  FFMA.RP R9, R0.reuse, R6.reuse, R5.reuse ;  /* 0x0000000600097223 */ /* 0x1c0fe20000008005 */
[----:B------:R-:W-:Y:S01]  /*22e30*/  FFMA.RM R6, R0, R6, R5 ;  /* 0x0000000600067223 */ /* 0x000fe20000004005 */
[C---:B------:R-:W-:Y:S01]  /*22e40*/  VIADD R0, R3.reuse, 0x20 ;  /* 0x0000002003007836 */ /* 0x040fe20000000000 */
[C---:B------:R-:W-:Y:S02]  /*22e50*/  ISETP.NE.AND P0, PT, R3.reuse, RZ, PT ;  /* 0x000000ff0300720c */ /* 0x040fe40003f05270 */
[----:B------:R-:W-:Y:S02]  /*22e60*/  LOP3.LUT R8, R8, 0x7fffff, RZ, 0xc0, !PT ;  /* 0x007fffff08087812 */ /* 0x000fe400078ec0ff */
[----:B------:R-:W-:Y:S01]  /*22e70*/  ISETP.NE.AND P1, PT, R3, RZ, PT ;  /* 0x000000ff0300720c */ /* 0x000fe20003f25270 */
[----:B------:R-:W-:Y:S01]  /*22e80*/  IMAD.MOV R3, RZ, RZ, -R3 ;  /* 0x000000ffff037224 */ /* 0x000fe200078e0a03 */
[----:B------:R-:W-:-:S02]  /*22e90*/  LOP3.LUT R5, R8, 0x800000, RZ, 0xfc, !PT ;  /* 0x0080000008057812 */ /* 0x000fc400078efcff */
[----:B------:R-:W-:Y:S02]  /*22ea0*/  FSETP.NEU.FTZ.AND P2, PT, R9, R6, PT ;  /* 0x000000060900720b */ /* 0x000fe40003f5d000 */
[----:B------:R-:W-:Y:S02]  /*22eb0*/  SHF.L.U32 R0, R5, R0, RZ ;  /* 0x0000000005007219 */ /* 0x000fe400000006ff */
[----:B------:R-:W-:Y:S02]  /*22ec0*/  SEL R6, R3, RZ, P0 ;  /* 0x000000ff03067207 */ /* 0x000fe40000000000 */
[----:B------:R-:W-:Y:S02]  /*22ed0*/  ISETP.NE.AND P1, PT, R0, RZ, P1 ;  /* 0x000000ff0000720c */ /* 0x000fe40000f25270 */
[----:B------:R-:W-:Y:S02]  /*22ee0*/  SHF.R.U32.HI R5, RZ, R6, R5 ;  /* 0x00000006ff057219 */ /* 0x000fe40000011605 */
[----:B------:R-:W-:-:S02]  /*22ef0*/  PLOP3.LUT P1, PT, P2, P1, PT, 0xf8, 0x8f ;  /* 0x00000000008f781c */ /* 0x000fc40001723f70 */
[----:B------:R-:W-:Y:S02]  /*22f00*/  SHF.R.U32.HI R3, RZ, 0x1, R5 ;  /* 0x00000001ff037819 */ /* 0x000fe40000011605 */
[----:B------:R-:W-:-:S04]  /*22f10*/  SEL R0, RZ, 0x1, !P1 ;  /* 0x00000001ff007807 */ /* 0x000fc80004800000 */
[----:B------:R-:W-:-:S04]  /*22f20*/  LOP3.LUT R0, R0, 0x1, R3, 0xf8, !PT ;  /* 0x0000000100007812 */ /* 0x000fc800078ef803 */
[----:B------:R-:W-:-:S05]  /*22f30*/  LOP3.LUT R0, R0, R5, RZ, 0xc0, !PT ;  /* 0x0000000500007212 */ /* 0x000fca00078ec0ff */
[----:B------:R-:W-:-:S05]  /*22f40*/  IMAD.IADD R0, R3, 0x1, R0 ;  /* 0x0000000103007824 */ /* 0x000fca00078e0200 */
[----:B------:R-:W-:Y:S01]  /*22f50*/  LOP3.LUT R7, R0, R7, RZ, 0xfc, !PT ;  /* 0x0000000700077212 */ /* 0x000fe200078efcff */
[----:B------:R-:W-:Y:S05]  /*22f60*/  BRA `(.L_x_502) ;  /* 0x0000000000107947 */ /* 0x000fea0003800000 */
.L_x_501:
[----:B------:R-:W-:-:S04]  /*22f70*/  LOP3.LUT R7, R7, 0x80000000, RZ, 0xc0, !PT ;  /* 0x8000000007077812 */ /* 0x000fc800078ec0ff */
[----:B------:R-:W-:Y:S01]  /*22f80*/  LOP3.LUT R7, R7, 0x7f800000, RZ, 0xfc, !PT ;  /* 0x7f80000007077812 */ /* 0x000fe200078efcff */
[----:B------:R-:W-:Y:S05]  /*22f90*/  BRA `(.L_x_502) ;  /* 0x0000000000047947 */ /* 0x000fea0003800000 */
.L_x_500:
[----:B------:R-:W-:Y:S02]  /*22fa0*/  LEA R7, R10, R7, 0x17 ;  /* 0x000000070a077211 */ /* 0x000fe400078eb8ff */
.L_x_502:
[----:B------:R-:W-:Y:S05]  /*22fb0*/  BSYNC.RECONVERGENT B0 ;  /* 0x0000000000007941 */ /* 0x000fea0003800200 */
.L_x_499:
[----:B------:R-:W-:Y:S01]  /*22fc0*/  MOV R0, R7 ;  /* 0x0000000700007202 */ /* 0x000fe20000000f00 */
[----:B------:R-:W-:Y:S05]  /*22fd0*/  BRA `(.L_x_503) ;  /* 0x0000000000207947 */ /* 0x000fea0003800000 */
.L_x_498:
[----:B------:R-:W-:-:S04]  /*22fe0*/  LOP3.LUT R6, R6, 0x80000000, R7, 0x48, !PT ;  /* 0x8000000006067812 */ /* 0x000fc800078e4807 */
[----:B------:R-:W-:Y:S01]  /*22ff0*/  LOP3.LUT R0, R6, 0x7f800000, RZ, 0xfc, !PT ;  /* 0x7f80000006007812 */ /* 0x000fe200078efcff */
[----:B------:R-:W-:Y:S05]  /*23000*/  BRA `(.L_x_503) ;  /* 0x0000000000147947 */ /* 0x000fea0003800000 */
.L_x_497:
[----:B------:R-:W-:Y:S01]  /*23010*/  LOP3.LUT R0, R6, 0x80000000, R7, 0x48, !PT ;  /* 0x8000000006007812 */ /* 0x000fe200078e4807 */
[----:B------:R-:W-:Y:S05]  /*23020*/  BRA `(.L_x_503) ;  /* 0x00000000000c7947 */ /* 0x000fea0003800000 */
.L_x_496:
[----:B------:R-:W1:Y:S01]  /*23030*/  MUFU.RSQ R0, -QNAN ;  /* 0xffc0000000007908 */ /* 0x000e620000001400 */
[----:B------:R-:W-:Y:S05]  /*23040*/  BRA `(.L_x_503) ;  /* 0x0000000000047947 */ /* 0x000fea0003800000 */
.L_x_495:
[----:B------:R-:W-:-:S07]  /*23050*/  FADD.FTZ R0, R36, R24 ;  /* 0x0000001824007221 */ /* 0x000fce0000010000 */
.L_x_503:
[----:B------:R-:W-:Y:S05]  /*23060*/  BSYNC.RECONVERGENT B1 ;  /* 0x0000000000017941 */ /* 0x000fea0003800200 */
.L_x_493:
[----:B------:R-:W-:-:S04]  /*23070*/  HFMA2 R5, -RZ, RZ, 0, 0 ;  /* 0x00000000ff057431 */ /* 0x000fc800000001ff */
[----:B-1----:R-:W-:Y:S05]  /*23080*/  RET.REL.NODEC R4 `(_ZN7cutlass13device_kernelINS_4fmha6kernel36Sm100FmhaFwdKernelTmaWarpspecializedIN4cute5tupleIJiiiNS5_IJNS5_IJiiEEEiEEEEEENS1_10collective38Sm100FmhaFwdMainloopTmaWarpspecializedINS_6half_tEffNS5_IJNS4_1CILi256EEENSC_ILi128EEESE_EEENS5_IJiNSC_ILi1EEES7_EEENS5_IJiSG_NS5_IJNS5_IJNSC_ILi0EEEiEEEiEEEEEESL_NS9_12ResidualMaskENS5_IJNSC_ILi2EEESG_SG_EEENSC_ILb0EEEEENS9_38Sm100FmhaFwdEpilogueTmaWarpspecializedISB_fNS5_IJSE_SE_SE_EEESH_NS5_IJSG_S7_EEESP_EENS2_23IndividualTileSchedulerENS2_41Sm100FmhaCtxKernelWarpspecializedScheduleEEEEEvNT_6ParamsE) ;  /* 0xfffffdcc04dc7950 */ /* 0x002fea0003c3ffff */
.L_x_504:
[----:B------:R-:W-:-:S00]  /*23090*/  BRA `(.L_x_504) ;  /* 0xfffffffc00fc7947 */ /* 0x000fc0000383ffff */
[----:B------:R-:W-:-:S00]  /*230a0*/  NOP ;  /* 0x0000000000007918 */ /* 0x000fc00000000000 */
        /* <DEDUP_REMOVED lines=13> */
.L_x_509:


//--------------------- .nv.global.init           --------------------------
	.section	.nv.global.init,"aw",@progbits
.nv.global.init:
	.type		$str$23,@object
	.size		$str$23,($str$37 - $str$23)
$str$23:
        /*0000*/ 	.byte	0x0a, 0x00
	.type		$str$37,@object
	.size		$str$37,($str$32 - $str$37)
$str$37:
        /*0002*/ 	.byte	0x3a, 0x00
	.type		$str$32,@object
	.size		$str$32,($str$29 - $str$32)
$str$32:
        /*0004*/ 	.byte	0x5f, 0x00
	.type		$str$29,@object
	.size		$str$29,($str$28 - $str$29)
$str$29:
        /*0006*/ 	.byte	0x25, 0x64, 0x00
	.type		$str$28,@object
	.size		$str$28,($str$30 - $str$28)
$str$28:
        /*0009*/ 	.byte	0x25, 0x63, 0x00
	.type		$str$30,@object
	.size		$str$30,($str$31 - $str$30)
$str$30:
        /*000c*/ 	.byte	0x25, 0x73, 0x00
	.type		$str$31,@object
	.size		$str$31,($str$35 - $str$31)
$str$31:
        /*000f*/ 	.byte	0x20, 0x6f, 0x20, 0x00
	.type		$str$35,@object
	.size		$str$35,($str$22 - $str$35)
$str$35:
        /*0013*/ 	.byte	0x70, 0x74, 0x72, 0x5b, 0x00
	.type		$str$22,@object
	.size		$str$22,($str$34 - $str$22)
$str$22:
        /*0018*/ 	.byte	0x73, 0x4f, 0x3a, 0x20, 0x00
	.type		$str$34,@object
	.size		$str$34,($str$36 - $str$34)
$str$34:
        /*001d*/ 	.byte	0x73, 0x6d, 0x65, 0x6d, 0x5f, 0x00
	.type		$str$36,@object
	.size		$str$36,($str$33 - $str$36)
$str$36:
        /*0023*/ 	.byte	0x62, 0x5d, 0x28, 0x25, 0x70, 0x29, 0x00
	.type		$str$33,@object
	.size		$str$33,($str$27 - $str$33)
$str$33:
        /*002a*/ 	.byte	0x53, 0x77, 0x3c, 0x25, 0x64, 0x2c, 0x25, 0x64, 0x2c, 0x25, 0x64, 0x3e, 0x00
	.type		$str$27,@object
	.size		$str$27,($str$26 - $str$27)
$str$27:
        /*0037*/ 	.byte	0x2f, 0x74, 0x6d, 0x70, 0x2f, 0x63, 0x75, 0x74, 0x6c, 0x61, 0x73, 0x73, 0x5f, 0x73, 0x77, 0x65
        /*0047*/ 	.byte	0x65, 0x70, 0x5f, 0x73, 0x72, 0x63, 0x2f, 0x69, 0x6e, 0x63, 0x6c, 0x75, 0x64, 0x65, 0x2f, 0x63
        /*0057*/ 	.byte	0x75, 0x74, 0x65, 0x2f, 0x61, 0x74, 0x6f, 0x6d, 0x2f, 0x63, 0x6f, 0x70, 0x79, 0x5f, 0x74, 0x72
        /*0067*/ 	.byte	0x61, 0x69, 0x74, 0x73, 0x5f, 0x73, 0x6d, 0x31, 0x30, 0x30, 0x2e, 0x68, 0x70, 0x70, 0x00
	.type		$str$26,@object
	.size		$str$26,(__unnamed_4 - $str$26)
$str$26:
        /*0076*/ 	.byte	0x28, 0x28, 0x75, 0x69, 0x6e, 0x74, 0x33, 0x32, 0x5f, 0x74, 0x28, 0x74, 0x68, 0x72, 0x65, 0x61
        /*0086*/ 	.byte	0x64, 0x49, 0x64, 0x78, 0x2e, 0x78, 0x29, 0x20, 0x2f, 0x20, 0x33, 0x32, 0x29, 0x20, 0x25, 0x20
        /*0096*/ 	.byte	0x34, 0x29, 0x20, 0x3d, 0x3d, 0x20, 0x28, 0x28, 0x28, 0x74, 0x6d, 0x65, 0x6d, 0x5f, 0x61, 0x64
        /*00a6*/ 	.byte	0x64, 0x72, 0x20, 0x3e, 0x3e, 0x20, 0x31, 0x36, 0x29, 0x20, 0x2f, 0x20, 0x33, 0x32, 0x29, 0x20
        /*00b6*/ 	.byte	0x25, 0x20, 0x34, 0x29, 0x00
	.type		__unnamed_4,@object
	.size		__unnamed_4,(__unnamed_1 - __unnamed_4)
__unnamed_4:
        /* <DEDUP_REMOVED lines=37> */
        /*030b*/ 	.byte	0x30, 0x3e, 0x3e, 0x3e, 0x3e, 0x5d, 0x00
	.type		__unnamed_1,@object
	.size		__unnamed_1,(__unnamed_5 - __unnamed_1)
__unnamed_1:
        /* <DEDUP_REMOVED lines=37> */
        /*0562*/ 	.byte	0x3a, 0x43, 0x3c, 0x30, 0x3e, 0x3e, 0x3e, 0x3e, 0x5d, 0x00
	.type		__unnamed_5,@object
	.size		__unnamed_5,(__unnamed_6 - __unnamed_5)
__unnamed_5:
        /* <DEDUP_REMOVED lines=38> */
	.type		__unnamed_6,@object
	.size		__unnamed_6,(__unnamed_7 - __unnamed_6)
__unnamed_6:
        /* <DEDUP_REMOVED lines=37> */
        /*0a16*/ 	.byte	0x74, 0x65, 0x3a, 0x3a, 0x43, 0x3c, 0x30, 0x3e, 0x3e, 0x3e, 0x3e, 0x5d, 0x00
	.type		__unnamed_7,@object
	.size		__unnamed_7,(__unnamed_2 - __unnamed_7)
__unnamed_7:
        /* <DEDUP_REMOVED lines=37> */
        /*0c73*/ 	.byte	0x63, 0x75, 0x74, 0x65, 0x3a, 0x3a, 0x43, 0x3c, 0x30, 0x3e, 0x3e, 0x3e, 0x3e, 0x5d, 0x00
	.type		__unnamed_2,@object
	.size		__unnamed_2,(__unnamed_3 - __unnamed_2)
__unnamed_2:
        /* <DEDUP_REMOVED lines=38> */
	.type		__unnamed_3,@object
	.size		__unnamed_3,(.L_3 - __unnamed_3)
__unnamed_3:
        /* <DEDUP_REMOVED lines=39> */
.L_3:


//--------------------- .nv.shared._ZN7cutlass13device_kernelINS_4fmha6kernel36Sm100FmhaFwdKernelTmaWarpspecializedIN4cute5tupleIJiiiNS5_IJNS5_IJiiEEEiEEEEEENS1_10collective38Sm100FmhaFwdMainloopTmaWarpspecializedINS_6half_tEffNS5_IJNS4_1CILi256EEENSC_ILi128EEESE_EEENS5_IJiNSC_ILi1EEES7_EEENS5_IJiSG_NS5_IJNS5_IJNSC_ILi0EEEiEEEiEEEEEESL_NS9_12ResidualMaskENS5_IJNSC_ILi2EEESG_SG_EEENSC_ILb0EEEEENS9_38Sm100FmhaFwdEpilogueTmaWarpspecializedISB_fNS5_IJSE_SE_SE_EEESH_NS5_IJSG_S7_EEESP_EENS2_23IndividualTileSchedulerENS2_41Sm100FmhaCtxKernelWarpspecializedScheduleEEEEEvNT_6ParamsE --------------------------
	.section	.nv.shared._ZN7cutlass13device_kernelINS_4fmha6kernel36Sm100FmhaFwdKernelTmaWarpspecializedIN4cute5tupleIJiiiNS5_IJNS5_IJiiEEEiEEEEEENS1_10collective38Sm100FmhaFwdMainloopTmaWarpspecializedINS_6half_tEffNS5_IJNS4_1CILi256EEENSC_ILi128EEESE_EEENS5_IJiNSC_ILi1EEES7_EEENS5_IJiSG_NS5_IJNS5_IJNSC_ILi0EEEiEEEiEEEEEESL_NS9_12ResidualMaskENS5_IJNSC_ILi2EEESG_SG_EEENSC_ILb0EEEEENS9_38Sm100FmhaFwdEpilogueTmaWarpspecializedISB_fNS5_IJSE_SE_SE_EEESH_NS5_IJSG_S7_EEESP_EENS2_23IndividualTileSchedulerENS2_41Sm100FmhaCtxKernelWarpspecializedScheduleEEEEEvNT_6ParamsE,"aw",@nobits
	.sectionflags	@""
	.align	16
	.zero		1024


//--------------------- .nv.shared.reserved.0     --------------------------
	.section	.nv.shared.reserved.0,"aw",@nobits
	.weak		__nv_reservedSMEM_offset_0_alias
	.size		__nv_reservedSMEM_offset_0_alias, 0, 64
	.other		__nv_reservedSMEM_offset_0_alias,@"STO_CUDA_RESERVED_SHARED STV_DEFAULT"
__nv_reservedSMEM_offset_0_alias:
	.zero		0
.nv.shared.reserved.0:
	.zero		64
	.weak		__nv_reservedSMEM_tcgen05_partition
	.type		__nv_reservedSMEM_tcgen05_partition,@object
	.size		__nv_reservedSMEM_tcgen05_partition,(.L_0 - __nv_reservedSMEM_tcgen05_partition)
__nv_reservedSMEM_tcgen05_partition:
	.zero		32
.L_0:


//--------------------- .nv.global                --------------------------
	.section	.nv.global,"aw",@nobits
.nv.global:
	.type		_ZN39_INTERNAL_db60bb7d_4_k_cu_e21df32a_35094cute1_E,@object
	.size		_ZN39_INTERNAL_db60bb7d_4_k_cu_e21df32a_35094cute1_E,(_ZN39_INTERNAL_db60bb7d_4_k_cu_e21df32a_35094cuda3std3__45__cpo6cbeginE - _ZN39_INTERNAL_db60bb7d_4_k_cu_e21df32a_35094cute1_E)
_ZN39_INTERNAL_db60bb7d_4_k_cu_e21df32a_35094cute1_E:
	.zero		1
	.type		_ZN39_INTERNAL_db60bb7d_4_k_cu_e21df32a_35094cuda3std3__45__cpo6cbeginE,@object
	.size		_ZN39_INTERNAL_db60bb7d_4_k_cu_e21df32a_35094cuda3std3__45__cpo6cbeginE,(_ZN39_INTERNAL_db60bb7d_4_k_cu_e21df32a_35094cuda3std3__48in_placeE - _ZN39_INTERNAL_db60bb7d_4_k_cu_e21df32a_35094cuda3std3__45__cpo6cbeginE)
_ZN39_INTERNAL_db60bb7d_4_k_cu_e21df32a_35094cuda3std3__45__cpo6cbeginE:
	.zero		1
	.type		_ZN39_INTERNAL_db60bb7d_4_k_cu_e21df32a_35094cuda3std3__48in_placeE,@object
	.size		_ZN39_INTERNAL_db60bb7d_4_k_cu_e21df32a_35094cuda3std3__48in_placeE,(_ZN39_INTERNAL_db60bb7d_4_k_cu_e21df32a_35094cuda3std6ranges3__45__cpo9iter_moveE - _ZN39_INTERNAL_db60bb7d_4_k_cu_e21df32a_35094cuda3std3__48in_placeE)
_ZN39_INTERNAL_db60bb7d_4_k_cu_e21df32a_35094cuda3std3__48in_placeE:
	.zero		1
	.type		_ZN39_INTERNAL_db60bb7d_4_k_cu_e21df32a_35094cuda3std6ranges3__45__cpo9iter_moveE,@object
	.size		_ZN39_INTERNAL_db60bb7d_4_k_cu_e21df32a_35094cuda3std6ranges3__45__cpo9iter_moveE,(_ZN39_INTERNAL_db60bb7d_4_k_cu_e21df32a_35094cuda3std3__45__cpo5beginE - _ZN39_INTERNAL_db60bb7d_4_k_cu_e21df32a_35094cuda3std6ranges3__45__cpo9iter_moveE)
_ZN39_INTERNAL_db60bb7d_4_k_cu_e21df32a_35094cuda3std6ranges3__45__cpo9iter_moveE:
	.zero		1
	.type		_ZN39_INTERNAL_db60bb7d_4_k_cu_e21df32a_35094cuda3std3__45__cpo5beginE,@object
	.size		_ZN39_INTERNAL_db60bb7d_4_k_cu_e21df32a_35094cuda3std3__45__cpo5beginE,(_ZN39_INTERNAL_db60bb7d_4_k_cu_e21df32a_35094cuda3std3__441_GLOBAL__N__db60bb7d_4_k_cu_e21df32a_35096ignoreE - _ZN39_INTERNAL_db60bb7d_4_k_cu_e21df32a_35094cuda3std3__45__cpo5beginE)
_ZN39_INTERNAL_db60bb7d_4_k_cu_e21df32a_35094cuda3std3__45__cpo5beginE:
	.zero		1
	.type		_ZN39_INTERNAL_db60bb7d_4_k_cu_e21df32a_35094cuda3std3__441_GLOBAL__N__db60bb7d_4_k_cu_e21df32a_35096ignoreE,@object
	.size		_ZN39_INTERNAL_db60bb7d_4_k_cu_e21df32a_35094cuda3std3__441_GLOBAL__N__db60bb7d_4_k_cu_e21df32a_35096ignoreE,(_ZN39_INTERNAL_db60bb7d_4_k_cu_e21df32a_35094cute7productE - _ZN39_INTERNAL_db60bb7d_4_k_cu_e21df32a_35094cuda3std3__441_GLOBAL__N__db60bb7d_4_k_cu_e21df32a_35096ignoreE)
_ZN39_INTERNAL_db60bb7d_4_k_cu_e21df32a_35094cuda3std3__441_GLOBAL__N__db60bb7d_4_k_cu_e21df32a_35096ignoreE:
	.zero		1
	.type		_ZN39_INTERNAL_db60bb7d_4_k_cu_e21df32a_35094cute7productE,@object
	.size		_ZN39_INTERNAL_db60bb7d_4_k_cu_e21df32a_35094cute7productE,(_ZN39_INTERNAL_db60bb7d_4_k_cu_e21df32a_35094cuda3std3__45__cpo3endE - _ZN39_INTERNAL_db60bb7d_4_k_cu_e21df32a_35094cute7productE)
_ZN39_INTERNAL_db60bb7d_4_k_cu_e21df32a_35094cute7productE:
	.zero		1
	.type		_ZN39_INTERNAL_db60bb7d_4_k_cu_e21df32a_35094cuda3std3__45__cpo3endE,@object
	.size		_ZN39_INTERNAL_db60bb7d_4_k_cu_e21df32a_35094cuda3std3__45__cpo3endE,(_ZN39_INTERNAL_db60bb7d_4_k_cu_e21df32a_35094cuda3std3__419piecewise_constructE - _ZN39_INTERNAL_db60bb7d_4_k_cu_e21df32a_35094cuda3std3__45__cpo3endE)
_ZN39_INTERNAL_db60bb7d_4_k_cu_e21df32a_35094cuda3std3__45__cpo3endE:
	.zero		1
	.type		_ZN39_INTERNAL_db60bb7d_4_k_cu_e21df32a_35094cuda3std3__419piecewise_constructE,@object
	.size		_ZN39_INTERNAL_db60bb7d_4_k_cu_e21df32a_35094cuda3std3__419piecewise_constructE,(_ZN39_INTERNAL_db60bb7d_4_k_cu_e21df32a_35094cuda3std3__45__cpo4cendE - _ZN39_INTERNAL_db60bb7d_4_k_cu_e21df32a_35094cuda3std3__419piecewise_constructE)
_ZN39_INTERNAL_db60bb7d_4_k_cu_e21df32a_35094cuda3std3__419piecewise_constructE:
	.zero		1
	.type		_ZN39_INTERNAL_db60bb7d_4_k_cu_e21df32a_35094cuda3std3__45__cpo4cendE,@object
	.size		_ZN39_INTERNAL_db60bb7d_4_k_cu_e21df32a_35094cuda3std3__45__cpo4cendE,(_ZN39_INTERNAL_db60bb7d_4_k_cu_e21df32a_35094cuda3std6ranges3__45__cpo4swapE - _ZN39_INTERNAL_db60bb7d_4_k_cu_e21df32a_35094cuda3std3__45__cpo4cendE)
_ZN39_INTERNAL_db60bb7d_4_k_cu_e21df32a_35094cuda3std3__45__cpo4cendE:
	.zero		1
	.type		_ZN39_INTERNAL_db60bb7d_4_k_cu_e21df32a_35094cuda3std6ranges3__45__cpo4swapE,@object
	.size		_ZN39_INTERNAL_db60bb7d_4_k_cu_e21df32a_35094cuda3std6ranges3__45__cpo4swapE,(.L_15 - _ZN39_INTERNAL_db60bb7d_4_k_cu_e21df32a_35094cuda3std6ranges3__45__cpo4swapE)
_ZN39_INTERNAL_db60bb7d_4_k_cu_e21df32a_35094cuda3std6ranges3__45__cpo4swapE:
	.zero		1
.L_15:


//--------------------- .nv.constant0._ZN7cutlass13device_kernelINS_4fmha6kernel36Sm100FmhaFwdKernelTmaWarpspecializedIN4cute5tupleIJiiiNS5_IJNS5_IJiiEEEiEEEEEENS1_10collective38Sm100FmhaFwdMainloopTmaWarpspecializedINS_6half_tEffNS5_IJNS4_1CILi256EEENSC_ILi128EEESE_EEENS5_IJiNSC_ILi1EEES7_EEENS5_IJiSG_NS5_IJNS5_IJNSC_ILi0EEEiEEEiEEEEEESL_NS9_12ResidualMaskENS5_IJNSC_ILi2EEESG_SG_EEENSC_ILb0EEEEENS9_38Sm100FmhaFwdEpilogueTmaWarpspecializedISB_fNS5_IJSE_SE_SE_EEESH_NS5_IJSG_S7_EEESP_EENS2_23IndividualTileSchedulerENS2_41Sm100FmhaCtxKernelWarpspecializedScheduleEEEEEvNT_6ParamsE --------------------------
	.section	.nv.constant0._ZN7cutlass13device_kernelINS_4fmha6kernel36Sm100FmhaFwdKernelTmaWarpspecializedIN4cute5tupleIJiiiNS5_IJNS5_IJiiEEEiEEEEEENS1_10collective38Sm100FmhaFwdMainloopTmaWarpspecializedINS_6half_tEffNS5_IJNS4_1CILi256EEENSC_ILi128EEESE_EEENS5_IJiNSC_ILi1EEES7_EEENS5_IJiSG_NS5_IJNS5_IJNSC_ILi0EEEiEEEiEEEEEESL_NS9_12ResidualMaskENS5_IJNSC_ILi2EEESG_SG_EEENSC_ILb0EEEEENS9_38Sm100FmhaFwdEpilogueTmaWarpspecializedISB_fNS5_IJSE_SE_SE_EEESH_NS5_IJSG_S7_EEESP_EENS2_23IndividualTileSchedulerENS2_41Sm100FmhaCtxKernelWarpspecializedScheduleEEEEEvNT_6ParamsE,"a",@progbits
	.sectionflags	@""
	.align	4
.nv.constant0._ZN7cutlass13device_kernelINS_4fmha6kernel36Sm100FmhaFwdKernelTmaWarpspecializedIN4cute5tupleIJiiiNS5_IJNS5_IJiiEEEiEEEEEENS1_10collective38Sm100FmhaFwdMainloopTmaWarpspecializedINS_6half_tEffNS5_IJNS4_1CILi256EEENSC_ILi128EEESE_EEENS5_IJiNSC_ILi1EEES7_EEENS5_IJiSG_NS5_IJNS5_IJNSC_ILi0EEEiEEEiEEEEEESL_NS9_12ResidualMaskENS5_IJNSC_ILi2EEESG_SG_EEENSC_ILb0EEEEENS9_38Sm100FmhaFwdEpilogueTmaWarpspecializedISB_fNS5_IJSE_SE_SE_EEESH_NS5_IJSG_S7_EEESP_EENS2_23IndividualTileSchedulerENS2_41Sm100FmhaCtxKernelWarpspecializedScheduleEEEEEvNT_6ParamsE:
	.zero		2432


//--------------------- SYMBOLS --------------------------

	.type		.nv.reservedSmem.offset0,@object
	.size		.nv.reservedSmem.offset0,0x4
	.type		.nv.reservedSmem.cap,@object
	.size		.nv.reservedSmem.cap,0x4
	.type		vprintf,@function
	.type		__assertfail,@function
